def matmul_kernel(
    a_ptr,
    b_ptr,
    c_ptr,
    M,
    N,
    K,
    stride_am,
    stride_ak,
    stride_bk,
    stride_bn,
    stride_cm,
    stride_cn,
    BLOCK_M: tl.constexpr,
    BLOCK_N: tl.constexpr,
    BLOCK_K: tl.constexpr,
    GROUP_M: tl.constexpr,
):
    pid = tl.program_id(axis=0)
    num_pid_m = tl.cdiv(M, BLOCK_M)
    num_pid_n = tl.cdiv(N, BLOCK_N)
    num_pid_in_group = GROUP_M * num_pid_n
    group_id = pid // num_pid_in_group
    first_pid_m = group_id * GROUP_M
    group_size_m = min(num_pid_m - first_pid_m, GROUP_M)
    pid_m = first_pid_m + ((pid % num_pid_in_group) % group_size_m)
    pid_n = (pid % num_pid_in_group) // group_size_m

    offs_am = (pid_m * BLOCK_M + tl.arange(0, BLOCK_M)) % M
    offs_bn = (pid_n * BLOCK_N + tl.arange(0, BLOCK_N)) % N
    offs_k = tl.arange(0, BLOCK_K)
    a_ptrs = a_ptr + offs_am[:, None] * stride_am + offs_k[None, :] * stride_ak
    b_ptrs = b_ptr + offs_k[:, None] * stride_bk + offs_bn[None, :] * stride_bn

    acc = tl.zeros((BLOCK_M, BLOCK_N), dtype=tl.float32)
    for kk in range(0, tl.cdiv(K, BLOCK_K)):
        a = tl.load(a_ptrs, mask=offs_k[None, :] < K - kk * BLOCK_K, other=0.0)
        b = tl.load(b_ptrs, mask=offs_k[:, None] < K - kk * BLOCK_K, other=0.0)
        acc = tl.dot(a, b, acc)
        a_ptrs += BLOCK_K * stride_ak
        b_ptrs += BLOCK_K * stride_bk

    c = acc.to(c_ptr.dtype.element_ty)
    offs_cm = pid_m * BLOCK_M + tl.arange(0, BLOCK_M)
    offs_cn = pid_n * BLOCK_N + tl.arange(0, BLOCK_N)
    c_ptrs = c_ptr + offs_cm[:, None] * stride_cm + offs_cn[None, :] * stride_cn
    mask = (offs_cm[:, None] < M) & (offs_cn[None, :] < N)
    tl.store(c_ptrs, c, mask=mask)

# config = {"BLOCK_K": 32, "BLOCK_M": 128, "BLOCK_N": 256, "GROUP_M": 8, "arch": "sm_100", "dtype": "bf16", "num_ctas": 1, "num_stages": 3, "num_warps": 1}
# arch = sm_100


// ===== COMPILED SASS (sm_100a) =====

	.target	sm_100a

	.elftype	@"ET_EXEC"


//--------------------- .note.nv.tkinfo           --------------------------
	.section	.note.nv.tkinfo,"",@"SHT_NOTE"
	.sectionflags	@"SHF_NOTE_NV_TKINFO"
	.tkinfo
        /*0018*/ 	.word	0x00000081
        /*0030*/ 	.string	""
        /*0030*/ 	.string	"ptxas-blackwell"
        /*0030*/ 	.string	"Cuda compilation tools, release 12.9, V12.9.86"
        /*0030*/ 	.string	"Build cuda_12.9.r12.9/compiler.36037853_0"
        /*0030*/ 	.string	"-v  -suppress-debug-info  -lineinfo  -arch sm_100a "



//--------------------- .note.nv.cuver            --------------------------
	.section	.note.nv.cuver,"",@"SHT_NOTE"
	.sectionflags	@"SHF_NOTE_NV_CUVER"
        /*0018*/ 	.short	0x0001
        /*001a*/ 	.short	0x0064
        /*001c*/ 	.short	0x0001
        /*001e*/ 	.short	0x0000
        /*0020*/ 	.short	0x0001
        /*0022*/ 	.short	0x0000


//--------------------- .nv.info                  --------------------------
	.section	.nv.info,"",@"SHT_CUDA_INFO"
	.align	4


	//----- nvinfo : EIATTR_REGCOUNT
	.align		4
        /*0000*/ 	.byte	0x04, 0x2f
        /*0002*/ 	.short	(.L_1 - .L_0)
	.align		4
.L_0:
        /*0004*/ 	.word	index@(matmul_kernel)
        /*0008*/ 	.word	0x00000040


	//----- nvinfo : EIATTR_FRAME_SIZE
	.align		4
.L_1:
        /*000c*/ 	.byte	0x04, 0x11
        /*000e*/ 	.short	(.L_3 - .L_2)
	.align		4
.L_2:
        /*0010*/ 	.word	index@(matmul_kernel)
        /*0014*/ 	.word	0x00003868


	//----- nvinfo : EIATTR_MIN_STACK_SIZE
	.align		4
.L_3:
        /*0018*/ 	.byte	0x04, 0x12
        /*001a*/ 	.short	(.L_5 - .L_4)
	.align		4
.L_4:
        /*001c*/ 	.word	index@(matmul_kernel)
        /*0020*/ 	.word	0x00003868
.L_5:


//--------------------- .nv.info.matmul_kernel    --------------------------
	.section	.nv.info.matmul_kernel,"",@"SHT_CUDA_INFO"
	.sectionflags	@""
	.align	4


	//----- nvinfo : EIATTR_CUDA_API_VERSION
	.align		4
        /*0000*/ 	.byte	0x04, 0x37
        /*0002*/ 	.short	(.L_7 - .L_6)
.L_6:
        /*0004*/ 	.word	0x00000081


	//----- nvinfo : EIATTR_KPARAM_INFO
	.align		4
.L_7:
        /*0008*/ 	.byte	0x04, 0x17
        /*000a*/ 	.short	(.L_9 - .L_8)
.L_8:
        /*000c*/ 	.word	0x00000000
        /*0010*/ 	.short	0x000d
        /*0012*/ 	.short	0x0048
        /*0014*/ 	.byte	0x00, 0xf4, 0x21, 0x00


	//----- nvinfo : EIATTR_KPARAM_INFO
	.align		4
.L_9:
        /*0018*/ 	.byte	0x04, 0x17
        /*001a*/ 	.short	(.L_11 - .L_10)
.L_10:
        /*001c*/ 	.word	0x00000000
        /*0020*/ 	.short	0x000c
        /*0022*/ 	.short	0x0040
        /*0024*/ 	.byte	0x00, 0xf4, 0x21, 0x00


	//----- nvinfo : EIATTR_KPARAM_INFO
	.align		4
.L_11:
        /*0028*/ 	.byte	0x04, 0x17
        /*002a*/ 	.short	(.L_13 - .L_12)
.L_12:
        /*002c*/ 	.word	0x00000000
        /*0030*/ 	.short	0x000b
        /*0032*/ 	.short	0x0038
        /*0034*/ 	.byte	0x00, 0xf0, 0x11, 0x00


	//----- nvinfo : EIATTR_KPARAM_INFO
	.align		4
.L_13:
        /*0038*/ 	.byte	0x04, 0x17
        /*003a*/ 	.short	(.L_15 - .L_14)
.L_14:
        /*003c*/ 	.word	0x00000000
        /*0040*/ 	.short	0x000a
        /*0042*/ 	.short	0x0034
        /*0044*/ 	.byte	0x00, 0xf0, 0x11, 0x00


	//----- nvinfo : EIATTR_KPARAM_INFO
	.align		4
.L_15:
        /*0048*/ 	.byte	0x04, 0x17
        /*004a*/ 	.short	(.L_17 - .L_16)
.L_16:
        /*004c*/ 	.word	0x00000000
        /*0050*/ 	.short	0x0009
        /*0052*/ 	.short	0x0030
        /*0054*/ 	.byte	0x00, 0xf0, 0x11, 0x00


	//----- nvinfo : EIATTR_KPARAM_INFO
	.align		4
.L_17:
        /*0058*/ 	.byte	0x04, 0x17
        /*005a*/ 	.short	(.L_19 - .L_18)
.L_18:
        /*005c*/ 	.word	0x00000000
        /*0060*/ 	.short	0x0008
        /*0062*/ 	.short	0x002c
        /*0064*/ 	.byte	0x00, 0xf0, 0x11, 0x00


	//----- nvinfo : EIATTR_KPARAM_INFO
	.align		4
.L_19:
        /*0068*/ 	.byte	0x04, 0x17
        /*006a*/ 	.short	(.L_21 - .L_20)
.L_20:
        /*006c*/ 	.word	0x00000000
        /*0070*/ 	.short	0x0007
        /*0072*/ 	.short	0x0028
        /*0074*/ 	.byte	0x00, 0xf0, 0x11, 0x00


	//----- nvinfo : EIATTR_KPARAM_INFO
	.align		4
.L_21:
        /*0078*/ 	.byte	0x04, 0x17
        /*007a*/ 	.short	(.L_23 - .L_22)
.L_22:
        /*007c*/ 	.word	0x00000000
        /*0080*/ 	.short	0x0006
        /*0082*/ 	.short	0x0024
        /*0084*/ 	.byte	0x00, 0xf0, 0x11, 0x00


	//----- nvinfo : EIATTR_KPARAM_INFO
	.align		4
.L_23:
        /*0088*/ 	.byte	0x04, 0x17
        /*008a*/ 	.short	(.L_25 - .L_24)
.L_24:
        /*008c*/ 	.word	0x00000000
        /*0090*/ 	.short	0x0005
        /*0092*/ 	.short	0x0020
        /*0094*/ 	.byte	0x00, 0xf0, 0x11, 0x00


	//----- nvinfo : EIATTR_KPARAM_INFO
	.align		4
.L_25:
        /*0098*/ 	.byte	0x04, 0x17
        /*009a*/ 	.short	(.L_27 - .L_26)
.L_26:
        /*009c*/ 	.word	0x00000000
        /*00a0*/ 	.short	0x0004
        /*00a2*/ 	.short	0x001c
        /*00a4*/ 	.byte	0x00, 0xf0, 0x11, 0x00


	//----- nvinfo : EIATTR_KPARAM_INFO
	.align		4
.L_27:
        /*00a8*/ 	.byte	0x04, 0x17
        /*00aa*/ 	.short	(.L_29 - .L_28)
.L_28:
        /*00ac*/ 	.word	0x00000000
        /*00b0*/ 	.short	0x0003
        /*00b2*/ 	.short	0x0018
        /*00b4*/ 	.byte	0x00, 0xf0, 0x11, 0x00


	//----- nvinfo : EIATTR_KPARAM_INFO
	.align		4
.L_29:
        /*00b8*/ 	.byte	0x04, 0x17
        /*00ba*/ 	.short	(.L_31 - .L_30)
.L_30:
        /*00bc*/ 	.word	0x00000000
        /*00c0*/ 	.short	0x0002
        /*00c2*/ 	.short	0x0010
        /*00c4*/ 	.byte	0x00, 0xf4, 0x21, 0x00


	//----- nvinfo : EIATTR_KPARAM_INFO
	.align		4
.L_31:
        /*00c8*/ 	.byte	0x04, 0x17
        /*00ca*/ 	.short	(.L_33 - .L_32)
.L_32:
        /*00cc*/ 	.word	0x00000000
        /*00d0*/ 	.short	0x0001
        /*00d2*/ 	.short	0x0008
        /*00d4*/ 	.byte	0x00, 0xf4, 0x21, 0x00


	//----- nvinfo : EIATTR_KPARAM_INFO
	.align		4
.L_33:
        /*00d8*/ 	.byte	0x04, 0x17
        /*00da*/ 	.short	(.L_35 - .L_34)
.L_34:
        /*00dc*/ 	.word	0x00000000
        /*00e0*/ 	.short	0x0000
        /*00e2*/ 	.short	0x0000
        /*00e4*/ 	.byte	0x00, 0xf4, 0x21, 0x00


	//----- nvinfo : EIATTR_SPARSE_MMA_MASK
	.align		4
.L_35:
        /*00e8*/ 	.byte	0x03, 0x50
        /*00ea*/ 	.short	0x0000


	//----- nvinfo : EIATTR_MAXREG_COUNT
	.align		4
        /*00ec*/ 	.byte	0x03, 0x1b
        /*00ee*/ 	.short	0x00ff


	//----- nvinfo : EIATTR_NUM_BARRIERS
	.align		4
        /*00f0*/ 	.byte	0x02, 0x4c
        /*00f2*/ 	.byte	0x01
	.zero		1


	//----- nvinfo : EIATTR_ANNOTATIONS
	.align		4
        /*00f4*/ 	.byte	0x04, 0x55
        /*00f6*/ 	.short	(.L_37 - .L_36)


	//   ....[0]....
.L_36:
        /*00f8*/ 	.word	0x00000001
        /*00fc*/ 	.byte	0x90, 0x01, 0x00, 0x00, 0x01, 0x00, 0x00, 0x00, 0xd0, 0x01, 0x00, 0x00, 0x01, 0x00, 0x00, 0x00
        /* <DEDUP_REMOVED lines=3162> */
        /*c6ac*/ 	.byte	0x00, 0x4e, 0x03, 0x00


	//----- nvinfo : EIATTR_COOP_GROUP_MASK_REGIDS
	.align		4
.L_37:
        /*c6b0*/ 	.byte	0x04, 0x29
        /*c6b2*/ 	.short	(.L_39 - .L_38)


	//   ....[0]....
.L_38:
        /*c6b4*/ 	.word	0xffffffff


	//   ....[1]....
        /*c6b8*/ 	.word	0xffffffff


	//   ....[2]....
        /*c6bc*/ 	.word	0xffffffff


	//   ....[3]....
        /*c6c0*/ 	.word	0xffffffff


	//   ....[4]....
        /*c6c4*/ 	.word	0xffffffff


	//   ....[5]....
        /*c6c8*/ 	.word	0xffffffff


	//   ....[6]....
        /*c6cc*/ 	.word	0xffffffff


	//   ....[7]....
        /*c6d0*/ 	.word	0xffffffff


	//   ....[8]....
        /*c6d4*/ 	.word	0xffffffff


	//   ....[9]....
        /*c6d8*/ 	.word	0xffffffff


	//   ....[10]....
        /*c6dc*/ 	.word	0xffffffff


	//   ....[11]....
        /*c6e0*/ 	.word	0xffffffff


	//   ....[12]....
        /*c6e4*/ 	.word	0xffffffff


	//   ....[13]....
        /*c6e8*/ 	.word	0xffffffff


	//   ....[14]....
        /*c6ec*/ 	.word	0xffffffff


	//   ....[15]....
        /*c6f0*/ 	.word	0xffffffff


	//   ....[16]....
        /*c6f4*/ 	.word	0xffffffff


	//   ....[17]....
        /*c6f8*/ 	.word	0xffffffff


	//   ....[18]....
        /*c6fc*/ 	.word	0xffffffff


	//   ....[19]....
        /*c700*/ 	.word	0xffffffff


	//   ....[20]....
        /*c704*/ 	.word	0xffffffff


	//   ....[21]....
        /*c708*/ 	.word	0xffffffff


	//   ....[22]....
        /*c70c*/ 	.word	0xffffffff


	//   ....[23]....
        /*c710*/ 	.word	0xffffffff


	//   ....[24]....
        /*c714*/ 	.word	0xffffffff


	//   ....[25]....
        /*c718*/ 	.word	0xffffffff


	//   ....[26]....
        /*c71c*/ 	.word	0xffffffff


	//   ....[27]....
        /*c720*/ 	.word	0xffffffff


	//   ....[28]....
        /*c724*/ 	.word	0xffffffff


	//   ....[29]....
        /*c728*/ 	.word	0xffffffff


	//   ....[30]....
        /*c72c*/ 	.word	0xffffffff


	//   ....[31]....
        /*c730*/ 	.word	0xffffffff


	//   ....[32]....
        /*c734*/ 	.word	0xffffffff


	//   ....[33]....
        /*c738*/ 	.word	0xffffffff


	//   ....[34]....
        /*c73c*/ 	.word	0xffffffff


	//   ....[35]....
        /*c740*/ 	.word	0xffffffff


	//   ....[36]....
        /*c744*/ 	.word	0xffffffff


	//   ....[37]....
        /*c748*/ 	.word	0xffffffff


	//   ....[38]....
        /*c74c*/ 	.word	0xffffffff


	//   ....[39]....
        /*c750*/ 	.word	0xffffffff


	//   ....[40]....
        /*c754*/ 	.word	0xffffffff


	//   ....[41]....
        /*c758*/ 	.word	0xffffffff


	//   ....[42]....
        /*c75c*/ 	.word	0xffffffff


	//   ....[43]....
        /*c760*/ 	.word	0xffffffff


	//   ....[44]....
        /*c764*/ 	.word	0xffffffff


	//   ....[45]....
        /*c768*/ 	.word	0xffffffff


	//   ....[46]....
        /*c76c*/ 	.word	0xffffffff


	//   ....[47]....
        /*c770*/ 	.word	0xffffffff


	//   ....[48]....
        /*c774*/ 	.word	0xffffffff


	//   ....[49]....
        /*c778*/ 	.word	0xffffffff


	//   ....[50]....
        /*c77c*/ 	.word	0xffffffff


	//   ....[51]....
        /*c780*/ 	.word	0xffffffff


	//   ....[52]....
        /*c784*/ 	.word	0xffffffff


	//   ....[53]....
        /*c788*/ 	.word	0xffffffff


	//   ....[54]....
        /*c78c*/ 	.word	0xffffffff


	//   ....[55]....
        /*c790*/ 	.word	0xffffffff


	//   ....[56]....
        /*c794*/ 	.word	0xffffffff


	//   ....[57]....
        /*c798*/ 	.word	0xffffffff


	//   ....[58]....
        /*c79c*/ 	.word	0xffffffff


	//   ....[59]....
        /*c7a0*/ 	.word	0xffffffff


	//   ....[60]....
        /*c7a4*/ 	.word	0xffffffff


	//   ....[61]....
        /*c7a8*/ 	.word	0xffffffff


	//   ....[62]....
        /*c7ac*/ 	.word	0xffffffff


	//   ....[63]....
        /*c7b0*/ 	.word	0xffffffff


	//   ....[64]....
        /*c7b4*/ 	.word	0xffffffff


	//   ....[65]....
        /*c7b8*/ 	.word	0xffffffff


	//   ....[66]....
        /*c7bc*/ 	.word	0xffffffff


	//   ....[67]....
        /*c7c0*/ 	.word	0xffffffff


	//   ....[68]....
        /*c7c4*/ 	.word	0xffffffff


	//   ....[69]....
        /*c7c8*/ 	.word	0xffffffff


	//   ....[70]....
        /*c7cc*/ 	.word	0xffffffff


	//   ....[71]....
        /*c7d0*/ 	.word	0xffffffff


	//   ....[72]....
        /*c7d4*/ 	.word	0xffffffff


	//   ....[73]....
        /*c7d8*/ 	.word	0xffffffff


	//   ....[74]....
        /*c7dc*/ 	.word	0xffffffff


	//   ....[75]....
        /*c7e0*/ 	.word	0xffffffff


	//   ....[76]....
        /*c7e4*/ 	.word	0xffffffff


	//   ....[77]....
        /*c7e8*/ 	.word	0xffffffff


	//   ....[78]....
        /*c7ec*/ 	.word	0xffffffff


	//   ....[79]....
        /*c7f0*/ 	.word	0xffffffff


	//   ....[80]....
        /*c7f4*/ 	.word	0xffffffff


	//   ....[81]....
        /*c7f8*/ 	.word	0xffffffff


	//   ....[82]....
        /*c7fc*/ 	.word	0xffffffff


	//   ....[83]....
        /*c800*/ 	.word	0xffffffff


	//   ....[84]....
        /*c804*/ 	.word	0xffffffff


	//   ....[85]....
        /*c808*/ 	.word	0xffffffff


	//   ....[86]....
        /*c80c*/ 	.word	0xffffffff


	//   ....[87]....
        /*c810*/ 	.word	0xffffffff


	//   ....[88]....
        /*c814*/ 	.word	0xffffffff


	//   ....[89]....
        /*c818*/ 	.word	0xffffffff


	//   ....[90]....
        /*c81c*/ 	.word	0xffffffff


	//   ....[91]....
        /*c820*/ 	.word	0xffffffff


	//   ....[92]....
        /*c824*/ 	.word	0xffffffff


	//   ....[93]....
        /*c828*/ 	.word	0xffffffff


	//   ....[94]....
        /*c82c*/ 	.word	0xffffffff


	//   ....[95]....
        /*c830*/ 	.word	0xffffffff


	//   ....[96]....
        /*c834*/ 	.word	0xffffffff


	//   ....[97]....
        /*c838*/ 	.word	0xffffffff


	//   ....[98]....
        /*c83c*/ 	.word	0xffffffff


	//   ....[99]....
        /*c840*/ 	.word	0xffffffff


	//   ....[100]....
        /*c844*/ 	.word	0xffffffff


	//   ....[101]....
        /*c848*/ 	.word	0xffffffff


	//   ....[102]....
        /*c84c*/ 	.word	0xffffffff


	//   ....[103]....
        /*c850*/ 	.word	0xffffffff


	//   ....[104]....
        /*c854*/ 	.word	0xffffffff


	//   ....[105]....
        /*c858*/ 	.word	0xffffffff


	//   ....[106]....
        /*c85c*/ 	.word	0xffffffff


	//   ....[107]....
        /*c860*/ 	.word	0xffffffff


	//   ....[108]....
        /*c864*/ 	.word	0xffffffff


	//   ....[109]....
        /*c868*/ 	.word	0xffffffff


	//   ....[110]....
        /*c86c*/ 	.word	0xffffffff


	//   ....[111]....
        /*c870*/ 	.word	0xffffffff


	//   ....[112]....
        /*c874*/ 	.word	0xffffffff


	//   ....[113]....
        /*c878*/ 	.word	0xffffffff


	//   ....[114]....
        /*c87c*/ 	.word	0xffffffff


	//   ....[115]....
        /*c880*/ 	.word	0xffffffff


	//   ....[116]....
        /*c884*/ 	.word	0xffffffff


	//   ....[117]....
        /*c888*/ 	.word	0xffffffff


	//   ....[118]....
        /*c88c*/ 	.word	0xffffffff


	//   ....[119]....
        /*c890*/ 	.word	0xffffffff


	//   ....[120]....
        /*c894*/ 	.word	0xffffffff


	//   ....[121]....
        /*c898*/ 	.word	0xffffffff


	//   ....[122]....
        /*c89c*/ 	.word	0xffffffff


	//   ....[123]....
        /*c8a0*/ 	.word	0xffffffff


	//   ....[124]....
        /*c8a4*/ 	.word	0xffffffff


	//   ....[125]....
        /*c8a8*/ 	.word	0xffffffff


	//   ....[126]....
        /*c8ac*/ 	.word	0xffffffff


	//   ....[127]....
        /*c8b0*/ 	.word	0xffffffff


	//   ....[128]....
        /*c8b4*/ 	.word	0xffffffff


	//   ....[129]....
        /*c8b8*/ 	.word	0xffffffff


	//   ....[130]....
        /*c8bc*/ 	.word	0xffffffff


	//   ....[131]....
        /*c8c0*/ 	.word	0xffffffff


	//   ....[132]....
        /*c8c4*/ 	.word	0xffffffff


	//   ....[133]....
        /*c8c8*/ 	.word	0xffffffff


	//   ....[134]....
        /*c8cc*/ 	.word	0xffffffff


	//   ....[135]....
        /*c8d0*/ 	.word	0xffffffff


	//   ....[136]....
        /*c8d4*/ 	.word	0xffffffff


	//   ....[137]....
        /*c8d8*/ 	.word	0xffffffff


	//   ....[138]....
        /*c8dc*/ 	.word	0xffffffff


	//   ....[139]....
        /*c8e0*/ 	.word	0xffffffff


	//   ....[140]....
        /*c8e4*/ 	.word	0xffffffff


	//   ....[141]....
        /*c8e8*/ 	.word	0xffffffff


	//   ....[142]....
        /*c8ec*/ 	.word	0xffffffff


	//   ....[143]....
        /*c8f0*/ 	.word	0xffffffff


	//   ....[144]....
        /*c8f4*/ 	.word	0xffffffff


	//   ....[145]....
        /*c8f8*/ 	.word	0xffffffff


	//   ....[146]....
        /*c8fc*/ 	.word	0xffffffff


	//   ....[147]....
        /*c900*/ 	.word	0xffffffff


	//   ....[148]....
        /*c904*/ 	.word	0xffffffff


	//   ....[149]....
        /*c908*/ 	.word	0xffffffff


	//   ....[150]....
        /*c90c*/ 	.word	0xffffffff


	//   ....[151]....
        /*c910*/ 	.word	0xffffffff


	//   ....[152]....
        /*c914*/ 	.word	0xffffffff


	//   ....[153]....
        /*c918*/ 	.word	0xffffffff


	//   ....[154]....
        /*c91c*/ 	.word	0xffffffff


	//   ....[155]....
        /*c920*/ 	.word	0xffffffff


	//   ....[156]....
        /*c924*/ 	.word	0xffffffff


	//   ....[157]....
        /*c928*/ 	.word	0xffffffff


	//   ....[158]....
        /*c92c*/ 	.word	0xffffffff


	//   ....[159]....
        /*c930*/ 	.word	0xffffffff


	//   ....[160]....
        /*c934*/ 	.word	0xffffffff


	//   ....[161]....
        /*c938*/ 	.word	0xffffffff


	//   ....[162]....
        /*c93c*/ 	.word	0xffffffff


	//   ....[163]....
        /*c940*/ 	.word	0xffffffff


	//   ....[164]....
        /*c944*/ 	.word	0xffffffff


	//   ....[165]....
        /*c948*/ 	.word	0xffffffff


	//   ....[166]....
        /*c94c*/ 	.word	0xffffffff


	//   ....[167]....
        /*c950*/ 	.word	0xffffffff


	//   ....[168]....
        /*c954*/ 	.word	0xffffffff


	//   ....[169]....
        /*c958*/ 	.word	0xffffffff


	//   ....[170]....
        /*c95c*/ 	.word	0xffffffff


	//   ....[171]....
        /*c960*/ 	.word	0xffffffff


	//   ....[172]....
        /*c964*/ 	.word	0xffffffff


	//   ....[173]....
        /*c968*/ 	.word	0xffffffff


	//   ....[174]....
        /*c96c*/ 	.word	0xffffffff


	//   ....[175]....
        /*c970*/ 	.word	0xffffffff


	//   ....[176]....
        /*c974*/ 	.word	0xffffffff


	//   ....[177]....
        /*c978*/ 	.word	0xffffffff


	//   ....[178]....
        /*c97c*/ 	.word	0xffffffff


	//   ....[179]....
        /*c980*/ 	.word	0xffffffff


	//   ....[180]....
        /*c984*/ 	.word	0xffffffff


	//   ....[181]....
        /*c988*/ 	.word	0xffffffff


	//   ....[182]....
        /*c98c*/ 	.word	0xffffffff


	//   ....[183]....
        /*c990*/ 	.word	0xffffffff


	//   ....[184]....
        /*c994*/ 	.word	0xffffffff


	//   ....[185]....
        /*c998*/ 	.word	0xffffffff


	//   ....[186]....
        /*c99c*/ 	.word	0xffffffff


	//   ....[187]....
        /*c9a0*/ 	.word	0xffffffff


	//   ....[188]....
        /*c9a4*/ 	.word	0xffffffff


	//   ....[189]....
        /*c9a8*/ 	.word	0xffffffff


	//   ....[190]....
        /*c9ac*/ 	.word	0xffffffff


	//   ....[191]....
        /*c9b0*/ 	.word	0xffffffff


	//   ....[192]....
        /*c9b4*/ 	.word	0xffffffff


	//   ....[193]....
        /*c9b8*/ 	.word	0xffffffff


	//   ....[194]....
        /*c9bc*/ 	.word	0xffffffff


	//   ....[195]....
        /*c9c0*/ 	.word	0xffffffff


	//   ....[196]....
        /*c9c4*/ 	.word	0xffffffff


	//   ....[197]....
        /*c9c8*/ 	.word	0xffffffff


	//   ....[198]....
        /*c9cc*/ 	.word	0xffffffff


	//   ....[199]....
        /*c9d0*/ 	.word	0xffffffff


	//   ....[200]....
        /*c9d4*/ 	.word	0xffffffff


	//   ....[201]....
        /*c9d8*/ 	.word	0xffffffff


	//   ....[202]....
        /*c9dc*/ 	.word	0xffffffff


	//   ....[203]....
        /*c9e0*/ 	.word	0xffffffff


	//   ....[204]....
        /*c9e4*/ 	.word	0xffffffff


	//   ....[205]....
        /*c9e8*/ 	.word	0xffffffff


	//   ....[206]....
        /*c9ec*/ 	.word	0xffffffff


	//   ....[207]....
        /*c9f0*/ 	.word	0xffffffff


	//   ....[208]....
        /*c9f4*/ 	.word	0xffffffff


	//   ....[209]....
        /*c9f8*/ 	.word	0xffffffff


	//   ....[210]....
        /*c9fc*/ 	.word	0xffffffff


	//   ....[211]....
        /*ca00*/ 	.word	0xffffffff


	//   ....[212]....
        /*ca04*/ 	.word	0xffffffff


	//   ....[213]....
        /*ca08*/ 	.word	0xffffffff


	//   ....[214]....
        /*ca0c*/ 	.word	0xffffffff


	//   ....[215]....
        /*ca10*/ 	.word	0xffffffff


	//   ....[216]....
        /*ca14*/ 	.word	0xffffffff


	//   ....[217]....
        /*ca18*/ 	.word	0xffffffff


	//   ....[218]....
        /*ca1c*/ 	.word	0xffffffff


	//   ....[219]....
        /*ca20*/ 	.word	0xffffffff


	//   ....[220]....
        /*ca24*/ 	.word	0xffffffff


	//   ....[221]....
        /*ca28*/ 	.word	0xffffffff


	//   ....[222]....
        /*ca2c*/ 	.word	0xffffffff


	//   ....[223]....
        /*ca30*/ 	.word	0xffffffff


	//   ....[224]....
        /*ca34*/ 	.word	0xffffffff


	//   ....[225]....
        /*ca38*/ 	.word	0xffffffff


	//   ....[226]....
        /*ca3c*/ 	.word	0xffffffff


	//   ....[227]....
        /*ca40*/ 	.word	0xffffffff


	//   ....[228]....
        /*ca44*/ 	.word	0xffffffff


	//   ....[229]....
        /*ca48*/ 	.word	0xffffffff


	//   ....[230]....
        /*ca4c*/ 	.word	0xffffffff


	//   ....[231]....
        /*ca50*/ 	.word	0xffffffff


	//   ....[232]....
        /*ca54*/ 	.word	0xffffffff


	//   ....[233]....
        /*ca58*/ 	.word	0xffffffff


	//   ....[234]....
        /*ca5c*/ 	.word	0xffffffff


	//   ....[235]....
        /*ca60*/ 	.word	0xffffffff


	//   ....[236]....
        /*ca64*/ 	.word	0xffffffff


	//   ....[237]....
        /*ca68*/ 	.word	0xffffffff


	//   ....[238]....
        /*ca6c*/ 	.word	0xffffffff


	//   ....[239]....
        /*ca70*/ 	.word	0xffffffff


	//   ....[240]....
        /*ca74*/ 	.word	0xffffffff


	//   ....[241]....
        /*ca78*/ 	.word	0xffffffff


	//   ....[242]....
        /*ca7c*/ 	.word	0xffffffff


	//   ....[243]....
        /*ca80*/ 	.word	0xffffffff


	//   ....[244]....
        /*ca84*/ 	.word	0xffffffff


	//   ....[245]....
        /*ca88*/ 	.word	0xffffffff


	//   ....[246]....
        /*ca8c*/ 	.word	0xffffffff


	//   ....[247]....
        /*ca90*/ 	.word	0xffffffff


	//   ....[248]....
        /*ca94*/ 	.word	0xffffffff


	//   ....[249]....
        /*ca98*/ 	.word	0xffffffff


	//   ....[250]....
        /*ca9c*/ 	.word	0xffffffff


	//   ....[251]....
        /*caa0*/ 	.word	0xffffffff


	//   ....[252]....
        /*caa4*/ 	.word	0xffffffff


	//   ....[253]....
        /*caa8*/ 	.word	0xffffffff


	//   ....[254]....
        /*caac*/ 	.word	0xffffffff


	//----- nvinfo : EIATTR_COOP_GROUP_INSTR_OFFSETS
	.align		4
.L_39:
        /*cab0*/ 	.byte	0x04, 0x28
        /*cab2*/ 	.short	(.L_41 - .L_40)


	//   ....[0]....
.L_40:
        /*cab4*/ 	.word	0x00058750


	//   ....[1]....
        /*cab8*/ 	.word	0x00058770


	//   ....[2]....
        /*cabc*/ 	.word	0x00058790


	//   ....[3]....
        /*cac0*/ 	.word	0x000587b0


	//   ....[4]....
        /*cac4*/ 	.word	0x000587d0


	//   ....[5]....
        /*cac8*/ 	.word	0x000587f0


	//   ....[6]....
        /*cacc*/ 	.word	0x00058810


	//   ....[7]....
        /*cad0*/ 	.word	0x00058830


	//   ....[8]....
        /*cad4*/ 	.word	0x00058850


	//   ....[9]....
        /*cad8*/ 	.word	0x00058870


	//   ....[10]....
        /*cadc*/ 	.word	0x00058890


	//   ....[11]....
        /*cae0*/ 	.word	0x000588b0


	//   ....[12]....
        /*cae4*/ 	.word	0x000588d0


	//   ....[13]....
        /*cae8*/ 	.word	0x000588f0


	//   ....[14]....
        /*caec*/ 	.word	0x00058910


	//   ....[15]....
        /*caf0*/ 	.word	0x00058930


	//   ....[16]....
        /*caf4*/ 	.word	0x00058950


	//   ....[17]....
        /*caf8*/ 	.word	0x00058970


	//   ....[18]....
        /*cafc*/ 	.word	0x00058b90


	//   ....[19]....
        /*cb00*/ 	.word	0x00058bb0


	//   ....[20]....
        /*cb04*/ 	.word	0x00058d00


	//   ....[21]....
        /*cb08*/ 	.word	0x00058d60


	//   ....[22]....
        /*cb0c*/ 	.word	0x00058e90


	//   ....[23]....
        /*cb10*/ 	.word	0x00058ec0


	//   ....[24]....
        /*cb14*/ 	.word	0x00058f00


	//   ....[25]....
        /*cb18*/ 	.word	0x00058f20


	//   ....[26]....
        /*cb1c*/ 	.word	0x00058f60


	//   ....[27]....
        /*cb20*/ 	.word	0x00058f80


	//   ....[28]....
        /*cb24*/ 	.word	0x00059000


	//   ....[29]....
        /*cb28*/ 	.word	0x00059020


	//   ....[30]....
        /*cb2c*/ 	.word	0x00059060


	//   ....[31]....
        /*cb30*/ 	.word	0x00059080


	//   ....[32]....
        /*cb34*/ 	.word	0x00059100


	//   ....[33]....
        /*cb38*/ 	.word	0x00059120


	//   ....[34]....
        /*cb3c*/ 	.word	0x00059160


	//   ....[35]....
        /*cb40*/ 	.word	0x00059200


	//   ....[36]....
        /*cb44*/ 	.word	0x00059280


	//   ....[37]....
        /*cb48*/ 	.word	0x000592a0


	//   ....[38]....
        /*cb4c*/ 	.word	0x00059360


	//   ....[39]....
        /*cb50*/ 	.word	0x00059380


	//   ....[40]....
        /*cb54*/ 	.word	0x00059400


	//   ....[41]....
        /*cb58*/ 	.word	0x00059420


	//   ....[42]....
        /*cb5c*/ 	.word	0x00059460


	//   ....[43]....
        /*cb60*/ 	.word	0x000594c0


	//   ....[44]....
        /*cb64*/ 	.word	0x00059500


	//   ....[45]....
        /*cb68*/ 	.word	0x00059520


	//   ....[46]....
        /*cb6c*/ 	.word	0x00059560


	//   ....[47]....
        /*cb70*/ 	.word	0x00059580


	//   ....[48]....
        /*cb74*/ 	.word	0x00059600


	//   ....[49]....
        /*cb78*/ 	.word	0x00059620


	//   ....[50]....
        /*cb7c*/ 	.word	0x000596a0


	//   ....[51]....
        /*cb80*/ 	.word	0x000596c0


	//   ....[52]....
        /*cb84*/ 	.word	0x00059780


	//   ....[53]....
        /*cb88*/ 	.word	0x000597a0


	//   ....[54]....
        /*cb8c*/ 	.word	0x00059860


	//   ....[55]....
        /*cb90*/ 	.word	0x00059880


	//   ....[56]....
        /*cb94*/ 	.word	0x00059900


	//   ....[57]....
        /*cb98*/ 	.word	0x00059920


	//   ....[58]....
        /*cb9c*/ 	.word	0x00059960


	//   ....[59]....
        /*cba0*/ 	.word	0x000599c0


	//   ....[60]....
        /*cba4*/ 	.word	0x00059a00


	//   ....[61]....
        /*cba8*/ 	.word	0x00059a20


	//   ....[62]....
        /*cbac*/ 	.word	0x00059a60


	//   ....[63]....
        /*cbb0*/ 	.word	0x00059a80


	//   ....[64]....
        /*cbb4*/ 	.word	0x00059b00


	//   ....[65]....
        /*cbb8*/ 	.word	0x00059b20


	//   ....[66]....
        /*cbbc*/ 	.word	0x00059ba0


	//   ....[67]....
        /*cbc0*/ 	.word	0x00059bc0


	//   ....[68]....
        /*cbc4*/ 	.word	0x00059c80


	//   ....[69]....
        /*cbc8*/ 	.word	0x00059ca0


	//   ....[70]....
        /*cbcc*/ 	.word	0x00059d60


	//   ....[71]....
        /*cbd0*/ 	.word	0x00059d80


	//   ....[72]....
        /*cbd4*/ 	.word	0x00059e00


	//   ....[73]....
        /*cbd8*/ 	.word	0x00059e20


	//   ....[74]....
        /*cbdc*/ 	.word	0x00059e60


	//   ....[75]....
        /*cbe0*/ 	.word	0x00059ec0


	//   ....[76]....
        /*cbe4*/ 	.word	0x00059f00


	//   ....[77]....
        /*cbe8*/ 	.word	0x00059f20


	//   ....[78]....
        /*cbec*/ 	.word	0x00059f60


	//   ....[79]....
        /*cbf0*/ 	.word	0x00059f80


	//   ....[80]....
        /*cbf4*/ 	.word	0x0005a000


	//   ....[81]....
        /*cbf8*/ 	.word	0x0005a020


	//   ....[82]....
        /*cbfc*/ 	.word	0x0005a0a0


	//   ....[83]....
        /*cc00*/ 	.word	0x0005a0c0


	//   ....[84]....
        /*cc04*/ 	.word	0x0005a180


	//   ....[85]....
        /*cc08*/ 	.word	0x0005a1a0


	//   ....[86]....
        /*cc0c*/ 	.word	0x0005a260


	//   ....[87]....
        /*cc10*/ 	.word	0x0005a280


	//   ....[88]....
        /*cc14*/ 	.word	0x0005a300


	//   ....[89]....
        /*cc18*/ 	.word	0x0005a320


	//   ....[90]....
        /*cc1c*/ 	.word	0x0005a360


	//   ....[91]....
        /*cc20*/ 	.word	0x0005a3c0


	//   ....[92]....
        /*cc24*/ 	.word	0x0005a400


	//   ....[93]....
        /*cc28*/ 	.word	0x0005a420


	//   ....[94]....
        /*cc2c*/ 	.word	0x0005a460


	//   ....[95]....
        /*cc30*/ 	.word	0x0005a480


	//   ....[96]....
        /*cc34*/ 	.word	0x0005a500


	//   ....[97]....
        /*cc38*/ 	.word	0x0005a520


	//   ....[98]....
        /*cc3c*/ 	.word	0x0005a5a0


	//   ....[99]....
        /*cc40*/ 	.word	0x0005a5c0


	//   ....[100]....
        /*cc44*/ 	.word	0x0005a680


	//   ....[101]....
        /*cc48*/ 	.word	0x0005a6a0


	//   ....[102]....
        /*cc4c*/ 	.word	0x0005a760


	//   ....[103]....
        /*cc50*/ 	.word	0x0005a780


	//   ....[104]....
        /*cc54*/ 	.word	0x0005a800


	//   ....[105]....
        /*cc58*/ 	.word	0x0005a820


	//   ....[106]....
        /*cc5c*/ 	.word	0x0005a860


	//   ....[107]....
        /*cc60*/ 	.word	0x0005a8c0


	//   ....[108]....
        /*cc64*/ 	.word	0x0005a900


	//   ....[109]....
        /*cc68*/ 	.word	0x0005a920


	//   ....[110]....
        /*cc6c*/ 	.word	0x0005a960


	//   ....[111]....
        /*cc70*/ 	.word	0x0005a980


	//   ....[112]....
        /*cc74*/ 	.word	0x0005aa00


	//   ....[113]....
        /*cc78*/ 	.word	0x0005aa20


	//   ....[114]....
        /*cc7c*/ 	.word	0x0005aaa0


	//   ....[115]....
        /*cc80*/ 	.word	0x0005aac0


	//   ....[116]....
        /*cc84*/ 	.word	0x0005ab80


	//   ....[117]....
        /*cc88*/ 	.word	0x0005aba0


	//   ....[118]....
        /*cc8c*/ 	.word	0x0005ac60


	//   ....[119]....
        /*cc90*/ 	.word	0x0005ac80


	//   ....[120]....
        /*cc94*/ 	.word	0x0005ad00


	//   ....[121]....
        /*cc98*/ 	.word	0x0005ad20


	//   ....[122]....
        /*cc9c*/ 	.word	0x0005ad60


	//   ....[123]....
        /*cca0*/ 	.word	0x0005adc0


	//   ....[124]....
        /*cca4*/ 	.word	0x0005ae00


	//   ....[125]....
        /*cca8*/ 	.word	0x0005ae20


	//   ....[126]....
        /*ccac*/ 	.word	0x0005ae60


	//   ....[127]....
        /*ccb0*/ 	.word	0x0005ae80


	//   ....[128]....
        /*ccb4*/ 	.word	0x0005af00


	//   ....[129]....
        /*ccb8*/ 	.word	0x0005af20


	//   ....[130]....
        /*ccbc*/ 	.word	0x0005afa0


	//   ....[131]....
        /*ccc0*/ 	.word	0x0005afc0


	//   ....[132]....
        /*ccc4*/ 	.word	0x0005b080


	//   ....[133]....
        /*ccc8*/ 	.word	0x0005b0a0


	//   ....[134]....
        /*cccc*/ 	.word	0x0005b160


	//   ....[135]....
        /*ccd0*/ 	.word	0x0005b180


	//   ....[136]....
        /*ccd4*/ 	.word	0x0005b200


	//   ....[137]....
        /*ccd8*/ 	.word	0x0005b220


	//   ....[138]....
        /*ccdc*/ 	.word	0x0005b260


	//   ....[139]....
        /*cce0*/ 	.word	0x0005b280


	//   ....[140]....
        /*cce4*/ 	.word	0x0005b2d0


	//   ....[141]....
        /*cce8*/ 	.word	0x0005b320


	//   ....[142]....
        /*ccec*/ 	.word	0x0005b360


	//   ....[143]....
        /*ccf0*/ 	.word	0x0005b380


	//   ....[144]....
        /*ccf4*/ 	.word	0x0005b400


	//   ....[145]....
        /*ccf8*/ 	.word	0x0005b420


	//   ....[146]....
        /*ccfc*/ 	.word	0x0005b4a0


	//   ....[147]....
        /*cd00*/ 	.word	0x0005b4c0


	//   ....[148]....
        /*cd04*/ 	.word	0x0005b5a0


	//   ....[149]....
        /*cd08*/ 	.word	0x0005b5c0


	//   ....[150]....
        /*cd0c*/ 	.word	0x0005b640


	//   ....[151]....
        /*cd10*/ 	.word	0x0005b660


	//   ....[152]....
        /*cd14*/ 	.word	0x0005b6f0


	//   ....[153]....
        /*cd18*/ 	.word	0x0005b710


	//   ....[154]....
        /*cd1c*/ 	.word	0x0005b760


	//   ....[155]....
        /*cd20*/ 	.word	0x0005b7c0


	//   ....[156]....
        /*cd24*/ 	.word	0x0005b7e0


	//   ....[157]....
        /*cd28*/ 	.word	0x0005b820


	//   ....[158]....
        /*cd2c*/ 	.word	0x0005b860


	//   ....[159]....
        /*cd30*/ 	.word	0x0005b880


	//   ....[160]....
        /*cd34*/ 	.word	0x0005b900


	//   ....[161]....
        /*cd38*/ 	.word	0x0005b920


	//   ....[162]....
        /*cd3c*/ 	.word	0x0005b9c0


	//   ....[163]....
        /*cd40*/ 	.word	0x0005b9e0


	//   ....[164]....
        /*cd44*/ 	.word	0x0005bb00


	//   ....[165]....
        /*cd48*/ 	.word	0x0005bb20


	//   ....[166]....
        /*cd4c*/ 	.word	0x0005bbc0


	//   ....[167]....
        /*cd50*/ 	.word	0x0005bbe0


	//   ....[168]....
        /*cd54*/ 	.word	0x0005bc40


	//   ....[169]....
        /*cd58*/ 	.word	0x0005bc60


	//   ....[170]....
        /*cd5c*/ 	.word	0x0005bda0


	//   ....[171]....
        /*cd60*/ 	.word	0x0005bdc0


	//   ....[172]....
        /*cd64*/ 	.word	0x0005be20


	//   ....[173]....
        /*cd68*/ 	.word	0x0005be40


	//   ....[174]....
        /*cd6c*/ 	.word	0x0005bee0


	//   ....[175]....
        /*cd70*/ 	.word	0x0005bf00


	//   ....[176]....
        /*cd74*/ 	.word	0x0005bf20


	//   ....[177]....
        /*cd78*/ 	.word	0x0005bf40


	//   ....[178]....
        /*cd7c*/ 	.word	0x0005bf60


	//   ....[179]....
        /*cd80*/ 	.word	0x0005bf80


	//   ....[180]....
        /*cd84*/ 	.word	0x0005bfe0


	//   ....[181]....
        /*cd88*/ 	.word	0x0005c000


	//   ....[182]....
        /*cd8c*/ 	.word	0x0005c080


	//   ....[183]....
        /*cd90*/ 	.word	0x0005c0a0


	//   ....[184]....
        /*cd94*/ 	.word	0x0005c1c0


	//   ....[185]....
        /*cd98*/ 	.word	0x0005c1e0


	//   ....[186]....
        /*cd9c*/ 	.word	0x0005c260


	//   ....[187]....
        /*cda0*/ 	.word	0x0005c280


	//   ....[188]....
        /*cda4*/ 	.word	0x0005c300


	//   ....[189]....
        /*cda8*/ 	.word	0x0005c320


	//   ....[190]....
        /*cdac*/ 	.word	0x0005c380


	//   ....[191]....
        /*cdb0*/ 	.word	0x0005c3a0


	//   ....[192]....
        /*cdb4*/ 	.word	0x0005c3c0


	//   ....[193]....
        /*cdb8*/ 	.word	0x0005c3e0


	//   ....[194]....
        /*cdbc*/ 	.word	0x0005c460


	//   ....[195]....
        /*cdc0*/ 	.word	0x0005c490


	//   ....[196]....
        /*cdc4*/ 	.word	0x0005c500


	//   ....[197]....
        /*cdc8*/ 	.word	0x0005c520


	//   ....[198]....
        /*cdcc*/ 	.word	0x0005c620


	//   ....[199]....
        /*cdd0*/ 	.word	0x0005c640


	//   ....[200]....
        /*cdd4*/ 	.word	0x0005c6c0


	//   ....[201]....
        /*cdd8*/ 	.word	0x0005c6e0


	//   ....[202]....
        /*cddc*/ 	.word	0x0005c760


	//   ....[203]....
        /*cde0*/ 	.word	0x0005c780


	//   ....[204]....
        /*cde4*/ 	.word	0x0005c7e0


	//   ....[205]....
        /*cde8*/ 	.word	0x0005c800


	//   ....[206]....
        /*cdec*/ 	.word	0x0005c820


	//   ....[207]....
        /*cdf0*/ 	.word	0x0005c840


	//   ....[208]....
        /*cdf4*/ 	.word	0x0005c8c0


	//   ....[209]....
        /*cdf8*/ 	.word	0x0005c8e0


	//   ....[210]....
        /*cdfc*/ 	.word	0x0005c960


	//   ....[211]....
        /*ce00*/ 	.word	0x0005c980


	//   ....[212]....
        /*ce04*/ 	.word	0x0005ca80


	//   ....[213]....
        /*ce08*/ 	.word	0x0005caa0


	//   ....[214]....
        /*ce0c*/ 	.word	0x0005cb20


	//   ....[215]....
        /*ce10*/ 	.word	0x0005cb40


	//   ....[216]....
        /*ce14*/ 	.word	0x0005cbc0


	//   ....[217]....
        /*ce18*/ 	.word	0x0005cbe0


	//   ....[218]....
        /*ce1c*/ 	.word	0x0005cc40


	//   ....[219]....
        /*ce20*/ 	.word	0x0005cc60


	//   ....[220]....
        /*ce24*/ 	.word	0x0005cc80


	//   ....[221]....
        /*ce28*/ 	.word	0x0005cca0


	//   ....[222]....
        /*ce2c*/ 	.word	0x0005cd20


	//   ....[223]....
        /*ce30*/ 	.word	0x0005cd40


	//   ....[224]....
        /*ce34*/ 	.word	0x0005cdc0


	//   ....[225]....
        /*ce38*/ 	.word	0x0005cde0


	//   ....[226]....
        /*ce3c*/ 	.word	0x0005cee0


	//   ....[227]....
        /*ce40*/ 	.word	0x0005cf00


	//   ....[228]....
        /*ce44*/ 	.word	0x0005cf80


	//   ....[229]....
        /*ce48*/ 	.word	0x0005cfa0


	//   ....[230]....
        /*ce4c*/ 	.word	0x0005d020


	//   ....[231]....
        /*ce50*/ 	.word	0x0005d040


	//   ....[232]....
        /*ce54*/ 	.word	0x0005d0a0


	//   ....[233]....
        /*ce58*/ 	.word	0x0005d0c0


	//   ....[234]....
        /*ce5c*/ 	.word	0x0005d0e0


	//   ....[235]....
        /*ce60*/ 	.word	0x0005d100


	//   ....[236]....
        /*ce64*/ 	.word	0x0005d1c0


	//   ....[237]....
        /*ce68*/ 	.word	0x0005d1e0


	//   ....[238]....
        /*ce6c*/ 	.word	0x0005d220


	//   ....[239]....
        /*ce70*/ 	.word	0x0005d240


	//   ....[240]....
        /*ce74*/ 	.word	0x0005d2c0


	//   ....[241]....
        /*ce78*/ 	.word	0x0005d2e0


	//   ....[242]....
        /*ce7c*/ 	.word	0x0005d420


	//   ....[243]....
        /*ce80*/ 	.word	0x0005d440


	//   ....[244]....
        /*ce84*/ 	.word	0x0005d4c0


	//   ....[245]....
        /*ce88*/ 	.word	0x0005d4e0


	//   ....[246]....
        /*ce8c*/ 	.word	0x0005d540


	//   ....[247]....
        /*ce90*/ 	.word	0x0005d560


	//   ....[248]....
        /*ce94*/ 	.word	0x0005d580


	//   ....[249]....
        /*ce98*/ 	.word	0x0005d5a0


	//   ....[250]....
        /*ce9c*/ 	.word	0x0005d650


	//   ....[251]....
        /*cea0*/ 	.word	0x0005d670


	//   ....[252]....
        /*cea4*/ 	.word	0x0005d690


	//   ....[253]....
        /*cea8*/ 	.word	0x0005d6b0


	//   ....[254]....
        /*ceac*/ 	.word	0x0005d7a0


	//----- nvinfo : EIATTR_VRC_CTA_INIT_COUNT
	.align		4
.L_41:
        /*ceb0*/ 	.byte	0x02, 0x4a
	.zero		1
	.zero		1


	//----- nvinfo : EIATTR_EXIT_INSTR_OFFSETS
	.align		4
        /*ceb4*/ 	.byte	0x04, 0x1c
        /*ceb6*/ 	.short	(.L_43 - .L_42)


	//   ....[0]....
.L_42:
        /*ceb8*/ 	.word	0x00077160


	//   ....[1]....
        /*cebc*/ 	.word	0x00077190


	//----- nvinfo : EIATTR_REQNTID
	.align		4
.L_43:
        /*cec0*/ 	.byte	0x04, 0x10
        /*cec2*/ 	.short	(.L_45 - .L_44)
.L_44:
        /*cec4*/ 	.word	0x00000020
        /*cec8*/ 	.word	0x00000001
        /*cecc*/ 	.word	0x00000001


	//----- nvinfo : EIATTR_CBANK_PARAM_SIZE
	.align		4
.L_45:
        /*ced0*/ 	.byte	0x03, 0x19
        /*ced2*/ 	.short	0x0050


	//----- nvinfo : EIATTR_PARAM_CBANK
	.align		4
        /*ced4*/ 	.byte	0x04, 0x0a
        /*ced6*/ 	.short	(.L_47 - .L_46)
	.align		4
.L_46:
        /*ced8*/ 	.word	index@(.nv.constant0.matmul_kernel)
        /*cedc*/ 	.short	0x0380
        /*cede*/ 	.short	0x0050


	//----- nvinfo : EIATTR_SW_WAR
	.align		4
.L_47:
        /*cee0*/ 	.byte	0x04, 0x36
        /*cee2*/ 	.short	(.L_49 - .L_48)
.L_48:
        /*cee4*/ 	.word	0x00000008
.L_49:


//--------------------- .nv.compat                --------------------------
	.section	.nv.compat,"",@"SHT_CUDA_COMPAT_INFO"
	.align	4
        /*0000*/ 	.byte	0x02, 0x02, 0x01, 0x00, 0x02, 0x05, 0x05, 0x00, 0x02, 0x03, 0x00, 0x00, 0x02, 0x06, 0x01, 0x00


//--------------------- .nv.callgraph             --------------------------
	.section	.nv.callgraph,"",@"SHT_CUDA_CALLGRAPH"
	.align	4
	.sectionentsize	8
	.align		4
        /*0000*/ 	.word	0x00000000
	.align		4
        /*0004*/ 	.word	0xffffffff
	.align		4
        /*0008*/ 	.word	0x00000000
	.align		4
        /*000c*/ 	.word	0xfffffffe
	.align		4
        /*0010*/ 	.word	0x00000000
	.align		4
        /*0014*/ 	.word	0xfffffffd
	.align		4
        /*0018*/ 	.word	0x00000000
	.align		4
        /*001c*/ 	.word	0xfffffffc


//--------------------- .text.matmul_kernel       --------------------------
	.section	.text.matmul_kernel,"ax",@progbits
	.align	128
        .global         matmul_kernel
        .type           matmul_kernel,@function
        .size           matmul_kernel,(.L_x_3 - matmul_kernel)
        .other          matmul_kernel,@"STO_CUDA_ENTRY STV_DEFAULT"
matmul_kernel:
.text.matmul_kernel:
[----:B------:R-:W0:Y:S08]  /*0000*/  LDC R1, c[0x0][0x37c] ;  /* 0x0000df00ff017b82 */ /* 0x000e300000000800 */
[----:B------:R-:W1:Y:S01]  /*0010*/  LDC.64 R56, c[0x0][0x398] ;  /* 0x0000e600ff387b82 */ /* 0x000e620000000a00 */
[----:B0-----:R-:W-:Y:S01]  /*0020*/  VIADD R1, R1, 0xffffc798 ;  /* 0xffffc79801017836 */ /* 0x001fe20000000000 */
[----:B------:R-:W0:Y:S01]  /*0030*/  S2R R5, SR_CTAID.X ;  /* 0x0000000000057919 */ /* 0x000e220000002500 */
[----:B------:R-:W2:Y:S01]  /*0040*/  LDCU UR4, c[0x0][0x3a0] ;  /* 0x00007400ff0477ac */ /* 0x000ea20008000800 */
[----:B------:R-:W-:-:S02]  /*0050*/  CS2R R48, SRZ ;  /* 0x0000000000307805 */ /* 0x000fc4000001ff00 */
[----:B------:R-:W-:Y:S01]  /*0060*/  CS2R R50, SRZ ;  /* 0x0000000000327805 */ /* 0x000fe2000001ff00 */
[----:B------:R-:W3:Y:S01]  /*0070*/  S2R R58, SR_TID.X ;  /* 0x00000000003a7919 */ /* 0x000ee20000002100 */
[----:B------:R-:W-:Y:S01]  /*0080*/  CS2R R44, SRZ ;  /* 0x00000000002c7805 */ /* 0x000fe2000001ff00 */
[----:B------:R-:W4:Y:S01]  /*0090*/  S2UR UR6, SR_CgaCtaId ;  /* 0x00000000000679c3 */ /* 0x000f220000008800 */
[----:B------:R-:W-:Y:S02]  /*00a0*/  CS2R R46, SRZ ;  /* 0x00000000002e7805 */ /* 0x000fe4000001ff00 */
[----:B------:R-:W-:Y:S02]  /*00b0*/  CS2R R40, SRZ ;  /* 0x0000000000287805 */ /* 0x000fe4000001ff00 */
[----:B------:R-:W-:Y:S02]  /*00c0*/  CS2R R42, SRZ ;  /* 0x00000000002a7805 */ /* 0x000fe4000001ff00 */
[----:B------:R-:W-:-:S02]  /*00d0*/  CS2R R36, SRZ ;  /* 0x0000000000247805 */ /* 0x000fc4000001ff00 */
[----:B------:R-:W-:Y:S02]  /*00e0*/  CS2R R38, SRZ ;  /* 0x0000000000267805 */ /* 0x000fe4000001ff00 */
[----:B------:R-:W-:Y:S02]  /*00f0*/  CS2R R32, SRZ ;  /* 0x0000000000207805 */ /* 0x000fe4000001ff00 */
[----:B------:R-:W-:Y:S02]  /*0100*/  CS2R R34, SRZ ;  /* 0x0000000000227805 */ /* 0x000fe4000001ff00 */
[----:B------:R-:W-:Y:S02]  /*0110*/  CS2R R28, SRZ ;  /* 0x00000000001c7805 */ /* 0x000fe4000001ff00 */
[----:B------:R-:W-:Y:S02]  /*0120*/  CS2R R30, SRZ ;  /* 0x00000000001e7805 */ /* 0x000fe4000001ff00 */
[----:B------:R-:W-:-:S02]  /*0130*/  CS2R R24, SRZ ;  /* 0x0000000000187805 */ /* 0x000fc4000001ff00 */
[----:B------:R-:W-:Y:S02]  /*0140*/  CS2R R26, SRZ ;  /* 0x00000000001a7805 */ /* 0x000fe4000001ff00 */
[----:B------:R-:W-:Y:S01]  /*0150*/  CS2R R20, SRZ ;  /* 0x0000000000147805 */ /* 0x000fe2000001ff00 */
[----:B--2---:R-:W-:Y:S01]  /*0160*/  UIADD3 UR4, UPT, UPT, UR4, 0x1f, URZ ;  /* 0x0000001f04047890 */ /* 0x004fe2000fffe0ff */
[----:B------:R-:W-:Y:S02]  /*0170*/  CS2R R22, SRZ ;  /* 0x0000000000167805 */ /* 0x000fe4000001ff00 */
[----:B------:R-:W-:Y:S01]  /*0180*/  CS2R R16, SRZ ;  /* 0x0000000000107805 */ /* 0x000fe2000001ff00 */
[----:B-1----:R1:W-:Y:S01]  /*0190*/  STL [R1+0x1e68], R57 ;  /* 0x001e683901007387 */ /* 0x0023e20000100800 */
[----:B------:R-:W-:Y:S01]  /*01a0*/  VIADD R0, R57, 0xff ;  /* 0x000000ff39007836 */ /* 0x000fe20000000000 */
[----:B------:R-:W-:Y:S01]  /*01b0*/  UISETP.GE.AND UP0, UPT, UR4, 0x20, UPT ;  /* 0x000000200400788c */ /* 0x000fe2000bf06270 */
[----:B------:R-:W-:Y:S01]  /*01c0*/  CS2R R18, SRZ ;  /* 0x0000000000127805 */ /* 0x000fe2000001ff00 */
[----:B------:R-:W-:Y:S01]  /*01d0*/  STL [R1], RZ ;  /* 0x000000ff01007387 */ /* 0x000fe20000100800 */
[----:B------:R-:W-:-:S02]  /*01e0*/  CS2R R12, SRZ ;  /* 0x00000000000c7805 */ /* 0x000fc4000001ff00 */
[----:B------:R-:W-:Y:S02]  /*01f0*/  SHF.R.S32.HI R3, RZ, 0x1f, R0 ;  /* 0x0000001fff037819 */ /* 0x000fe40000011400 */
[----:B------:R-:W-:Y:S01]  /*0200*/  CS2R R14, SRZ ;  /* 0x00000000000e7805 */ /* 0x000fe2000001ff00 */
[----:B------:R-:W-:Y:S01]  /*0210*/  STL [R1+0x4], RZ ;  /* 0x000004ff01007387 */ /* 0x000fe20000100800 */
[----:B------:R-:W-:Y:S02]  /*0220*/  CS2R R52, SRZ ;  /* 0x0000000000347805 */ /* 0x000fe4000001ff00 */
[----:B------:R-:W-:Y:S02]  /*0230*/  LEA.HI R3, R3, R0, RZ, 0x8 ;  /* 0x0000000003037211 */ /* 0x000fe400078f40ff */
[----:B------:R-:W-:Y:S01]  /*0240*/  CS2R R54, SRZ ;  /* 0x0000000000367805 */ /* 0x000fe2000001ff00 */
[----:B------:R-:W-:Y:S01]  /*0250*/  STL [R1+0x8], RZ ;  /* 0x000008ff01007387 */ /* 0x000fe20000100800 */
[----:B0-----:R-:W-:Y:S01]  /*0260*/  IABS R8, R5 ;  /* 0x0000000500087213 */ /* 0x001fe20000000000 */
[----:B------:R-:W-:Y:S01]  /*0270*/  UMOV UR5, 0x400 ;  /* 0x0000040000057882 */ /* 0x000fe20000000000 */
[----:B------:R-:W-:Y:S01]  /*0280*/  SHF.R.S32.HI R3, RZ, 0x8, R3 ;  /* 0x00000008ff037819 */ /* 0x000fe20000011403 */
[----:B------:R-:W-:Y:S01]  /*0290*/  STL [R1+0xc], RZ ;  /* 0x00000cff01007387 */ /* 0x000fe20000100800 */
[----:B------:R-:W0:Y:S03]  /*02a0*/  LDCU.64 UR66, c[0x0][0x358] ;  /* 0x00006b00ff4277ac */ /* 0x000e260008000a00 */
[----:B------:R-:W-:Y:S01]  /*02b0*/  STL [R1+0x20], RZ ;  /* 0x000020ff01007387 */ /* 0x000fe20000100800 */
[----:B------:R-:W-:Y:S01]  /*02c0*/  IMAD.SHL.U32 R4, R3, 0x8, RZ ;  /* 0x0000000803047824 */ /* 0x000fe200078e00ff */
[----:B----4-:R-:W-:-:S02]  /*02d0*/  ULEA UR5, UR6, UR5, 0x18 ;  /* 0x0000000506057291 */ /* 0x010fc4000f8ec0ff */
[----:B------:R-:W-:Y:S02]  /*02e0*/  STL [R1+0x24], RZ ;  /* 0x000024ff01007387 */ /* 0x000fe40000100800 */
[-C--:B------:R-:W-:Y:S02]  /*02f0*/  IABS R7, R4.reuse ;  /* 0x0000000400077213 */ /* 0x080fe40000000000 */
[----:B------:R-:W-:Y:S01]  /*0300*/  STL [R1+0x28], RZ ;  /* 0x000028ff01007387 */ /* 0x000fe20000100800 */
[----:B------:R-:W-:Y:S01]  /*0310*/  IABS R10, R4 ;  /* 0x00000004000a7213 */ /* 0x000fe20000000000 */
[----:B------:R-:W2:Y:S02]  /*0320*/  I2F.RP R0, R7 ;  /* 0x0000000700007306 */ /* 0x000ea40000209400 */
[----:B------:R-:W-:Y:S04]  /*0330*/  STL [R1+0x2c], RZ ;  /* 0x00002cff01007387 */ /* 0x000fe80000100800 */
[----:B------:R-:W-:Y:S04]  /*0340*/  STL [R1+0x10], RZ ;  /* 0x000010ff01007387 */ /* 0x000fe80000100800 */
[----:B------:R-:W-:Y:S04]  /*0350*/  STL [R1+0x14], RZ ;  /* 0x000014ff01007387 */ /* 0x000fe80000100800 */
[----:B------:R-:W-:Y:S01]  /*0360*/  STL [R1+0x18], RZ ;  /* 0x000018ff01007387 */ /* 0x000fe20000100800 */
[----:B--2---:R-:W2:Y:S03]  /*0370*/  MUFU.RCP R0, R0 ;  /* 0x0000000000007308 */ /* 0x004ea60000001000 */
[----:B------:R-:W-:Y:S04]  /*0380*/  STL [R1+0x1c], RZ ;  /* 0x00001cff01007387 */ /* 0x000fe80000100800 */
[----:B------:R-:W-:Y:S04]  /*0390*/  STL [R1+0x30], RZ ;  /* 0x000030ff01007387 */ /* 0x000fe80000100800 */
[----:B------:R-:W-:Y:S04]  /*03a0*/  STL [R1+0x34], RZ ;  /* 0x000034ff01007387 */ /* 0x000fe80000100800 */
[----:B------:R-:W-:Y:S01]  /*03b0*/  STL [R1+0x38], RZ ;  /* 0x000038ff01007387 */ /* 0x000fe20000100800 */
[----:B--2---:R-:W-:-:S03]  /*03c0*/  VIADD R2, R0, 0xffffffe ;  /* 0x0ffffffe00027836 */ /* 0x004fc60000000000 */
[----:B------:R-:W-:Y:S01]  /*03d0*/  STL [R1+0x3c], RZ ;  /* 0x00003cff01007387 */ /* 0x000fe20000100800 */
[----:B------:R-:W-:Y:S01]  /*03e0*/  IMAD.MOV R0, RZ, RZ, -R10 ;  /* 0x000000ffff007224 */ /* 0x000fe200078e0a0a */
[----:B------:R2:W4:Y:S02]  /*03f0*/  F2I.FTZ.U32.TRUNC.NTZ R3, R2 ;  /* 0x0000000200037305 */ /* 0x000524000021f000 */
[----:B------:R-:W-:Y:S04]  /*0400*/  STL [R1+0x40], RZ ;  /* 0x000040ff01007387 */ /* 0x000fe80000100800 */
[----:B------:R-:W-:Y:S01]  /*0410*/  STL [R1+0x44], RZ ;  /* 0x000044ff01007387 */ /* 0x000fe20000100800 */
[----:B--2---:R-:W-:-:S03]  /*0420*/  IMAD.MOV.U32 R2, RZ, RZ, RZ ;  /* 0x000000ffff027224 */ /* 0x004fc600078e00ff */
[----:B------:R-:W-:Y:S04]  /*0430*/  STL [R1+0x48], RZ ;  /* 0x000048ff01007387 */ /* 0x000fe80000100800 */
[----:B------:R-:W-:Y:S01]  /*0440*/  STL [R1+0x4c], RZ ;  /* 0x00004cff01007387 */ /* 0x000fe20000100800 */
[----:B----4-:R-:W-:-:S03]  /*0450*/  IMAD.MOV R6, RZ, RZ, -R3 ;  /* 0x000000ffff067224 */ /* 0x010fc600078e0a03 */
[----:B------:R-:W-:Y:S01]  /*0460*/  STL [R1+0x60], RZ ;  /* 0x000060ff01007387 */ /* 0x000fe20000100800 */
[----:B------:R-:W-:Y:S02]  /*0470*/  IMAD R9, R6, R7, RZ ;  /* 0x0000000706097224 */ /* 0x000fe400078e02ff */
[----:B------:R-:W-:Y:S01]  /*0480*/  IMAD.MOV.U32 R6, RZ, RZ, R8 ;  /* 0x000000ffff067224 */ /* 0x000fe200078e0008 */
[----:B------:R-:W-:Y:S01]  /*0490*/  STL [R1+0x64], RZ ;  /* 0x000064ff01007387 */ /* 0x000fe20000100800 */
[----:B------:R-:W-:-:S03]  /*04a0*/  IMAD.HI.U32 R3, R3, R9, R2 ;  /* 0x0000000903037227 */ /* 0x000fc600078e0002 */
[----:B------:R-:W-:Y:S03]  /*04b0*/  STL [R1+0x68], RZ ;  /* 0x000068ff01007387 */ /* 0x000fe60000100800 */
[----:B------:R-:W-:Y:S01]  /*04c0*/  IMAD.HI.U32 R3, R3, R6, RZ ;  /* 0x0000000603037227 */ /* 0x000fe200078e00ff */
[----:B------:R-:W-:Y:S03]  /*04d0*/  STL [R1+0x6c], RZ ;  /* 0x00006cff01007387 */ /* 0x000fe60000100800 */
[----:B------:R-:W-:Y:S01]  /*04e0*/  IMAD R0, R3, R0, R6 ;  /* 0x0000000003007224 */ /* 0x000fe200078e0206 */
[----:B------:R-:W-:Y:S04]  /*04f0*/  STL [R1+0x50], RZ ;  /* 0x000050ff01007387 */ /* 0x000fe80000100800 */
[----:B------:R-:W-:Y:S01]  /*0500*/  STL [R1+0x54], RZ ;  /* 0x000054ff01007387 */ /* 0x000fe20000100800 */
[----:B------:R-:W-:-:S03]  /*0510*/  ISETP.GT.U32.AND P1, PT, R7, R0, PT ;  /* 0x000000000700720c */ /* 0x000fc60003f24070 */
[----:B------:R-:W-:Y:S04]  /*0520*/  STL [R1+0x58], RZ ;  /* 0x000058ff01007387 */ /* 0x000fe80000100800 */
[----:B------:R-:W-:Y:S04]  /*0530*/  STL [R1+0x5c], RZ ;  /* 0x00005cff01007387 */ /* 0x000fe80000100800 */
[----:B------:R-:W-:Y:S02]  /*0540*/  STL [R1+0x70], RZ ;  /* 0x000070ff01007387 */ /* 0x000fe40000100800 */
[----:B------:R-:W-:-:S02]  /*0550*/  @!P1 IMAD.IADD R0, R0, 0x1, -R7 ;  /* 0x0000000100009824 */ /* 0x000fc400078e0a07 */
[----:B------:R-:W-:Y:S01]  /*0560*/  STL [R1+0x74], RZ ;  /* 0x000074ff01007387 */ /* 0x000fe20000100800 */
[----:B------:R-:W-:Y:S01]  /*0570*/  @!P1 VIADD R3, R3, 0x1 ;  /* 0x0000000103039836 */ /* 0x000fe20000000000 */
[----:B------:R-:W-:Y:S02]  /*0580*/  ISETP.NE.AND P1, PT, R4, RZ, PT ;  /* 0x000000ff0400720c */ /* 0x000fe40003f25270 */
[----:B------:R-:W-:Y:S01]  /*0590*/  STL [R1+0x78], RZ ;  /* 0x000078ff01007387 */ /* 0x000fe20000100800 */
[----:B------:R-:W-:Y:S02]  /*05a0*/  ISETP.GE.U32.AND P0, PT, R0, R7, PT ;  /* 0x000000070000720c */ /* 0x000fe40003f06070 */
[----:B------:R-:W-:Y:S01]  /*05b0*/  LOP3.LUT R0, R5, R4, RZ, 0x3c, !PT ;  /* 0x0000000405007212 */ /* 0x000fe200078e3cff */
[----:B------:R-:W-:Y:S03]  /*05c0*/  STL [R1+0x7c], RZ ;  /* 0x00007cff01007387 */ /* 0x000fe60000100800 */
[----:B------:R-:W-:Y:S01]  /*05d0*/  ISETP.GE.AND P2, PT, R0, RZ, PT ;  /* 0x000000ff0000720c */ /* 0x000fe20003f46270 */
[----:B------:R-:W-:Y:S01]  /*05e0*/  STL [R1+0x80], RZ ;  /* 0x000080ff01007387 */ /* 0x000fe20000100800 */
[----:B------:R-:W-:-:S03]  /*05f0*/  VIADD R0, R56, 0x7f ;  /* 0x0000007f38007836 */ /* 0x000fc60000000000 */
[----:B------:R-:W-:Y:S02]  /*0600*/  STL [R1+0x84], RZ ;  /* 0x000084ff01007387 */ /* 0x000fe40000100800 */
[----:B------:R-:W-:Y:S02]  /*0610*/  @P0 VIADD R3, R3, 0x1 ;  /* 0x0000000103030836 */ /* 0x000fe40000000000 */
[----:B------:R-:W-:Y:S02]  /*0620*/  STL [R1+0x88], RZ ;  /* 0x000088ff01007387 */ /* 0x000fe40000100800 */
[----:B------:R-:W-:Y:S01]  /*0630*/  IMAD.MOV.U32 R2, RZ, RZ, R3 ;  /* 0x000000ffff027224 */ /* 0x000fe200078e0003 */
[----:B------:R-:W-:Y:S01]  /*0640*/  SHF.R.S32.HI R3, RZ, 0x1f, R0 ;  /* 0x0000001fff037819 */ /* 0x000fe20000011400 */
[----:B------:R-:W-:Y:S02]  /*0650*/  STL [R1+0x8c], RZ ;  /* 0x00008cff01007387 */ /* 0x000fe40000100800 */
[----:B------:R-:W-:Y:S01]  /*0660*/  @!P2 IMAD.MOV R2, RZ, RZ, -R2 ;  /* 0x000000ffff02a224 */ /* 0x000fe200078e0a02 */
[----:B------:R-:W-:Y:S01]  /*0670*/  @!P1 LOP3.LUT R2, RZ, R4, RZ, 0x33, !PT ;  /* 0x00000004ff029212 */ /* 0x000fe200078e33ff */
[----:B------:R-:W-:Y:S01]  /*0680*/  STL [R1+0xa0], RZ ;  /* 0x0000a0ff01007387 */ /* 0x000fe20000100800 */
[----:B------:R-:W-:-:S03]  /*0690*/  LEA.HI R3, R3, R0, RZ, 0x7 ;  /* 0x0000000003037211 */ /* 0x000fc600078f38ff */
[----:B------:R-:W-:Y:S01]  /*06a0*/  STL [R1+0xa4], RZ ;  /* 0x0000a4ff01007387 */ /* 0x000fe20000100800 */
[----:B------:R-:W-:Y:S02]  /*06b0*/  IMAD.SHL.U32 R6, R2, 0x8, RZ ;  /* 0x0000000802067824 */ /* 0x000fe400078e00ff */
[----:B------:R-:W-:Y:S01]  /*06c0*/  IMAD.MOV R2, RZ, RZ, -R2 ;  /* 0x000000ffff027224 */ /* 0x000fe200078e0a02 */
[----:B------:R-:W-:Y:S02]  /*06d0*/  STL [R1+0xa8], RZ ;  /* 0x0000a8ff01007387 */ /* 0x000fe40000100800 */
[----:B------:R-:W-:Y:S01]  /*06e0*/  LEA.HI.SX32 R3, R3, -R6, 0x19 ;  /* 0x8000000603037211 */ /* 0x000fe200078fcaff */
[----:B------:R-:W-:Y:S01]  /*06f0*/  IMAD R9, R4, R2, R5 ;  /* 0x0000000204097224 */ /* 0x000fe200078e0205 */
[----:B------:R-:W-:Y:S02]  /*0700*/  STL [R1+0xac], RZ ;  /* 0x0000acff01007387 */ /* 0x000fe40000100800 */
[----:B------:R-:W-:-:S02]  /*0710*/  VIMNMX R8, PT, PT, R3, 0x8, PT ;  /* 0x0000000803087848 */ /* 0x000fc40003fe0100 */
[----:B------:R-:W-:Y:S01]  /*0720*/  STL [R1+0x90], RZ ;  /* 0x000090ff01007387 */ /* 0x000fe20000100800 */
[----:B------:R-:W-:Y:S02]  /*0730*/  IABS R4, R9 ;  /* 0x0000000900047213 */ /* 0x000fe40000000000 */
[----:B------:R-:W-:Y:S01]  /*0740*/  IABS R7, R8 ;  /* 0x0000000800077213 */ /* 0x000fe20000000000 */
[----:B------:R-:W-:Y:S03]  /*0750*/  STL [R1+0x94], RZ ;  /* 0x000094ff01007387 */ /* 0x000fe60000100800 */
[----:B------:R-:W2:Y:S01]  /*0760*/  I2F.RP R0, R7 ;  /* 0x0000000700007306 */ /* 0x000ea20000209400 */
        /* <DEDUP_REMOVED lines=10> */
[----:B------:R-:W-:Y:S04]  /*0810*/  STL [R1+0xc8], RZ ;  /* 0x0000c8ff01007387 */ /* 0x000fe80000100800 */
[----:B------:R-:W-:Y:S01]  /*0820*/  STL [R1+0xcc], RZ ;  /* 0x0000ccff01007387 */ /* 0x000fe20000100800 */
[----:B------:R-:W2:Y:S03]  /*0830*/  F2I.FTZ.U32.TRUNC.NTZ R3, R3 ;  /* 0x0000000300037305 */ /* 0x000ea6000021f000 */
[----:B------:R-:W-:Y:S04]  /*0840*/  STL [R1+0xe0], RZ ;  /* 0x0000e0ff01007387 */ /* 0x000fe80000100800 */
[----:B------:R-:W-:Y:S04]  /*0850*/  STL [R1+0xe4], RZ ;  /* 0x0000e4ff01007387 */ /* 0x000fe80000100800 */
[----:B------:R-:W-:Y:S04]  /*0860*/  STL [R1+0xe8], RZ ;  /* 0x0000e8ff01007387 */ /* 0x000fe80000100800 */
[----:B------:R-:W-:Y:S01]  /*0870*/  STL [R1+0xec], RZ ;  /* 0x0000ecff01007387 */ /* 0x000fe20000100800 */
[----:B--2---:R-:W-:-:S03]  /*0880*/  IMAD.MOV R10, RZ, RZ, -R3 ;  /* 0x000000ffff0a7224 */ /* 0x004fc600078e0a03 */
[----:B------:R-:W-:Y:S01]  /*0890*/  STL [R1+0xd0], RZ ;  /* 0x0000d0ff01007387 */ /* 0x000fe20000100800 */
[----:B------:R-:W-:Y:S01]  /*08a0*/  IMAD.MOV.U32 R2, RZ, RZ, R10 ;  /* 0x000000ffff027224 */ /* 0x000fe200078e000a */
[----:B------:R-:W-:Y:S02]  /*08b0*/  IABS R10, R8 ;  /* 0x00000008000a7213 */ /* 0x000fe40000000000 */
[----:B------:R-:W-:Y:S01]  /*08c0*/  STL [R1+0xd4], RZ ;  /* 0x0000d4ff01007387 */ /* 0x000fe20000100800 */
[----:B------:R-:W-:Y:S02]  /*08d0*/  IMAD R5, R2, R7, RZ ;  /* 0x0000000702057224 */ /* 0x000fe400078e02ff */
[----:B------:R-:W-:Y:S01]  /*08e0*/  IMAD.MOV.U32 R2, RZ, RZ, RZ ;  /* 0x000000ffff027224 */ /* 0x000fe200078e00ff */
[----:B------:R-:W-:Y:S01]  /*08f0*/  STL [R1+0xd8], RZ ;  /* 0x0000d8ff01007387 */ /* 0x000fe20000100800 */
[----:B------:R-:W-:Y:S01]  /*0900*/  IMAD.MOV R0, RZ, RZ, -R10 ;  /* 0x000000ffff007224 */ /* 0x000fe200078e0a0a */
[----:B------:R-:W-:Y:S01]  /*0910*/  CS2R R10, SRZ ;  /* 0x00000000000a7805 */ /* 0x000fe2000001ff00 */
[----:B------:R-:W-:Y:S01]  /*0920*/  IMAD.HI.U32 R2, R3, R5, R2 ;  /* 0x0000000503027227 */ /* 0x000fe200078e0002 */
[----:B------:R-:W-:Y:S04]  /*0930*/  STL [R1+0xdc], RZ ;  /* 0x0000dcff01007387 */ /* 0x000fe80000100800 */
[----:B------:R-:W-:Y:S01]  /*0940*/  STL [R1+0xf0], RZ ;  /* 0x0000f0ff01007387 */ /* 0x000fe20000100800 */
[----:B------:R-:W-:-:S03]  /*0950*/  IMAD.HI.U32 R3, R2, R4, RZ ;  /* 0x0000000402037227 */ /* 0x000fc600078e00ff */
[----:B------:R-:W-:Y:S01]  /*0960*/  STL [R1+0xf4], RZ ;  /* 0x0000f4ff01007387 */ /* 0x000fe20000100800 */
[----:B------:R-:W-:Y:S01]  /*0970*/  IMAD R0, R3, R0, R4 ;  /* 0x0000000003007224 */ /* 0x000fe200078e0204 */
[----:B------:R-:W-:Y:S02]  /*0980*/  CS2R R4, SRZ ;  /* 0x0000000000047805 */ /* 0x000fe4000001ff00 */
[----:B------:R-:W-:Y:S02]  /*0990*/  STL [R1+0xf8], RZ ;  /* 0x0000f8ff01007387 */ /* 0x000fe40000100800 */
[----:B------:R-:W-:Y:S02]  /*09a0*/  ISETP.GT.U32.AND P1, PT, R7, R0, PT ;  /* 0x000000000700720c */ /* 0x000fe40003f24070 */
[----:B------:R-:W-:Y:S04]  /*09b0*/  STL [R1+0xfc], RZ ;  /* 0x0000fcff01007387 */ /* 0x000fe80000100800 */
[----:B------:R-:W-:Y:S04]  /*09c0*/  STL [R1+0x100], RZ ;  /* 0x000100ff01007387 */ /* 0x000fe80000100800 */
[----:B------:R-:W-:Y:S03]  /*09d0*/  STL [R1+0x104], RZ ;  /* 0x000104ff01007387 */ /* 0x000fe60000100800 */
[----:B------:R-:W-:Y:S01]  /*09e0*/  @!P1 IMAD.IADD R0, R0, 0x1, -R7 ;  /* 0x0000000100009824 */ /* 0x000fe200078e0a07 */
[----:B------:R-:W-:Y:S01]  /*09f0*/  STL [R1+0x108], RZ ;  /* 0x000108ff01007387 */ /* 0x000fe20000100800 */
[----:B------:R-:W-:Y:S01]  /*0a00*/  @!P1 VIADD R3, R3, 0x1 ;  /* 0x0000000103039836 */ /* 0x000fe20000000000 */
[----:B------:R-:W-:-:S02]  /*0a10*/  ISETP.NE.AND P1, PT, R8, RZ, PT ;  /* 0x000000ff0800720c */ /* 0x000fc40003f25270 */
[----:B------:R-:W-:Y:S01]  /*0a20*/  STL [R1+0x10c], RZ ;  /* 0x00010cff01007387 */ /* 0x000fe20000100800 */
[----:B------:R-:W-:Y:S02]  /*0a30*/  ISETP.GE.U32.AND P0, PT, R0, R7, PT ;  /* 0x000000070000720c */ /* 0x000fe40003f06070 */
[----:B------:R-:W-:Y:S01]  /*0a40*/  LOP3.LUT R0, R9, R8, RZ, 0x3c, !PT ;  /* 0x0000000809007212 */ /* 0x000fe200078e3cff */
[----:B------:R-:W-:Y:S03]  /*0a50*/  STL [R1+0x120], RZ ;  /* 0x000120ff01007387 */ /* 0x000fe60000100800 */
[----:B------:R-:W-:Y:S01]  /*0a60*/  ISETP.GE.AND P2, PT, R0, RZ, PT ;  /* 0x000000ff0000720c */ /* 0x000fe20003f46270 */
[----:B------:R-:W-:Y:S01]  /*0a70*/  STL [R1+0x124], RZ ;  /* 0x000124ff01007387 */ /* 0x000fe20000100800 */
[----:B---3--:R-:W-:-:S03]  /*0a80*/  LOP3.LUT R0, R58, 0x1f, RZ, 0xc0, !PT ;  /* 0x0000001f3a007812 */ /* 0x008fc600078ec0ff */
[----:B------:R-:W-:Y:S02]  /*0a90*/  STL [R1+0x128], RZ ;  /* 0x000128ff01007387 */ /* 0x000fe40000100800 */
[----:B------:R-:W-:Y:S02]  /*0aa0*/  @P0 VIADD R3, R3, 0x1 ;  /* 0x0000000103030836 */ /* 0x000fe40000000000 */
[----:B------:R-:W-:Y:S04]  /*0ab0*/  STL [R1+0x12c], RZ ;  /* 0x00012cff01007387 */ /* 0x000fe80000100800 */
[----:B------:R-:W-:Y:S01]  /*0ac0*/  STL [R1+0x110], RZ ;  /* 0x000110ff01007387 */ /* 0x000fe20000100800 */
[----:B------:R-:W-:Y:S01]  /*0ad0*/  @!P2 IMAD.MOV R3, RZ, RZ, -R3 ;  /* 0x000000ffff03a224 */ /* 0x000fe200078e0a03 */
[----:B------:R-:W-:-:S02]  /*0ae0*/  @!P1 LOP3.LUT R3, RZ, R8, RZ, 0x33, !PT ;  /* 0x00000008ff039212 */ /* 0x000fc400078e33ff */
[----:B------:R-:W-:Y:S03]  /*0af0*/  STL [R1+0x114], RZ ;  /* 0x000114ff01007387 */ /* 0x000fe60000100800 */
[----:B------:R-:W-:Y:S01]  /*0b00*/  IMAD.MOV R61, RZ, RZ, -R3 ;  /* 0x000000ffff3d7224 */ /* 0x000fe200078e0a03 */
[----:B------:R-:W-:Y:S01]  /*0b10*/  STL [R1+0x118], RZ ;  /* 0x000118ff01007387 */ /* 0x000fe20000100800 */
[----:B------:R-:W-:Y:S02]  /*0b20*/  IMAD.SHL.U32 R3, R3, 0x100, RZ ;  /* 0x0000010003037824 */ /* 0x000fe400078e00ff */
[----:B------:R-:W-:Y:S01]  /*0b30*/  IMAD R61, R8, R61, R9 ;  /* 0x0000003d083d7224 */ /* 0x000fe200078e0209 */
[----:B------:R-:W-:Y:S01]  /*0b40*/  STL [R1+0x11c], RZ ;  /* 0x00011cff01007387 */ /* 0x000fe20000100800 */
[C---:B-1----:R-:W-:Y:S01]  /*0b50*/  VIADD R57, R3.reuse, 0x2 ;  /* 0x0000000203397836 */ /* 0x042fe20000000000 */
[----:B------:R-:W-:Y:S01]  /*0b60*/  CS2R R8, SRZ ;  /* 0x0000000000087805 */ /* 0x000fe2000001ff00 */
[C---:B------:R-:W-:Y:S01]  /*0b70*/  VIADD R57, R3.reuse, 0x5 ;  /* 0x0000000503397836 */ /* 0x040fe20000000000 */
[----:B------:R-:W-:Y:S01]  /*0b80*/  STL [R1+0x130], RZ ;  /* 0x000130ff01007387 */ /* 0x000fe20000100800 */
[----:B------:R-:W-:-:S02]  /*0b90*/  VIADD R57, R3, 0x8 ;  /* 0x0000000803397836 */ /* 0x000fc40000000000 */
[C---:B------:R-:W-:Y:S01]  /*0ba0*/  VIADD R57, R3.reuse, 0xb ;  /* 0x0000000b03397836 */ /* 0x040fe20000000000 */
[----:B------:R-:W-:Y:S01]  /*0bb0*/  STL [R1+0x134], RZ ;  /* 0x000134ff01007387 */ /* 0x000fe20000100800 */
[C---:B------:R-:W-:Y:S02]  /*0bc0*/  VIADD R57, R3.reuse, 0xe ;  /* 0x0000000e03397836 */ /* 0x040fe40000000000 */
[C---:B------:R-:W-:Y:S01]  /*0bd0*/  VIADD R57, R3.reuse, 0x11 ;  /* 0x0000001103397836 */ /* 0x040fe20000000000 */
[----:B------:R-:W-:Y:S01]  /*0be0*/  STL [R1+0x138], RZ ;  /* 0x000138ff01007387 */ /* 0x000fe20000100800 */
[C---:B------:R-:W-:Y:S02]  /*0bf0*/  VIADD R57, R3.reuse, 0x14 ;  /* 0x0000001403397836 */ /* 0x040fe40000000000 */
        /* <DEDUP_REMOVED lines=102> */
[----:B------:R-:W-:Y:S01]  /*1260*/  IMAD.IADD R61, R6, 0x1, R61 ;  /* 0x00000001063d7824 */ /* 0x000fe200078e023d */
[----:B------:R-:W-:Y:S01]  /*1270*/  STL [R1+0x3d4], RZ ;  /* 0x0003d4ff01007387 */ /* 0x000fe20000100800 */
[C---:B------:R-:W-:Y:S01]  /*1280*/  VIADD R57, R3.reuse, 0xe3 ;  /* 0x000000e303397836 */ /* 0x040fe20000000000 */
[----:B------:R-:W-:Y:S01]  /*1290*/  CS2R R6, SRZ ;  /* 0x0000000000067805 */ /* 0x000fe2000001ff00 */
[C---:B------:R-:W-:Y:S01]  /*12a0*/  VIADD R57, R3.reuse, 0xe6 ;  /* 0x000000e603397836 */ /* 0x040fe20000000000 */
[----:B------:R-:W-:Y:S01]  /*12b0*/  STL [R1+0x3d8], RZ ;  /* 0x0003d8ff01007387 */ /* 0x000fe20000100800 */
[C---:B------:R-:W-:Y:S02]  /*12c0*/  VIADD R57, R3.reuse, 0xe9 ;  /* 0x000000e903397836 */ /* 0x040fe40000000000 */
[----:B------:R-:W-:Y:S01]  /*12d0*/  VIADD R57, R3, 0xec ;  /* 0x000000ec03397836 */ /* 0x000fe20000000000 */
[----:B------:R-:W-:Y:S01]  /*12e0*/  STL [R1+0x3dc], RZ ;  /* 0x0003dcff01007387 */ /* 0x000fe20000100800 */
[----:B------:R-:W-:-:S02]  /*12f0*/  IMAD R61, R61, 0x80, R0 ;  /* 0x000000803d3d7824 */ /* 0x000fc400078e0200 */
[C---:B------:R-:W-:Y:S01]  /*1300*/  VIADD R57, R3.reuse, 0xef ;  /* 0x000000ef03397836 */ /* 0x040fe20000000000 */
[----:B------:R-:W-:Y:S01]  /*1310*/  STL [R1+0x470], RZ ;  /* 0x000470ff01007387 */ /* 0x000fe20000100800 */
[C---:B------:R-:W-:Y:S02]  /*1320*/  VIADD R57, R3.reuse, 0xf2 ;  /* 0x000000f203397836 */ /* 0x040fe40000000000 */
[C---:B------:R-:W-:Y:S01]  /*1330*/  VIADD R57, R3.reuse, 0xf5 ;  /* 0x000000f503397836 */ /* 0x040fe20000000000 */
[----:B------:R-:W-:Y:S01]  /*1340*/  STL [R1+0x474], RZ ;  /* 0x000474ff01007387 */ /* 0x000fe20000100800 */
[----:B------:R-:W-:Y:S02]  /*1350*/  VIADD R57, R3, 0xf8 ;  /* 0x000000f803397836 */ /* 0x000fe40000000000 */
[----:B------:R-:W-:Y:S01]  /*1360*/  VIADD R57, R61, 0x20 ;  /* 0x000000203d397836 */ /* 0x000fe20000000000 */
        /* <DEDUP_REMOVED lines=257> */
[----:B------:R-:W-:Y:S01]  /*2380*/  VIADD R0, R3, 0xff ;  /* 0x000000ff03007836 */ /* 0x000fe20000000000 */
[----:B------:R-:W-:Y:S04]  /*2390*/  STL [R1+0x630], RZ ;  /* 0x000630ff01007387 */ /* 0x000fe80000100800 */
        /* <DEDUP_REMOVED lines=255> */
[----:B------:R1:W-:Y:S02]  /*3390*/  STL [R1+0x1140], R57 ;  /* 0x0011403901007387 */ /* 0x0003e40000100800 */
[----:B-1----:R-:W-:-:S05]  /*33a0*/  VIADD R57, R61, 0x40 ;  /* 0x000000403d397836 */ /* 0x002fca0000000000 */
[----:B------:R1:W-:Y:S02]  /*33b0*/  STL [R1+0x1144], R57 ;  /* 0x0011443901007387 */ /* 0x0003e40000100800 */
[----:B-1----:R-:W-:-:S05]  /*33c0*/  VIADD R57, R61, 0x60 ;  /* 0x000000603d397836 */ /* 0x002fca0000000000 */
[----:B------:R1:W-:Y:S04]  /*33d0*/  STL [R1+0x1148], R57 ;  /* 0x0011483901007387 */ /* 0x0003e80000100800 */
[----:B-1----:R1:W5:Y:S01]  /*33e0*/  LDL.LU R57, [R1+0x1e68] ;  /* 0x001e680001397983 */ /* 0x0023620000300800 */
[----:B0-----:R-:W-:Y:S05]  /*33f0*/  BRA.U !UP0, `(.L_x_0) ;  /* 0x0000055108107547 */ /* 0x001fea000b800000 */
[----:B-----5:R-:W-:Y:S01]  /*3400*/  IABS R39, R57 ;  /* 0x0000003900277213 */ /* 0x020fe20000000000 */
[C---:B------:R-:W-:Y:S01]  /*3410*/  VIADD R15, R3.reuse, 0xfa ;  /* 0x000000fa030f7836 */ /* 0x040fe20000000000 */
[----:B------:R-:W-:Y:S01]  /*3420*/  IABS R6, R2 ;  /* 0x0000000200067213 */ /* 0x000fe20000000000 */
[C---:B------:R-:W-:Y:S01]  /*3430*/  VIADD R52, R3.reuse, 0xf9 ;  /* 0x000000f903347836 */ /* 0x040fe20000000000 */
[----:B------:R-:W0:Y:S01]  /*3440*/  I2F.RP R4, R39 ;  /* 0x0000002700047306 */ /* 0x000e220000209400 */
[----:B------:R-:W-:Y:S01]  /*3450*/  IABS R7, R0 ;  /* 0x0000000000077213 */ /* 0x000fe20000000000 */
[C---:B------:R-:W-:Y:S01]  /*3460*/  VIADD R53, R3.reuse, 0xf8 ;  /* 0x000000f803357836 */ /* 0x040fe20000000000 */
[----:B------:R-:W-:Y:S01]  /*3470*/  IABS R8, R58 ;  /* 0x0000003a00087213 */ /* 0x000fe20000000000 */
[C---:B------:R-:W-:Y:S01]  /*3480*/  VIADD R54, R3.reuse, 0xf7 ;  /* 0x000000f703367836 */ /* 0x040fe20000000000 */
[----:B------:R-:W-:Y:S01]  /*3490*/  ISETP.GE.AND P1, PT, R0, RZ, PT ;  /* 0x000000ff0000720c */ /* 0x000fe20003f26270 */
[C---:B------:R-:W-:Y:S01]  /*34a0*/  VIADD R55, R3.reuse, 0xf6 ;  /* 0x000000f603377836 */ /* 0x040fe20000000000 */
[----:B------:R-:W-:Y:S01]  /*34b0*/  IABS R10, R15 ;  /* 0x0000000f000a7213 */ /* 0x000fe20000000000 */
[C---:B------:R-:W-:Y:S01]  /*34c0*/  VIADD R19, R3.reuse, 0xcc ;  /* 0x000000cc03137836 */ /* 0x040fe20000000000 */
[----:B------:R-:W-:Y:S01]  /*34d0*/  IABS R11, R52 ;  /* 0x00000034000b7213 */ /* 0x000fe20000000000 */
[C---:B------:R-:W-:Y:S01]  /*34e0*/  VIADD R18, R3.reuse, 0xc4 ;  /* 0x000000c403127836 */ /* 0x040fe20000000000 */
[----:B------:R-:W-:Y:S01]  /*34f0*/  ISETP.GE.AND P4, PT, R58, RZ, PT ;  /* 0x000000ff3a00720c */ /* 0x000fe20003f86270 */
[C---:B------:R-:W-:Y:S01]  /*3500*/  VIADD R21, R3.reuse, 0xc1 ;  /* 0x000000c103157836 */ /* 0x040fe20000000000 */
[----:B------:R-:W2:Y:S01]  /*3510*/  LDCU UR6, c[0x0][0x3ac] ;  /* 0x00007580ff0677ac */ /* 0x000ea20008000800 */
[C---:B------:R-:W-:Y:S01]  /*3520*/  VIADD R23, R3.reuse, 0xbf ;  /* 0x000000bf03177836 */ /* 0x040fe20000000000 */
[----:B0-----:R-:W0:Y:S01]  /*3530*/  MUFU.RCP R4, R4 ;  /* 0x0000000400047308 */ /* 0x001e220000001000 */
[C---:B------:R-:W-:Y:S01]  /*3540*/  VIADD R22, R3.reuse, 0xc0 ;  /* 0x000000c003167836 */ /* 0x040fe20000000000 */
[----:B------:R-:W3:Y:S01]  /*3550*/  LDCU.64 UR8, c[0x0][0x388] ;  /* 0x00007100ff0877ac */ /* 0x000ee20008000a00 */
[----:B------:R-:W-:-:S02]  /*3560*/  VIADD R30, R3, 0xb8 ;  /* 0x000000b8031e7836 */ /* 0x000fc40000000000 */
[C---:B------:R-:W-:Y:S01]  /*3570*/  VIADD R35, R3.reuse, 0xb7 ;  /* 0x000000b703237836 */ /* 0x040fe20000000000 */
[----:B------:R-:W4:Y:S01]  /*3580*/  LDCU UR7, c[0x0][0x3b0] ;  /* 0x00007600ff0777ac */ /* 0x000f220008000800 */
[C---:B------:R-:W-:Y:S02]  /*3590*/  VIADD R31, R3.reuse, 0xb6 ;  /* 0x000000b6031f7836 */ /* 0x040fe40000000000 */
[C---:B------:R-:W-:Y:S01]  /*35a0*/  VIADD R27, R3.reuse, 0xb2 ;  /* 0x000000b2031b7836 */ /* 0x040fe20000000000 */
[----:B------:R-:W1:Y:S01]  /*35b0*/  LDCU UR10, c[0x0][0x3a4] ;  /* 0x00007480ff0a77ac */ /* 0x000e620008000800 */
[C---:B------:R-:W-:Y:S01]  /*35c0*/  VIADD R49, R3.reuse, 0xac ;  /* 0x000000ac03317836 */ /* 0x040fe20000000000 */
[----:B------:R-:W-:Y:S01]  /*35d0*/  IABS R24, R31 ;  /* 0x0000001f00187213 */ /* 0x000fe20000000000 */
[C---:B------:R-:W-:Y:S02]  /*35e0*/  VIADD R50, R3.reuse, 0xab ;  /* 0x000000ab03327836 */ /* 0x040fe40000000000 */
[C---:B------:R-:W-:Y:S01]  /*35f0*/  VIADD R44, R3.reuse, 0xa9 ;  /* 0x000000a9032c7836 */ /* 0x040fe20000000000 */
[----:B------:R-:W-:Y:S01]  /*3600*/  IABS R40, R49 ;  /* 0x0000003100287213 */ /* 0x000fe20000000000 */
[----:B0-----:R-:W-:Y:S01]  /*3610*/  VIADD R4, R4, 0xffffffe ;  /* 0x0ffffffe04047836 */ /* 0x001fe20000000000 */
[----:B------:R-:W-:Y:S01]  /*3620*/  IABS R38, R50 ;  /* 0x0000003200267213 */ /* 0x000fe20000000000 */
[C---:B------:R-:W-:Y:S01]  /*3630*/  VIADD R46, R3.reuse, 0xa7 ;  /* 0x000000a7032e7836 */ /* 0x040fe20000000000 */
[----:B------:R-:W-:Y:S01]  /*3640*/  IABS R37, R44 ;  /* 0x0000002c00257213 */ /* 0x000fe20000000000 */
[----:B------:R-:W0:Y:S01]  /*3650*/  F2I.FTZ.U32.TRUNC.NTZ R5, R4 ;  /* 0x0000000400057305 */ /* 0x000e22000021f000 */
[----:B------:R-:W-:-:S02]  /*3660*/  VIADD R45, R3, 0xa8 ;  /* 0x000000a8032d7836 */ /* 0x000fc40000000000 */
[----:B------:R-:W-:Y:S01]  /*3670*/  IABS R36, R46 ;  /* 0x0000002e00247213 */ /* 0x000fe20000000000 */
[C---:B------:R-:W-:Y:S02]  /*3680*/  VIADD R47, R3.reuse, 0xa5 ;  /* 0x000000a5032f7836 */ /* 0x040fe40000000000 */
[----:B------:R-:W-:Y:S01]  /*3690*/  IABS R34, R45 ;  /* 0x0000002d00227213 */ /* 0x000fe20000000000 */
[----:B------:R-:W-:Y:S02]  /*36a0*/  VIADD R48, R3, 0x27 ;  /* 0x0000002703307836 */ /* 0x000fe40000000000 */
[----:B0-----:R-:W-:-:S04]  /*36b0*/  IMAD.MOV R4, RZ, RZ, -R5 ;  /* 0x000000ffff047224 */ /* 0x001fc800078e0a05 */
[----:B------:R-:W-:Y:S02]  /*36c0*/  IMAD R51, R4, R39, RZ ;  /* 0x0000002704337224 */ /* 0x000fe400078e02ff */
[----:B------:R-:W-:-:S04]  /*36d0*/  IMAD.MOV.U32 R4, RZ, RZ, RZ ;  /* 0x000000ffff047224 */ /* 0x000fc800078e00ff */
[----:B------:R-:W-:-:S04]  /*36e0*/  IMAD.HI.U32 R51, R5, R51, R4 ;  /* 0x0000003305337227 */ /* 0x000fc800078e0004 */
[----:B------:R-:W-:Y:S02]  /*36f0*/  IMAD.MOV.U32 R4, RZ, RZ, R6 ;  /* 0x000000ffff047224 */ /* 0x000fe400078e0006 */
[----:B------:R-:W-:Y:S02]  /*3700*/  IMAD.MOV.U32 R5, RZ, RZ, R7 ;  /* 0x000000ffff057224 */ /* 0x000fe400078e0007 */
[----:B------:R-:W-:-:S04]  /*3710*/  IMAD.HI.U32 R6, R51, R4, RZ ;  /* 0x0000000433067227 */ /* 0x000fc800078e00ff */
[----:B------:R-:W-:Y:S02]  /*3720*/  IMAD.MOV R6, RZ, RZ, -R6 ;  /* 0x000000ffff067224 */ /* 0x000fe400078e0a06 */
[----:B------:R-:W-:-:S04]  /*3730*/  IMAD.HI.U32 R7, R51, R5, RZ ;  /* 0x0000000533077227 */ /* 0x000fc800078e00ff */
[----:B------:R-:W-:Y:S01]  /*3740*/  IMAD R4, R39, R6, R4 ;  /* 0x0000000627047224 */ /* 0x000fe200078e0204 */
[----:B------:R-:W-:Y:S01]  /*3750*/  IABS R6, R59 ;  /* 0x0000003b00067213 */ /* 0x000fe20000000000 */
[----:B------:R-:W-:Y:S02]  /*3760*/  IMAD.MOV R7, RZ, RZ, -R7 ;  /* 0x000000ffff077224 */ /* 0x000fe400078e0a07 */
[----:B------:R-:W-:Y:S01]  /*3770*/  IMAD.HI.U32 R9, R51, R8, RZ ;  /* 0x0000000833097227 */ /* 0x000fe200078e00ff */
[----:B------:R-:W-:-:S03]  /*3780*/  ISETP.GT.U32.AND P2, PT, R39, R4, PT ;  /* 0x000000042700720c */ /* 0x000fc60003f44070 */
[----:B------:R-:W-:Y:S01]  /*3790*/  IMAD R5, R39, R7, R5 ;  /* 0x0000000727057224 */ /* 0x000fe200078e0205 */
[----:B------:R-:W-:Y:S01]  /*37a0*/  IABS R7, R60 ;  /* 0x0000003c00077213 */ /* 0x000fe20000000000 */
[----:B------:R-:W-:Y:S02]  /*37b0*/  IMAD.MOV R9, RZ, RZ, -R9 ;  /* 0x000000ffff097224 */ /* 0x000fe400078e0a09 */
[----:B------:R-:W-:Y:S01]  /*37c0*/  IMAD.HI.U32 R26, R51, R24, RZ ;  /* 0x00000018331a7227 */ /* 0x000fe200078e00ff */
[----:B------:R-:W-:-:S03]  /*37d0*/  ISETP.GT.U32.AND P0, PT, R39, R5, PT ;  /* 0x000000052700720c */ /* 0x000fc60003f04070 */
[----:B------:R-:W-:Y:S02]  /*37e0*/  IMAD R0, R39, R9, R8 ;  /* 0x0000000927007224 */ /* 0x000fe400078e0208 */
[----:B------:R-:W-:Y:S02]  /*37f0*/  @!P2 IMAD.IADD R4, R4, 0x1, -R39 ;  /* 0x000000010404a824 */ /* 0x000fe400078e0a27 */
[----:B------:R-:W-:Y:S01]  /*3800*/  IMAD.HI.U32 R8, R51, R6, RZ ;  /* 0x0000000633087227 */ /* 0x000fe200078e00ff */
[C---:B------:R-:W-:Y:S02]  /*3810*/  ISETP.GT.U32.AND P2, PT, R39.reuse, R0, PT ;  /* 0x000000002700720c */ /* 0x040fe40003f44070 */
[----:B------:R-:W-:Y:S01]  /*3820*/  ISETP.GT.U32.AND P6, PT, R39, R4, PT ;  /* 0x000000042700720c */ /* 0x000fe20003fc4070 */
[----:B------:R-:W-:-:S04]  /*3830*/  IMAD.HI.U32 R9, R51, R7, RZ ;  /* 0x0000000733097227 */ /* 0x000fc800078e00ff */
[----:B------:R-:W-:Y:S02]  /*3840*/  IMAD.MOV R8, RZ, RZ, -R8 ;  /* 0x000000ffff087224 */ /* 0x000fe400078e0a08 */
[----:B------:R-:W-:Y:S02]  /*3850*/  IMAD.MOV R9, RZ, RZ, -R9 ;  /* 0x000000ffff097224 */ /* 0x000fe400078e0a09 */
[----:B------:R-:W-:Y:S01]  /*3860*/  IMAD R6, R39, R8, R6 ;  /* 0x0000000827067224 */ /* 0x000fe200078e0206 */
[----:B------:R-:W-:Y:S01]  /*3870*/  IABS R8, R54 ;  /* 0x0000003600087213 */ /* 0x000fe20000000000 */
[----:B------:R-:W-:Y:S01]  /*3880*/  @!P0 IMAD.IADD R5, R5, 0x1, -R39 ;  /* 0x0000000105058824 */ /* 0x000fe200078e0a27 */
[----:B------:R-:W-:Y:S01]  /*3890*/  ISETP.GE.AND P0, PT, R2, RZ, PT ;  /* 0x000000ff0200720c */ /* 0x000fe20003f06270 */
[C---:B------:R-:W-:Y:S01]  /*38a0*/  IMAD R7, R39.reuse, R9, R7 ;  /* 0x0000000927077224 */ /* 0x040fe200078e0207 */
[C---:B------:R-:W-:Y:S01]  /*38b0*/  ISETP.GT.U32.AND P3, PT, R39.reuse, R6, PT ;  /* 0x000000062700720c */ /* 0x040fe20003f64070 */
[----:B------:R-:W-:Y:S01]  /*38c0*/  @!P6 IMAD.IADD R4, R4, 0x1, -R39 ;  /* 0x000000010404e824 */ /* 0x000fe200078e0a27 */
[----:B------:R-:W-:Y:S01]  /*38d0*/  ISETP.GT.U32.AND P5, PT, R39, R5, PT ;  /* 0x000000052700720c */ /* 0x000fe20003fa4070 */
[----:B------:R-:W-:Y:S01]  /*38e0*/  IMAD.HI.U32 R2, R51, R10, RZ ;  /* 0x0000000a33027227 */ /* 0x000fe200078e00ff */
[----:B------:R-:W-:-:S02]  /*38f0*/  ISETP.GT.U32.AND P6, PT, R39, R7, PT ;  /* 0x000000072700720c */ /* 0x000fc40003fc4070 */
[----:B------:R-:W-:Y:S01]  /*3900*/  IABS R9, R55 ;  /* 0x0000003700097213 */ /* 0x000fe20000000000 */
[----:B------:R-:W-:Y:S02]  /*3910*/  IMAD.MOV R2, RZ, RZ, -R2 ;  /* 0x000000ffff027224 */ /* 0x000fe400078e0a02 */
[--C-:B------:R-:W-:Y:S01]  /*3920*/  @!P2 IMAD.IADD R0, R0, 0x1, -R39.reuse ;  /* 0x000000010000a824 */ /* 0x100fe200078e0a27 */
[----:B------:R-:W-:Y:S01]  /*3930*/  ISETP.GE.AND P2, PT, R60, RZ, PT ;  /* 0x000000ff3c00720c */ /* 0x000fe20003f46270 */
[C---:B------:R-:W-:Y:S01]  /*3940*/  IMAD R10, R39.reuse, R2, R10 ;  /* 0x00000002270a7224 */ /* 0x040fe200078e020a */
[----:B------:R-:W-:Y:S01]  /*3950*/  IABS R2, R53 ;  /* 0x0000003500027213 */ /* 0x000fe20000000000 */
[--C-:B------:R-:W-:Y:S01]  /*3960*/  @!P3 IMAD.IADD R6, R6, 0x1, -R39.reuse ;  /* 0x000000010606b824 */ /* 0x100fe200078e0a27 */
[----:B------:R-:W-:Y:S01]  /*3970*/  ISETP.GT.U32.AND P3, PT, R39, R0, PT ;  /* 0x000000002700720c */ /* 0x000fe20003f64070 */
[--C-:B------:R-:W-:Y:S01]  /*3980*/  @!P5 IMAD.IADD R5, R5, 0x1, -R39.reuse ;  /* 0x000000010505d824 */ /* 0x100fe200078e0a27 */
[----:B------:R-:W-:Y:S01]  /*3990*/  ISETP.GE.AND P5, PT, R59, RZ, PT ;  /* 0x000000ff3b00720c */ /* 0x000fe20003fa6270 */
[----:B------:R-:W-:Y:S01]  /*39a0*/  @!P6 IMAD.IADD R7, R7, 0x1, -R39 ;  /* 0x000000010707e824 */ /* 0x000fe200078e0a27 */
[----:B------:R-:W-:Y:S01]  /*39b0*/  ISETP.GT.U32.AND P6, PT, R39, R6, PT ;  /* 0x000000062700720c */ /* 0x000fe20003fc4070 */
[----:B------:R-:W-:-:S02]  /*39c0*/  IMAD.MOV.U32 R12, RZ, RZ, R5 ;  /* 0x000000ffff0c7224 */ /* 0x000fc400078e0005 */
[----:B------:R-:W-:-:S04]  /*39d0*/  IMAD.HI.U32 R5, R51, R11, RZ ;  /* 0x0000000b33057227 */ /* 0x000fc800078e00ff */
[----:B------:R-:W-:Y:S02]  /*39e0*/  IMAD.MOV R5, RZ, RZ, -R5 ;  /* 0x000000ffff057224 */ /* 0x000fe400078e0a05 */
[----:B------:R-:W-:Y:S01]  /*39f0*/  @!P0 IMAD.MOV R4, RZ, RZ, -R4 ;  /* 0x000000ffff048224 */ /* 0x000fe200078e0a04 */
[C---:B------:R-:W-:Y:S01]  /*3a00*/  ISETP.GT.U32.AND P0, PT, R39.reuse, R10, PT ;  /* 0x0000000a2700720c */ /* 0x040fe20003f04070 */
[----:B------:R-:W-:Y:S02]  /*3a10*/  IMAD R5, R39, R5, R11 ;  /* 0x0000000527057224 */ /* 0x000fe400078e020b */
[----:B------:R-:W-:Y:S02]  /*3a20*/  @!P6 IMAD.IADD R6, R6, 0x1, -R39 ;  /* 0x000000010606e824 */ /* 0x000fe400078e0a27 */
[----:B------:R-:W-:Y:S01]  /*3a30*/  IMAD.HI.U32 R11, R51, R2, RZ ;  /* 0x00000002330b7227 */ /* 0x000fe200078e00ff */
[----:B------:R-:W-:-:S03]  /*3a40*/  ISETP.GT.U32.AND P6, PT, R39, R5, PT ;  /* 0x000000052700720c */ /* 0x000fc60003fc4070 */
[----:B------:R-:W-:Y:S02]  /*3a50*/  IMAD.MOV R11, RZ, RZ, -R11 ;  /* 0x000000ffff0b7224 */ /* 0x000fe400078e0a0b */
[----:B------:R-:W-:Y:S01]  /*3a60*/  @!P1 IMAD.MOV R12, RZ, RZ, -R12 ;  /* 0x000000ffff0c9224 */ /* 0x000fe200078e0a0c */
[C---:B------:R-:W-:Y:S01]  /*3a70*/  ISETP.GT.U32.AND P1, PT, R39.reuse, R7, PT ;  /* 0x000000072700720c */ /* 0x040fe20003f24070 */
[----:B------:R-:W-:Y:S02]  /*3a80*/  IMAD R2, R39, R11, R2 ;  /* 0x0000000b27027224 */ /* 0x000fe400078e0202 */
[--C-:B------:R-:W-:Y:S01]  /*3a90*/  @!P3 IMAD.IADD R0, R0, 0x1, -R39.reuse ;  /* 0x000000010000b824 */ /* 0x100fe200078e0a27 */
[----:B------:R0:W-:Y:S01]  /*3aa0*/  STL [R1+0x44c], R12 ;  /* 0x00044c0c01007387 */ /* 0x0001e20000100800 */
[--C-:B------:R-:W-:Y:S01]  /*3ab0*/  @!P0 IMAD.IADD R10, R10, 0x1, -R39.reuse ;  /* 0x000000010a0a8824 */ /* 0x100fe200078e0a27 */
[----:B------:R-:W-:Y:S01]  /*3ac0*/  ISETP.GE.AND P3, PT, R15, RZ, PT ;  /* 0x000000ff0f00720c */ /* 0x000fe20003f66270 */
[--C-:B------:R-:W-:Y:S01]  /*3ad0*/  @!P6 IMAD.IADD R5, R5, 0x1, -R39.reuse ;  /* 0x000000010505e824 */ /* 0x100fe200078e0a27 */
[C---:B------:R-:W-:Y:S01]  /*3ae0*/  ISETP.GT.U32.AND P6, PT, R39.reuse, R2, PT ;  /* 0x000000022700720c */ /* 0x040fe20003fc4070 */
[----:B------:R-:W-:Y:S01]  /*3af0*/  @!P4 IMAD.MOV R0, RZ, RZ, -R0 ;  /* 0x000000ffff00c224 */ /* 0x000fe200078e0a00 */
[----:B------:R1:W-:Y:S01]  /*3b00*/  STL [R1+0x448], R4 ;  /* 0x0004480401007387 */ /* 0x0003e20000100800 */
[----:B------:R-:W-:Y:S01]  /*3b10*/  ISETP.GT.U32.AND P4, PT, R39, R10, PT ;  /* 0x0000000a2700720c */ /* 0x000fe20003f84070 */
[----:B------:R-:W-:Y:S01]  /*3b20*/  @!P5 IMAD.MOV R6, RZ, RZ, -R6 ;  /* 0x000000ffff06d224 */ /* 0x000fe200078e0a06 */
[----:B------:R-:W-:Y:S01]  /*3b30*/  ISETP.GE.AND P0, PT, R53, RZ, PT ;  /* 0x000000ff3500720c */ /* 0x000fe20003f06270 */
[----:B------:R-:W-:Y:S01]  /*3b40*/  @!P1 IMAD.IADD R7, R7, 0x1, -R39 ;  /* 0x0000000107079824 */ /* 0x000fe200078e0a27 */
[----:B------:R-:W-:Y:S01]  /*3b50*/  ISETP.GE.AND P1, PT, R52, RZ, PT ;  /* 0x000000ff3400720c */ /* 0x000fe20003f26270 */
[----:B0-----:R-:W-:Y:S01]  /*3b60*/  IMAD.HI.U32 R12, R51, R9, RZ ;  /* 0x00000009330c7227 */ /* 0x001fe200078e00ff */
[----:B------:R-:W-:Y:S01]  /*3b70*/  STL [R1+0x444], R0 ;  /* 0x0004440001007387 */ /* 0x000fe20000100800 */
[----:B------:R-:W-:-:S02]  /*3b80*/  ISETP.GT.U32.AND P5, PT, R39, R5, PT ;  /* 0x000000052700720c */ /* 0x000fc40003fa4070 */
[----:B-1----:R-:W-:Y:S01]  /*3b90*/  IMAD.HI.U32 R4, R51, R8, RZ ;  /* 0x0000000833047227 */ /* 0x002fe200078e00ff */
[----:B------:R0:W-:Y:S03]  /*3ba0*/  STL [R1+0x440], R6 ;  /* 0x0004400601007387 */ /* 0x0001e60000100800 */
[----:B------:R-:W-:Y:S02]  /*3bb0*/  VIADD R52, R3, 0xf5 ;  /* 0x000000f503347836 */ /* 0x000fe40000000000 */
[----:B------:R-:W-:Y:S02]  /*3bc0*/  IMAD.MOV R4, RZ, RZ, -R4 ;  /* 0x000000ffff047224 */ /* 0x000fe400078e0a04 */
[----:B------:R-:W-:Y:S02]  /*3bd0*/  IMAD.MOV R12, RZ, RZ, -R12 ;  /* 0x000000ffff0c7224 */ /* 0x000fe400078e0a0c */
[----:B------:R-:W-:Y:S01]  /*3be0*/  @!P6 IMAD.IADD R2, R2, 0x1, -R39 ;  /* 0x000000010202e824 */ /* 0x000fe200078e0a27 */
[----:B0-----:R-:W-:Y:S01]  /*3bf0*/  IABS R6, R52 ;  /* 0x0000003400067213 */ /* 0x001fe20000000000 */
[----:B------:R-:W-:-:S02]  /*3c00*/  IMAD R4, R39, R4, R8 ;  /* 0x0000000427047224 */ /* 0x000fc400078e0208 */
[C---:B------:R-:W-:Y:S01]  /*3c10*/  IMAD R9, R39.reuse, R12, R9 ;  /* 0x0000000c27097224 */ /* 0x040fe200078e0209 */
[----:B------:R-:W-:Y:S01]  /*3c20*/  ISETP.GT.U32.AND P6, PT, R39, R2, PT ;  /* 0x000000022700720c */ /* 0x000fe20003fc4070 */
[----:B------:R-:W-:-:S04]  /*3c30*/  IMAD.HI.U32 R11, R51, R6, RZ ;  /* 0x00000006330b7227 */ /* 0x000fc800078e00ff */
[----:B------:R-:W-:Y:S01]  /*3c40*/  @!P2 IMAD.MOV R7, RZ, RZ, -R7 ;  /* 0x000000ffff07a224 */ /* 0x000fe200078e0a07 */
[C---:B------:R-:W-:Y:S01]  /*3c50*/  ISETP.GT.U32.AND P2, PT, R39.reuse, R4, PT ;  /* 0x000000042700720c */ /* 0x040fe20003f44070 */
[----:B------:R-:W-:Y:S01]  /*3c60*/  @!P4 IMAD.IADD R10, R10, 0x1, -R39 ;  /* 0x000000010a0ac824 */ /* 0x000fe200078e0a27 */
[----:B------:R-:W-:Y:S01]  /*3c70*/  ISETP.GT.U32.AND P4, PT, R39, R9, PT ;  /* 0x000000092700720c */ /* 0x000fe20003f84070 */
[C---:B------:R-:W-:Y:S01]  /*3c80*/  VIADD R15, R3.reuse, 0xf3 ;  /* 0x000000f3030f7836 */ /* 0x040fe20000000000 */
[----:B------:R0:W-:Y:S01]  /*3c90*/  STL [R1+0x43c], R7 ;  /* 0x00043c0701007387 */ /* 0x0001e20000100800 */
[----:B------:R-:W-:Y:S02]  /*3ca0*/  IMAD.MOV R11, RZ, RZ, -R11 ;  /* 0x000000ffff0b7224 */ /* 0x000fe400078e0a0b */
[----:B------:R-:W-:Y:S01]  /*3cb0*/  VIADD R53, R3, 0xf4 ;  /* 0x000000f403357836 */ /* 0x000fe20000000000 */
[----:B------:R-:W-:Y:S01]  /*3cc0*/  IABS R8, R15 ;  /* 0x0000000f00087213 */ /* 0x000fe20000000000 */
[----:B------:R-:W-:-:S02]  /*3cd0*/  IMAD R6, R39, R11, R6 ;  /* 0x0000000b27067224 */ /* 0x000fc400078e0206 */
[----:B------:R-:W-:Y:S01]  /*3ce0*/  @!P6 IMAD.IADD R2, R2, 0x1, -R39 ;  /* 0x000000010202e824 */ /* 0x000fe200078e0a27 */
[----:B------:R-:W-:Y:S01]  /*3cf0*/  IABS R0, R53 ;  /* 0x0000003500007213 */ /* 0x000fe20000000000 */
[----:B------:R-:W-:Y:S01]  /*3d00*/  IMAD.HI.U32 R11, R51, R8, RZ ;  /* 0x00000008330b7227 */ /* 0x000fe200078e00ff */
[----:B------:R-:W-:-:S03]  /*3d10*/  ISETP.GT.U32.AND P6, PT, R39, R6, PT ;  /* 0x000000062700720c */ /* 0x000fc60003fc4070 */
[--C-:B------:R-:W-:Y:S02]  /*3d20*/  @!P2 IMAD.IADD R4, R4, 0x1, -R39.reuse ;  /* 0x000000010404a824 */ /* 0x100fe400078e0a27 */
[----:B------:R-:W-:Y:S02]  /*3d30*/  @!P4 IMAD.IADD R9, R9, 0x1, -R39 ;  /* 0x000000010909c824 */ /* 0x000fe400078e0a27 */
[----:B------:R-:W-:Y:S01]  /*3d40*/  IMAD.MOV R11, RZ, RZ, -R11 ;  /* 0x000000ffff0b7224 */ /* 0x000fe200078e0a0b */
[----:B------:R-:W-:Y:S01]  /*3d50*/  ISETP.GT.U32.AND P2, PT, R39, R4, PT ;  /* 0x000000042700720c */ /* 0x000fe20003f44070 */
[----:B0-----:R-:W-:Y:S01]  /*3d60*/  IMAD.HI.U32 R7, R51, R0, RZ ;  /* 0x0000000033077227 */ /* 0x001fe200078e00ff */
[----:B------:R-:W-:-:S03]  /*3d70*/  ISETP.GT.U32.AND P4, PT, R39, R9, PT ;  /* 0x000000092700720c */ /* 0x000fc60003f84070 */
[C---:B------:R-:W-:Y:S02]  /*3d80*/  IMAD R8, R39.reuse, R11, R8 ;  /* 0x0000000b27087224 */ /* 0x040fe400078e0208 */
[----:B------:R-:W-:Y:S02]  /*3d90*/  IMAD.MOV R7, RZ, RZ, -R7 ;  /* 0x000000ffff077224 */ /* 0x000fe400078e0a07 */
[--C-:B------:R-:W-:Y:S01]  /*3da0*/  @!P6 IMAD.IADD R6, R6, 0x1, -R39.reuse ;  /* 0x000000010606e824 */ /* 0x100fe200078e0a27 */
[----:B------:R-:W-:Y:S01]  /*3db0*/  ISETP.GT.U32.AND P6, PT, R39, R8, PT ;  /* 0x000000082700720c */ /* 0x000fe20003fc4070 */
[----:B------:R-:W-:Y:S01]  /*3dc0*/  @!P5 IMAD.IADD R5, R5, 0x1, -R39 ;  /* 0x000000010505d824 */ /* 0x000fe200078e0a27 */
[----:B------:R-:W-:Y:S01]  /*3dd0*/  ISETP.GE.AND P5, PT, R54, RZ, PT ;  /* 0x000000ff3600720c */ /* 0x000fe20003fa6270 */
[----:B------:R-:W-:Y:S02]  /*3de0*/  IMAD R0, R39, R7, R0 ;  /* 0x0000000727007224 */ /* 0x000fe400078e0200 */
[----:B------:R-:W-:-:S02]  /*3df0*/  VIADD R54, R3, 0xf2 ;  /* 0x000000f203367836 */ /* 0x000fc40000000000 */
[--C-:B------:R-:W-:Y:S01]  /*3e00*/  @!P2 IMAD.IADD R4, R4, 0x1, -R39.reuse ;  /* 0x000000010404a824 */ /* 0x100fe200078e0a27 */
[----:B------:R-:W-:Y:S01]  /*3e10*/  ISETP.GT.U32.AND P2, PT, R39, R0, PT ;  /* 0x000000002700720c */ /* 0x000fe20003f44070 */
[--C-:B------:R-:W-:Y:S01]  /*3e20*/  @!P4 IMAD.IADD R9, R9, 0x1, -R39.reuse ;  /* 0x000000010909c824 */ /* 0x100fe200078e0a27 */
[----:B------:R-:W-:Y:S01]  /*3e30*/  ISETP.GE.AND P4, PT, R52, RZ, PT ;  /* 0x000000ff3400720c */ /* 0x000fe20003f86270 */
[----:B------:R-:W-:Y:S01]  /*3e40*/  VIADD R52, R3, 0xf0 ;  /* 0x000000f003347836 */ /* 0x000fe20000000000 */
[----:B------:R-:W-:Y:S01]  /*3e50*/  IABS R7, R54 ;  /* 0x0000003600077213 */ /* 0x000fe20000000000 */
[----:B------:R-:W-:Y:S01]  /*3e60*/  @!P3 IMAD.MOV R10, RZ, RZ, -R10 ;  /* 0x000000ffff0ab224 */ /* 0x000fe200078e0a0a */
[----:B------:R-:W-:Y:S01]  /*3e70*/  ISETP.GE.AND P3, PT, R55, RZ, PT ;  /* 0x000000ff3700720c */ /* 0x000fe20003f66270 */
[----:B------:R-:W-:Y:S01]  /*3e80*/  VIADD R55, R3, 0xf1 ;  /* 0x000000f103377836 */ /* 0x000fe20000000000 */
[----:B------:R-:W-:Y:S01]  /*3e90*/  IABS R12, R52 ;  /* 0x00000034000c7213 */ /* 0x000fe20000000000 */
[----:B------:R-:W-:Y:S01]  /*3ea0*/  @!P6 IMAD.IADD R8, R8, 0x1, -R39 ;  /* 0x000000010808e824 */ /* 0x000fe200078e0a27 */
[----:B------:R0:W-:Y:S01]  /*3eb0*/  STL [R1+0x438], R10 ;  /* 0x0004380a01007387 */ /* 0x0001e20000100800 */
[----:B------:R-:W-:-:S02]  /*3ec0*/  IMAD.MOV.U32 R14, RZ, RZ, R5 ;  /* 0x000000ffff0e7224 */ /* 0x000fc400078e0005 */
[----:B------:R-:W-:Y:S01]  /*3ed0*/  IMAD.HI.U32 R13, R51, R7, RZ ;  /* 0x00000007330d7227 */ /* 0x000fe200078e00ff */
[----:B------:R-:W-:-:S03]  /*3ee0*/  ISETP.GT.U32.AND P6, PT, R39, R8, PT ;  /* 0x000000082700720c */ /* 0x000fc60003fc4070 */
[----:B------:R-:W-:Y:S01]  /*3ef0*/  @!P1 IMAD.MOV R14, RZ, RZ, -R14 ;  /* 0x000000ffff0e9224 */ /* 0x000fe200078e0a0e */
[----:B------:R-:W-:Y:S01]  /*3f00*/  ISETP.GT.U32.AND P1, PT, R39, R6, PT ;  /* 0x000000062700720c */ /* 0x000fe20003f24070 */
[----:B------:R-:W-:Y:S01]  /*3f10*/  IMAD.MOV R13, RZ, RZ, -R13 ;  /* 0x000000ffff0d7224 */ /* 0x000fe200078e0a0d */
[----:B0-----:R-:W-:Y:S01]  /*3f20*/  IABS R10, R55 ;  /* 0x00000037000a7213 */ /* 0x001fe20000000000 */
[----:B------:R-:W-:Y:S01]  /*3f30*/  IMAD.HI.U32 R5, R51, R12, RZ ;  /* 0x0000000c33057227 */ /* 0x000fe200078e00ff */
[----:B------:R-:W-:Y:S03]  /*3f40*/  STL [R1+0x434], R14 ;  /* 0x0004340e01007387 */ /* 0x000fe60000100800 */
[----:B------:R-:W-:Y:S01]  /*3f50*/  @!P2 IMAD.IADD R0, R0, 0x1, -R39 ;  /* 0x000000010000a824 */ /* 0x000fe200078e0a27 */
[----:B------:R-:W-:Y:S01]  /*3f60*/  ISETP.GE.AND P2, PT, R53, RZ, PT ;  /* 0x000000ff3500720c */ /* 0x000fe20003f46270 */
[----:B------:R-:W-:-:S04]  /*3f70*/  IMAD.HI.U32 R11, R51, R10, RZ ;  /* 0x0000000a330b7227 */ /* 0x000fc800078e00ff */
[C---:B------:R-:W-:Y:S02]  /*3f80*/  IMAD R7, R39.reuse, R13, R7 ;  /* 0x0000000d27077224 */ /* 0x040fe400078e0207 */
[----:B------:R-:W-:Y:S02]  /*3f90*/  IMAD.MOV R5, RZ, RZ, -R5 ;  /* 0x000000ffff057224 */ /* 0x000fe400078e0a05 */
[----:B------:R-:W-:Y:S01]  /*3fa0*/  @!P0 IMAD.MOV R2, RZ, RZ, -R2 ;  /* 0x000000ffff028224 */ /* 0x000fe200078e0a02 */
[C---:B------:R-:W-:Y:S01]  /*3fb0*/  ISETP.GT.U32.AND P0, PT, R39.reuse, R0, PT ;  /* 0x000000002700720c */ /* 0x040fe20003f04070 */
[----:B------:R-:W-:Y:S02]  /*3fc0*/  IMAD.MOV R11, RZ, RZ, -R11 ;  /* 0x000000ffff0b7224 */ /* 0x000fe400078e0a0b */
[----:B------:R-:W-:Y:S01]  /*3fd0*/  @!P5 IMAD.MOV R4, RZ, RZ, -R4 ;  /* 0x000000ffff04d224 */ /* 0x000fe200078e0a04 */
[C---:B------:R-:W-:Y:S01]  /*3fe0*/  ISETP.GT.U32.AND P5, PT, R39.reuse, R7, PT ;  /* 0x000000072700720c */ /* 0x040fe20003fa4070 */
[C---:B------:R-:W-:Y:S01]  /*3ff0*/  IMAD R5, R39.reuse, R5, R12 ;  /* 0x0000000527057224 */ /* 0x040fe200078e020c */
[----:B------:R0:W-:Y:S01]  /*4000*/  STL [R1+0x430], R2 ;  /* 0x0004300201007387 */ /* 0x0001e20000100800 */
[----:B------:R-:W-:-:S02]  /*4010*/  IMAD R11, R39, R11, R10 ;  /* 0x0000000b270b7224 */ /* 0x000fc400078e020a */
[--C-:B------:R-:W-:Y:S01]  /*4020*/  @!P6 IMAD.IADD R8, R8, 0x1, -R39.reuse ;  /* 0x000000010808e824 */ /* 0x100fe200078e0a27 */
[C---:B------:R-:W-:Y:S01]  /*4030*/  ISETP.GT.U32.AND P6, PT, R39.reuse, R5, PT ;  /* 0x000000052700720c */ /* 0x040fe20003fc4070 */
[----:B------:R-:W-:Y:S01]  /*4040*/  @!P1 IMAD.IADD R6, R6, 0x1, -R39 ;  /* 0x0000000106069824 */ /* 0x000fe200078e0a27 */
[----:B------:R1:W-:Y:S01]  /*4050*/  STL [R1+0x42c], R4 ;  /* 0x00042c0401007387 */ /* 0x0003e20000100800 */
[----:B------:R-:W-:Y:S01]  /*4060*/  ISETP.GT.U32.AND P1, PT, R39, R11, PT ;  /* 0x0000000b2700720c */ /* 0x000fe20003f24070 */
[----:B------:R-:W-:Y:S02]  /*4070*/  VIADD R53, R3, 0xef ;  /* 0x000000ef03357836 */ /* 0x000fe40000000000 */
[----:B0-----:R-:W-:Y:S02]  /*4080*/  IMAD.MOV.U32 R2, RZ, RZ, R9 ;  /* 0x000000ffff027224 */ /* 0x001fe400078e0009 */
[----:B------:R-:W-:Y:S01]  /*4090*/  @!P0 IMAD.IADD R0, R0, 0x1, -R39 ;  /* 0x0000000100008824 */ /* 0x000fe200078e0a27 */
[----:B------:R-:W-:Y:S01]  /*40a0*/  ISETP.GE.AND P0, PT, R54, RZ, PT ;  /* 0x000000ff3600720c */ /* 0x000fe20003f06270 */
[----:B------:R-:W-:Y:S01]  /*40b0*/  @!P3 IMAD.MOV R2, RZ, RZ, -R2 ;  /* 0x000000ffff02b224 */ /* 0x000fe200078e0a02 */
[----:B------:R-:W-:Y:S01]  /*40c0*/  IABS R10, R53 ;  /* 0x00000035000a7213 */ /* 0x000fe20000000000 */
[----:B-1----:R-:W-:Y:S01]  /*40d0*/  IMAD.MOV.U32 R4, RZ, RZ, R6 ;  /* 0x000000ffff047224 */ /* 0x002fe200078e0006 */
[----:B------:R-:W-:Y:S01]  /*40e0*/  ISETP.GE.AND P3, PT, R15, RZ, PT ;  /* 0x000000ff0f00720c */ /* 0x000fe20003f66270 */
[----:B------:R-:W-:Y:S01]  /*40f0*/  VIADD R54, R3, 0xee ;  /* 0x000000ee03367836 */ /* 0x000fe20000000000 */
[----:B------:R0:W-:Y:S01]  /*4100*/  STL [R1+0x428], R2 ;  /* 0x0004280201007387 */ /* 0x0001e20000100800 */
[----:B------:R-:W-:-:S02]  /*4110*/  @!P4 IMAD.MOV R4, RZ, RZ, -R4 ;  /* 0x000000ffff04c224 */ /* 0x000fc400078e0a04 */
[--C-:B------:R-:W-:Y:S01]  /*4120*/  @!P5 IMAD.IADD R7, R7, 0x1, -R39.reuse ;  /* 0x000000010707d824 */ /* 0x100fe200078e0a27 */
[----:B------:R-:W-:Y:S01]  /*4130*/  ISETP.GE.AND P5, PT, R55, RZ, PT ;  /* 0x000000ff3700720c */ /* 0x000fe20003fa6270 */
[--C-:B------:R-:W-:Y:S01]  /*4140*/  @!P6 IMAD.IADD R5, R5, 0x1, -R39.reuse ;  /* 0x000000010505e824 */ /* 0x100fe200078e0a27 */
[----:B------:R1:W-:Y:S01]  /*4150*/  STL [R1+0x424], R4 ;  /* 0x0004240401007387 */ /* 0x0003e20000100800 */
[----:B------:R-:W-:Y:S01]  /*4160*/  @!P1 IMAD.IADD R11, R11, 0x1, -R39 ;  /* 0x000000010b0b9824 */ /* 0x000fe200078e0a27 */
[C---:B------:R-:W-:Y:S01]  /*4170*/  ISETP.GT.U32.AND P4, PT, R39.reuse, R7, PT ;  /* 0x000000072700720c */ /* 0x040fe20003f84070 */
[----:B------:R-:W-:Y:S01]  /*4180*/  IMAD.MOV.U32 R9, RZ, RZ, R0 ;  /* 0x000000ffff097224 */ /* 0x000fe200078e0000 */
[----:B------:R-:W-:Y:S01]  /*4190*/  ISETP.GT.U32.AND P6, PT, R39, R5, PT ;  /* 0x000000052700720c */ /* 0x000fe20003fc4070 */
[----:B0-----:R-:W-:Y:S01]  /*41a0*/  IMAD.HI.U32 R2, R51, R10, RZ ;  /* 0x0000000a33027227 */ /* 0x001fe200078e00ff */
[----:B------:R-:W-:-:S03]  /*41b0*/  ISETP.GE.AND P1, PT, R52, RZ, PT ;  /* 0x000000ff3400720c */ /* 0x000fc60003f26270 */
[----:B------:R-:W-:Y:S01]  /*41c0*/  IMAD.MOV R2, RZ, RZ, -R2 ;  /* 0x000000ffff027224 */ /* 0x000fe200078e0a02 */
[----:B-1----:R-:W-:Y:S01]  /*41d0*/  IABS R4, R54 ;  /* 0x0000003600047213 */ /* 0x002fe20000000000 */
[----:B------:R-:W-:Y:S01]  /*41e0*/  @!P2 IMAD.MOV R9, RZ, RZ, -R9 ;  /* 0x000000ffff09a224 */ /* 0x000fe200078e0a09 */
[C---:B------:R-:W-:Y:S01]  /*41f0*/  ISETP.GT.U32.AND P2, PT, R39.reuse, R11, PT ;  /* 0x0000000b2700720c */ /* 0x040fe20003f44070 */
[----:B------:R-:W-:Y:S02]  /*4200*/  IMAD R2, R39, R2, R10 ;  /* 0x0000000227027224 */ /* 0x000fe400078e020a */
[----:B------:R-:W-:Y:S01]  /*4210*/  IMAD.HI.U32 R0, R51, R4, RZ ;  /* 0x0000000433007227 */ /* 0x000fe200078e00ff */
[----:B------:R0:W-:Y:S03]  /*4220*/  STL [R1+0x420], R9 ;  /* 0x0004200901007387 */ /* 0x0001e60000100800 */
[----:B------:R-:W-:-:S02]  /*4230*/  IMAD.MOV R0, RZ, RZ, -R0 ;  /* 0x000000ffff007224 */ /* 0x000fc400078e0a00 */
[----:B------:R-:W-:Y:S02]  /*4240*/  VIADD R55, R3, 0xed ;  /* 0x000000ed03377836 */ /* 0x000fe40000000000 */
[--C-:B------:R-:W-:Y:S01]  /*4250*/  @!P4 IMAD.IADD R7, R7, 0x1, -R39.reuse ;  /* 0x000000010707c824 */ /* 0x100fe200078e0a27 */
[C---:B------:R-:W-:Y:S01]  /*4260*/  ISETP.GT.U32.AND P4, PT, R39.reuse, R2, PT ;  /* 0x000000022700720c */ /* 0x040fe20003f84070 */
[----:B------:R-:W-:Y:S01]  /*4270*/  IMAD R0, R39, R0, R4 ;  /* 0x0000000027007224 */ /* 0x000fe200078e0204 */
[----:B------:R-:W-:Y:S01]  /*4280*/  IABS R6, R55 ;  /* 0x0000003700067213 */ /* 0x000fe20000000000 */
[--C-:B------:R-:W-:Y:S02]  /*4290*/  @!P6 IMAD.IADD R5, R5, 0x1, -R39.reuse ;  /* 0x000000010505e824 */ /* 0x100fe400078e0a27 */
[----:B------:R-:W-:Y:S01]  /*42a0*/  @!P3 IMAD.MOV R8, RZ, RZ, -R8 ;  /* 0x000000ffff08b224 */ /* 0x000fe200078e0a08 */
[----:B------:R-:W-:Y:S01]  /*42b0*/  ISETP.GT.U32.AND P6, PT, R39, R0, PT ;  /* 0x000000002700720c */ /* 0x000fe20003fc4070 */
[----:B------:R-:W-:Y:S01]  /*42c0*/  @!P2 IMAD.IADD R11, R11, 0x1, -R39 ;  /* 0x000000010b0ba824 */ /* 0x000fe200078e0a27 */
[----:B------:R-:W-:Y:S01]  /*42d0*/  ISETP.GE.AND P2, PT, R55, RZ, PT ;  /* 0x000000ff3700720c */ /* 0x000fe20003f46270 */
[----:B0-----:R-:W-:Y:S01]  /*42e0*/  IMAD.MOV.U32 R9, RZ, RZ, R7 ;  /* 0x000000ffff097224 */ /* 0x001fe200078e0007 */
[----:B------:R0:W-:Y:S01]  /*42f0*/  STL [R1+0x41c], R8 ;  /* 0x00041c0801007387 */ /* 0x0001e20000100800 */
[----:B------:R-:W-:Y:S01]  /*4300*/  IMAD.HI.U32 R7, R51, R6, RZ ;  /* 0x0000000633077227 */ /* 0x000fe200078e00ff */
[----:B------:R-:W-:-:S03]  /*4310*/  ISETP.GE.AND P3, PT, R53, RZ, PT ;  /* 0x000000ff3500720c */ /* 0x000fc60003f66270 */
[----:B------:R-:W-:Y:S02]  /*4320*/  VIADD R55, R3, 0xec ;  /* 0x000000ec03377836 */ /* 0x000fe40000000000 */
[----:B------:R-:W-:Y:S02]  /*4330*/  IMAD.MOV.U32 R12, RZ, RZ, R11 ;  /* 0x000000ffff0c7224 */ /* 0x000fe400078e000b */
[----:B------:R-:W-:Y:S01]  /*4340*/  @!P4 IMAD.IADD R2, R2, 0x1, -R39 ;  /* 0x000000010202c824 */ /* 0x000fe200078e0a27 */
[----:B------:R-:W-:Y:S01]  /*4350*/  ISETP.GE.AND P4, PT, R55, RZ, PT ;  /* 0x000000ff3700720c */ /* 0x000fe20003f86270 */
[----:B0-----:R-:W-:Y:S01]  /*4360*/  IMAD.MOV R8, RZ, RZ, -R7 ;  /* 0x000000ffff087224 */ /* 0x001fe200078e0a07 */
[----:B------:R-:W-:Y:S01]  /*4370*/  IABS R7, R55 ;  /* 0x0000003700077213 */ /* 0x000fe20000000000 */
[----:B------:R-:W-:Y:S02]  /*4380*/  VIADD R52, R3, 0xeb ;  /* 0x000000eb03347836 */ /* 0x000fe40000000000 */
[----:B------:R-:W-:Y:S01]  /*4390*/  @!P0 IMAD.MOV R9, RZ, RZ, -R9 ;  /* 0x000000ffff098224 */ /* 0x000fe200078e0a09 */
[----:B------:R-:W-:Y:S01]  /*43a0*/  ISETP.GE.AND P0, PT, R54, RZ, PT ;  /* 0x000000ff3600720c */ /* 0x000fe20003f06270 */
[----:B------:R-:W-:Y:S01]  /*43b0*/  @!P5 IMAD.MOV R12, RZ, RZ, -R12 ;  /* 0x000000ffff0cd224 */ /* 0x000fe200078e0a0c */
[----:B------:R-:W-:Y:S01]  /*43c0*/  IABS R4, R52 ;  /* 0x0000003400047213 */ /* 0x000fe20000000000 */
[----:B------:R-:W-:Y:S01]  /*43d0*/  @!P6 IMAD.IADD R0, R0, 0x1, -R39 ;  /* 0x000000010000e824 */ /* 0x000fe200078e0a27 */
[----:B------:R-:W-:Y:S01]  /*43e0*/  ISETP.GT.U32.AND P5, PT, R39, R2, PT ;  /* 0x000000022700720c */ /* 0x000fe20003fa4070 */
[----:B------:R-:W-:Y:S01]  /*43f0*/  IMAD.HI.U32 R11, R51, R7, RZ ;  /* 0x00000007330b7227 */ /* 0x000fe200078e00ff */
[----:B------:R-:W-:Y:S02]  /*4400*/  STL [R1+0x418], R9 ;  /* 0x0004180901007387 */ /* 0x000fe40000100800 */
[C---:B------:R-:W-:Y:S01]  /*4410*/  ISETP.GT.U32.AND P6, PT, R39.reuse, R0, PT ;  /* 0x000000002700720c */ /* 0x040fe20003fc4070 */
[----:B------:R-:W-:Y:S01]  /*4420*/  IMAD R8, R39, R8, R6 ;  /* 0x0000000827087224 */ /* 0x000fe200078e0206 */
[----:B------:R0:W-:Y:S01]  /*4430*/  STL [R1+0x414], R12 ;  /* 0x0004140c01007387 */ /* 0x0001e20000100800 */
[----:B------:R-:W-:-:S04]  /*4440*/  IMAD.HI.U32 R10, R51, R4, RZ ;  /* 0x00000004330a7227 */ /* 0x000fc800078e00ff */
[----:B------:R-:W-:Y:S02]  /*4450*/  IMAD.MOV R10, RZ, RZ, -R10 ;  /* 0x000000ffff0a7224 */ /* 0x000fe400078e0a0a */
[----:B------:R-:W-:Y:S02]  /*4460*/  @!P5 IMAD.IADD R2, R2, 0x1, -R39 ;  /* 0x000000010202d824 */ /* 0x000fe400078e0a27 */
[C---:B------:R-:W-:Y:S02]  /*4470*/  IMAD R4, R39.reuse, R10, R4 ;  /* 0x0000000a27047224 */ /* 0x040fe400078e0204 */
[----:B0-----:R-:W-:Y:S02]  /*4480*/  IMAD.MOV.U32 R12, RZ, RZ, R5 ;  /* 0x000000ffff0c7224 */ /* 0x001fe400078e0005 */
[----:B------:R-:W-:Y:S02]  /*4490*/  IMAD.MOV R5, RZ, RZ, -R11 ;  /* 0x000000ffff057224 */ /* 0x000fe400078e0a0b */
[----:B------:R-:W-:Y:S01]  /*44a0*/  @!P1 IMAD.MOV R12, RZ, RZ, -R12 ;  /* 0x000000ffff0c9224 */ /* 0x000fe200078e0a0c */
[C---:B------:R-:W-:Y:S01]  /*44b0*/  ISETP.GT.U32.AND P1, PT, R39.reuse, R8, PT ;  /* 0x000000082700720c */ /* 0x040fe20003f24070 */
[----:B------:R-:W-:-:S02]  /*44c0*/  IMAD R5, R39, R5, R7 ;  /* 0x0000000527057224 */ /* 0x000fc400078e0207 */
[----:B------:R-:W-:Y:S01]  /*44d0*/  VIADD R15, R3, 0xe9 ;  /* 0x000000e9030f7836 */ /* 0x000fe20000000000 */
[----:B------:R-:W-:Y:S01]  /*44e0*/  STL [R1+0x410], R12 ;  /* 0x0004100c01007387 */ /* 0x000fe20000100800 */
[--C-:B------:R-:W-:Y:S01]  /*44f0*/  @!P6 IMAD.IADD R0, R0, 0x1, -R39.reuse ;  /* 0x000000010000e824 */ /* 0x100fe200078e0a27 */
[----:B------:R-:W-:Y:S01]  /*4500*/  ISETP.GT.U32.AND P5, PT, R39, R5, PT ;  /* 0x000000052700720c */ /* 0x000fe20003fa4070 */
[----:B------:R-:W-:Y:S01]  /*4510*/  VIADD R53, R3, 0xea ;  /* 0x000000ea03357836 */ /* 0x000fe20000000000 */
[----:B------:R-:W-:Y:S01]  /*4520*/  ISETP.GT.U32.AND P6, PT, R39, R4, PT ;  /* 0x000000042700720c */ /* 0x000fe20003fc4070 */
[C---:B------:R-:W-:Y:S01]  /*4530*/  VIADD R54, R3.reuse, 0xe8 ;  /* 0x000000e803367836 */ /* 0x040fe20000000000 */
[----:B------:R-:W-:Y:S01]  /*4540*/  IABS R9, R15 ;  /* 0x0000000f00097213 */ /* 0x000fe20000000000 */
[----:B------:R-:W-:Y:S01]  /*4550*/  VIADD R55, R3, 0xe7 ;  /* 0x000000e703377836 */ /* 0x000fe20000000000 */
[----:B------:R-:W-:Y:S01]  /*4560*/  IABS R6, R53 ;  /* 0x0000003500067213 */ /* 0x000fe20000000000 */
[----:B------:R-:W-:Y:S01]  /*4570*/  @!P1 IMAD.IADD R8, R8, 0x1, -R39 ;  /* 0x0000000108089824 */ /* 0x000fe200078e0a27 */
[----:B------:R-:W-:Y:S01]  /*4580*/  IABS R10, R54 ;  /* 0x00000036000a7213 */ /* 0x000fe20000000000 */
[----:B------:R-:W-:Y:S01]  /*4590*/  IMAD.HI.U32 R11, R51, R9, RZ ;  /* 0x00000009330b7227 */ /* 0x000fe200078e00ff */
[----:B------:R-:W-:-:S03]  /*45a0*/  ISETP.GE.AND P1, PT, R52, RZ, PT ;  /* 0x000000ff3400720c */ /* 0x000fc60003f26270 */
[----:B------:R-:W-:Y:S01]  /*45b0*/  @!P5 IMAD.IADD R5, R5, 0x1, -R39 ;  /* 0x000000010505d824 */ /* 0x000fe200078e0a27 */
[----:B------:R-:W-:Y:S01]  /*45c0*/  ISETP.GT.U32.AND P5, PT, R39, R8, PT ;  /* 0x000000082700720c */ /* 0x000fe20003fa4070 */
[----:B------:R-:W-:Y:S02]  /*45d0*/  IMAD.MOV R11, RZ, RZ, -R11 ;  /* 0x000000ffff0b7224 */ /* 0x000fe400078e0a0b */
[----:B------:R-:W-:-:S04]  /*45e0*/  IMAD.HI.U32 R7, R51, R6, RZ ;  /* 0x0000000633077227 */ /* 0x000fc800078e00ff */
[----:B------:R-:W-:Y:S01]  /*45f0*/  @!P6 IMAD.IADD R4, R4, 0x1, -R39 ;  /* 0x000000010404e824 */ /* 0x000fe200078e0a27 */
[C---:B------:R-:W-:Y:S01]  /*4600*/  ISETP.GT.U32.AND P6, PT, R39.reuse, R5, PT ;  /* 0x000000052700720c */ /* 0x040fe20003fc4070 */
[----:B------:R-:W-:Y:S02]  /*4610*/  IMAD R9, R39, R11, R9 ;  /* 0x0000000b27097224 */ /* 0x000fe400078e0209 */
[----:B------:R-:W-:-:S04]  /*4620*/  IMAD.HI.U32 R11, R51, R10, RZ ;  /* 0x0000000a330b7227 */ /* 0x000fc800078e00ff */
[----:B------:R-:W-:Y:S02]  /*4630*/  IMAD.MOV R7, RZ, RZ, -R7 ;  /* 0x000000ffff077224 */ /* 0x000fe400078e0a07 */
[----:B------:R-:W-:Y:S02]  /*4640*/  IMAD.MOV R11, RZ, RZ, -R11 ;  /* 0x000000ffff0b7224 */ /* 0x000fe400078e0a0b */
[C---:B------:R-:W-:Y:S01]  /*4650*/  IMAD R6, R39.reuse, R7, R6 ;  /* 0x0000000727067224 */ /* 0x040fe200078e0206 */
[----:B------:R-:W-:Y:S01]  /*4660*/  IABS R7, R55 ;  /* 0x0000003700077213 */ /* 0x000fe20000000000 */
[C---:B------:R-:W-:Y:S02]  /*4670*/  IMAD R10, R39.reuse, R11, R10 ;  /* 0x0000000b270a7224 */ /* 0x040fe400078e020a */
[--C-:B------:R-:W-:Y:S01]  /*4680*/  @!P5 IMAD.IADD R8, R8, 0x1, -R39.reuse ;  /* 0x000000010808d824 */ /* 0x100fe200078e0a27 */
[C---:B------:R-:W-:Y:S01]  /*4690*/  ISETP.GT.U32.AND P5, PT, R39.reuse, R9, PT ;  /* 0x000000092700720c */ /* 0x040fe20003fa4070 */
[----:B------:R-:W-:Y:S01]  /*46a0*/  @!P0 IMAD.MOV R0, RZ, RZ, -R0 ;  /* 0x000000ffff008224 */ /* 0x000fe200078e0a00 */
[----:B------:R-:W-:Y:S01]  /*46b0*/  ISETP.GT.U32.AND P0, PT, R39, R6, PT ;  /* 0x000000062700720c */ /* 0x000fe20003f04070 */
[----:B------:R-:W-:Y:S01]  /*46c0*/  @!P6 IMAD.IADD R5, R5, 0x1, -R39 ;  /* 0x000000010505e824 */ /* 0x000fe200078e0a27 */
[C---:B------:R-:W-:Y:S01]  /*46d0*/  ISETP.GT.U32.AND P6, PT, R39.reuse, R10, PT ;  /* 0x0000000a2700720c */ /* 0x040fe20003fc4070 */
[----:B------:R-:W-:Y:S01]  /*46e0*/  @!P3 IMAD.MOV R2, RZ, RZ, -R2 ;  /* 0x000000ffff02b224 */ /* 0x000fe200078e0a02 */
[----:B------:R-:W-:Y:S01]  /*46f0*/  ISETP.GT.U32.AND P3, PT, R39, R4, PT ;  /* 0x000000042700720c */ /* 0x000fe20003f64070 */
[----:B------:R-:W-:-:S02]  /*4700*/  VIADD R52, R3, 0xe6 ;  /* 0x000000e603347836 */ /* 0x000fc40000000000 */
[----:B------:R-:W-:Y:S01]  /*4710*/  @!P2 IMAD.MOV R8, RZ, RZ, -R8 ;  /* 0x000000ffff08a224 */ /* 0x000fe200078e0a08 */
[----:B------:R0:W-:Y:S01]  /*4720*/  STL [R1+0x40c], R2 ;  /* 0x00040c0201007387 */ /* 0x0001e20000100800 */
[----:B------:R-:W-:Y:S01]  /*4730*/  @!P4 IMAD.MOV R5, RZ, RZ, -R5 ;  /* 0x000000ffff05c224 */ /* 0x000fe200078e0a05 */
[----:B------:R-:W-:Y:S01]  /*4740*/  ISETP.GE.AND P4, PT, R54, RZ, PT ;  /* 0x000000ff3600720c */ /* 0x000fe20003f86270 */
[--C-:B------:R-:W-:Y:S01]  /*4750*/  @!P5 IMAD.IADD R9, R9, 0x1, -R39.reuse ;  /* 0x000000010909d824 */ /* 0x100fe200078e0a27 */
[----:B------:R1:W-:Y:S01]  /*4760*/  STL [R1+0x408], R0 ;  /* 0x0004080001007387 */ /* 0x0003e20000100800 */
[--C-:B------:R-:W-:Y:S01]  /*4770*/  @!P0 IMAD.IADD R6, R6, 0x1, -R39.reuse ;  /* 0x0000000106068824 */ /* 0x100fe200078e0a27 */
[----:B------:R-:W-:Y:S01]  /*4780*/  ISETP.GE.AND P0, PT, R15, RZ, PT ;  /* 0x000000ff0f00720c */ /* 0x000fe20003f06270 */
[--C-:B------:R-:W-:Y:S01]  /*4790*/  @!P6 IMAD.IADD R10, R10, 0x1, -R39.reuse ;  /* 0x000000010a0ae824 */ /* 0x100fe200078e0a27 */
[C---:B------:R-:W-:Y:S01]  /*47a0*/  ISETP.GT.U32.AND P6, PT, R39.reuse, R9, PT ;  /* 0x000000092700720c */ /* 0x040fe20003fc4070 */
[----:B------:R-:W-:Y:S01]  /*47b0*/  @!P3 IMAD.IADD R4, R4, 0x1, -R39 ;  /* 0x000000010404b824 */ /* 0x000fe200078e0a27 */
[----:B------:R-:W-:Y:S01]  /*47c0*/  ISETP.GT.U32.AND P5, PT, R39, R6, PT ;  /* 0x000000062700720c */ /* 0x000fe20003fa4070 */
[----:B0-----:R-:W-:Y:S01]  /*47d0*/  IMAD.HI.U32 R2, R51, R7, RZ ;  /* 0x0000000733027227 */ /* 0x001fe200078e00ff */
[----:B------:R-:W-:Y:S01]  /*47e0*/  ISETP.GE.AND P3, PT, R53, RZ, PT ;  /* 0x000000ff3500720c */ /* 0x000fe20003f66270 */
[----:B------:R-:W-:Y:S01]  /*47f0*/  STL [R1+0x404], R8 ;  /* 0x0004040801007387 */ /* 0x000fe20000100800 */
[----:B-1----:R-:W-:Y:S01]  /*4800*/  IABS R0, R52 ;  /* 0x0000003400007213 */ /* 0x002fe20000000000 */
[----:B------:R-:W-:Y:S01]  /*4810*/  IMAD.MOV R2, RZ, RZ, -R2 ;  /* 0x000000ffff027224 */ /* 0x000fe200078e0a02 */
[----:B------:R-:W-:Y:S01]  /*4820*/  ISETP.GT.U32.AND P2, PT, R39, R10, PT ;  /* 0x0000000a2700720c */ /* 0x000fe20003f44070 */
[----:B------:R-:W-:Y:S01]  /*4830*/  VIADD R53, R3, 0xe5 ;  /* 0x000000e503357836 */ /* 0x000fe20000000000 */
[----:B------:R0:W-:Y:S01]  /*4840*/  STL [R1+0x400], R5 ;  /* 0x0004000501007387 */ /* 0x0001e20000100800 */
[----:B------:R-:W-:-:S04]  /*4850*/  IMAD.HI.U32 R11, R51, R0, RZ ;  /* 0x00000000330b7227 */ /* 0x000fc800078e00ff */
[C---:B------:R-:W-:Y:S01]  /*4860*/  IMAD R2, R39.reuse, R2, R7 ;  /* 0x0000000227027224 */ /* 0x040fe200078e0207 */
[----:B------:R-:W-:Y:S01]  /*4870*/  IABS R7, R53 ;  /* 0x0000003500077213 */ /* 0x000fe20000000000 */
[----:B------:R-:W-:Y:S02]  /*4880*/  IMAD.MOV R11, RZ, RZ, -R11 ;  /* 0x000000ffff0b7224 */ /* 0x000fe400078e0a0b */
[----:B------:R-:W-:Y:S01]  /*4890*/  @!P1 IMAD.MOV R4, RZ, RZ, -R4 ;  /* 0x000000ffff049224 */ /* 0x000fe200078e0a04 */
[C---:B------:R-:W-:Y:S01]  /*48a0*/  ISETP.GT.U32.AND P1, PT, R39.reuse, R2, PT ;  /* 0x000000022700720c */ /* 0x040fe20003f24070 */
[----:B------:R-:W-:Y:S02]  /*48b0*/  IMAD R0, R39, R11, R0 ;  /* 0x0000000b27007224 */ /* 0x000fe400078e0200 */
[--C-:B------:R-:W-:Y:S01]  /*48c0*/  @!P6 IMAD.IADD R9, R9, 0x1, -R39.reuse ;  /* 0x000000010909e824 */ /* 0x100fe200078e0a27 */
[----:B------:R1:W-:Y:S01]  /*48d0*/  STL [R1+0x3fc], R4 ;  /* 0x0003fc0401007387 */ /* 0x0003e20000100800 */
[----:B------:R-:W-:Y:S01]  /*48e0*/  VIADD R54, R3, 0xe4 ;  /* 0x000000e403367836 */ /* 0x000fe20000000000 */
[----:B------:R-:W-:Y:S01]  /*48f0*/  ISETP.GT.U32.AND P6, PT, R39, R0, PT ;  /* 0x000000002700720c */ /* 0x000fe20003fc4070 */
[----:B------:R-:W-:Y:S01]  /*4900*/  @!P5 IMAD.IADD R6, R6, 0x1, -R39 ;  /* 0x000000010606d824 */ /* 0x000fe200078e0a27 */
[----:B------:R-:W-:Y:S01]  /*4910*/  ISETP.GE.AND P5, PT, R55, RZ, PT ;  /* 0x000000ff3700720c */ /* 0x000fe20003fa6270 */
[----:B0-----:R-:W-:-:S04]  /*4920*/  IMAD.HI.U32 R5, R51, R7, RZ ;  /* 0x0000000733057227 */ /* 0x001fc800078e00ff */
[----:B------:R-:W-:Y:S01]  /*4930*/  VIADD R55, R3, 0xe3 ;  /* 0x000000e303377836 */ /* 0x000fe20000000000 */
[----:B-1----:R-:W-:Y:S01]  /*4940*/  IABS R4, R54 ;  /* 0x0000003600047213 */ /* 0x002fe20000000000 */
[----:B------:R-:W-:Y:S02]  /*4950*/  IMAD.MOV R5, RZ, RZ, -R5 ;  /* 0x000000ffff057224 */ /* 0x000fe400078e0a05 */
[----:B------:R-:W-:Y:S01]  /*4960*/  @!P1 IMAD.IADD R2, R2, 0x1, -R39 ;  /* 0x0000000102029824 */ /* 0x000fe200078e0a27 */
[----:B------:R-:W-:Y:S01]  /*4970*/  IABS R8, R55 ;  /* 0x0000003700087213 */ /* 0x000fe20000000000 */
[----:B------:R-:W-:Y:S01]  /*4980*/  IMAD.MOV.U32 R12, RZ, RZ, R6 ;  /* 0x000000ffff0c7224 */ /* 0x000fe200078e0006 */
[----:B------:R-:W-:Y:S01]  /*4990*/  ISETP.GE.AND P1, PT, R53, RZ, PT ;  /* 0x000000ff3500720c */ /* 0x000fe20003f26270 */
[C---:B------:R-:W-:Y:S02]  /*49a0*/  IMAD R7, R39.reuse, R5, R7 ;  /* 0x0000000527077224 */ /* 0x040fe400078e0207 */
[----:B------:R-:W-:Y:S01]  /*49b0*/  @!P3 IMAD.MOV R12, RZ, RZ, -R12 ;  /* 0x000000ffff0cb224 */ /* 0x000fe200078e0a0c */
[----:B------:R-:W-:Y:S01]  /*49c0*/  ISETP.GT.U32.AND P3, PT, R39, R2, PT ;  /* 0x000000022700720c */ /* 0x000fe20003f64070 */
[----:B------:R-:W-:-:S03]  /*49d0*/  IMAD.HI.U32 R5, R51, R4, RZ ;  /* 0x0000000433057227 */ /* 0x000fc600078e00ff */
[----:B------:R-:W-:Y:S01]  /*49e0*/  STL [R1+0x3e8], R12 ;  /* 0x0003e80c01007387 */ /* 0x000fe20000100800 */
[----:B------:R-:W-:Y:S01]  /*49f0*/  @!P6 IMAD.IADD R0, R0, 0x1, -R39 ;  /* 0x000000010000e824 */ /* 0x000fe200078e0a27 */
[----:B------:R-:W-:Y:S01]  /*4a00*/  ISETP.GT.U32.AND P6, PT, R39, R7, PT ;  /* 0x000000072700720c */ /* 0x000fe20003fc4070 */
[----:B------:R-:W-:-:S04]  /*4a10*/  IMAD.HI.U32 R6, R51, R8, RZ ;  /* 0x0000000833067227 */ /* 0x000fc800078e00ff */
[----:B------:R-:W-:Y:S02]  /*4a20*/  IMAD.MOV R5, RZ, RZ, -R5 ;  /* 0x000000ffff057224 */ /* 0x000fe400078e0a05 */
[----:B------:R-:W-:Y:S01]  /*4a30*/  @!P2 IMAD.IADD R10, R10, 0x1, -R39 ;  /* 0x000000010a0aa824 */ /* 0x000fe200078e0a27 */
[----:B------:R-:W-:Y:S01]  /*4a40*/  ISETP.GE.AND P2, PT, R52, RZ, PT ;  /* 0x000000ff3400720c */ /* 0x000fe20003f46270 */
[----:B------:R-:W-:Y:S02]  /*4a50*/  IMAD.MOV R6, RZ, RZ, -R6 ;  /* 0x000000ffff067224 */ /* 0x000fe400078e0a06 */
[----:B------:R-:W-:Y:S02]  /*4a60*/  IMAD R4, R39, R5, R4 ;  /* 0x0000000527047224 */ /* 0x000fe400078e0204 */
[----:B------:R-:W-:Y:S02]  /*4a70*/  VIADD R52, R3, 0xe2 ;  /* 0x000000e203347836 */ /* 0x000fe40000000000 */
[----:B------:R-:W-:-:S02]  /*4a80*/  IMAD R6, R39, R6, R8 ;  /* 0x0000000627067224 */ /* 0x000fc400078e0208 */
[----:B------:R-:W-:Y:S01]  /*4a90*/  @!P3 IMAD.IADD R2, R2, 0x1, -R39 ;  /* 0x000000010202b824 */ /* 0x000fe200078e0a27 */
[----:B------:R-:W-:Y:S01]  /*4aa0*/  ISETP.GT.U32.AND P3, PT, R39, R4, PT ;  /* 0x000000042700720c */ /* 0x000fe20003f64070 */
[----:B------:R-:W-:Y:S01]  /*4ab0*/  @!P0 IMAD.MOV R9, RZ, RZ, -R9 ;  /* 0x000000ffff098224 */ /* 0x000fe200078e0a09 */
[----:B------:R-:W-:Y:S01]  /*4ac0*/  IABS R11, R52 ;  /* 0x00000034000b7213 */ /* 0x000fe20000000000 */
[----:B------:R-:W-:Y:S01]  /*4ad0*/  @!P6 IMAD.IADD R7, R7, 0x1, -R39 ;  /* 0x000000010707e824 */ /* 0x000fe200078e0a27 */
[----:B------:R-:W-:Y:S01]  /*4ae0*/  ISETP.GT.U32.AND P0, PT, R39, R0, PT ;  /* 0x000000002700720c */ /* 0x000fe20003f04070 */
[----:B------:R-:W-:Y:S01]  /*4af0*/  VIADD R15, R3, 0xe1 ;  /* 0x000000e1030f7836 */ /* 0x000fe20000000000 */
[----:B------:R-:W-:Y:S01]  /*4b00*/  ISETP.GT.U32.AND P6, PT, R39, R6, PT ;  /* 0x000000062700720c */ /* 0x000fe20003fc4070 */
[----:B------:R-:W-:Y:S01]  /*4b10*/  IMAD.HI.U32 R5, R51, R11, RZ ;  /* 0x0000000b33057227 */ /* 0x000fe200078e00ff */
[----:B------:R0:W-:Y:S03]  /*4b20*/  STL [R1+0x3e4], R9 ;  /* 0x0003e40901007387 */ /* 0x0001e60000100800 */
[----:B------:R-:W-:-:S02]  /*4b30*/  IMAD.MOV R5, RZ, RZ, -R5 ;  /* 0x000000ffff057224 */ /* 0x000fc400078e0a05 */
[----:B------:R-:W-:Y:S01]  /*4b40*/  @!P3 IMAD.IADD R4, R4, 0x1, -R39 ;  /* 0x000000010404b824 */ /* 0x000fe200078e0a27 */
[C---:B------:R-:W-:Y:S01]  /*4b50*/  ISETP.GT.U32.AND P3, PT, R39.reuse, R7, PT ;  /* 0x000000072700720c */ /* 0x040fe20003f64070 */
[----:B------:R-:W-:Y:S02]  /*4b60*/  IMAD R11, R39, R5, R11 ;  /* 0x00000005270b7224 */ /* 0x000fe400078e020b */
[--C-:B------:R-:W-:Y:S01]  /*4b70*/  @!P0 IMAD.IADD R0, R0, 0x1, -R39.reuse ;  /* 0x0000000100008824 */ /* 0x100fe200078e0a27 */
[----:B------:R-:W-:Y:S01]  /*4b80*/  ISETP.GE.AND P0, PT, R55, RZ, PT ;  /* 0x000000ff3700720c */ /* 0x000fe20003f06270 */
[----:B0-----:R-:W-:Y:S01]  /*4b90*/  IMAD.MOV.U32 R9, RZ, RZ, R10 ;  /* 0x000000ffff097224 */ /* 0x001fe200078e000a */
[----:B------:R-:W-:Y:S01]  /*4ba0*/  IABS R10, R15 ;  /* 0x0000000f000a7213 */ /* 0x000fe20000000000 */
[----:B------:R-:W-:Y:S01]  /*4bb0*/  @!P6 IMAD.IADD R6, R6, 0x1, -R39 ;  /* 0x000000010606e824 */ /* 0x000fe200078e0a27 */
[----:B------:R-:W-:Y:S01]  /*4bc0*/  ISETP.GT.U32.AND P6, PT, R39, R4, PT ;  /* 0x000000042700720c */ /* 0x000fe20003fc4070 */
[----:B------:R-:W-:-:S02]  /*4bd0*/  IMAD.MOV.U32 R13, RZ, RZ, R2 ;  /* 0x000000ffff0d7224 */ /* 0x000fc400078e0002 */
[----:B------:R-:W-:-:S04]  /*4be0*/  IMAD.HI.U32 R2, R51, R10, RZ ;  /* 0x0000000a33027227 */ /* 0x000fc800078e00ff */
[----:B------:R-:W-:Y:S01]  /*4bf0*/  @!P2 IMAD.MOV R0, RZ, RZ, -R0 ;  /* 0x000000ffff00a224 */ /* 0x000fe200078e0a00 */
[----:B------:R-:W-:Y:S01]  /*4c00*/  ISETP.GT.U32.AND P2, PT, R39, R11, PT ;  /* 0x0000000b2700720c */ /* 0x000fe20003f44070 */
[----:B------:R-:W-:Y:S02]  /*4c10*/  IMAD.MOV R2, RZ, RZ, -R2 ;  /* 0x000000ffff027224 */ /* 0x000fe400078e0a02 */
[----:B------:R-:W-:Y:S02]  /*4c20*/  VIADD R53, R3, 0xe0 ;  /* 0x000000e003357836 */ /* 0x000fe40000000000 */
[C---:B------:R-:W-:Y:S02]  /*4c30*/  IMAD R2, R39.reuse, R2, R10 ;  /* 0x0000000227027224 */ /* 0x040fe400078e020a */
[----:B------:R-:W-:Y:S01]  /*4c40*/  @!P6 IMAD.IADD R4, R4, 0x1, -R39 ;  /* 0x000000010404e824 */ /* 0x000fe200078e0a27 */
[----:B------:R-:W-:Y:S01]  /*4c50*/  IABS R5, R53 ;  /* 0x0000003500057213 */ /* 0x000fe20000000000 */
[----:B------:R-:W-:Y:S01]  /*4c60*/  @!P4 IMAD.MOV R9, RZ, RZ, -R9 ;  /* 0x000000ffff09c224 */ /* 0x000fe200078e0a09 */
[----:B------:R-:W-:Y:S01]  /*4c70*/  ISETP.GT.U32.AND P6, PT, R39, R2, PT ;  /* 0x000000022700720c */ /* 0x000fe20003fc4070 */
[--C-:B------:R-:W-:Y:S01]  /*4c80*/  @!P3 IMAD.IADD R7, R7, 0x1, -R39.reuse ;  /* 0x000000010707b824 */ /* 0x100fe200078e0a27 */
[----:B------:R-:W-:Y:S01]  /*4c90*/  ISETP.GE.AND P4, PT, R54, RZ, PT ;  /* 0x000000ff3600720c */ /* 0x000fe20003f86270 */
[----:B------:R-:W-:Y:S01]  /*4ca0*/  @!P2 IMAD.IADD R11, R11, 0x1, -R39 ;  /* 0x000000010b0ba824 */ /* 0x000fe200078e0a27 */
[----:B------:R0:W-:Y:S01]  /*4cb0*/  STL [R1+0x3e0], R9 ;  /* 0x0003e00901007387 */ /* 0x0001e20000100800 */
[----:B------:R-:W-:Y:S01]  /*4cc0*/  VIADD R54, R3, 0xdf ;  /* 0x000000df03367836 */ /* 0x000fe20000000000 */
[----:B------:R-:W-:Y:S01]  /*4cd0*/  ISETP.GE.AND P3, PT, R52, RZ, PT ;  /* 0x000000ff3400720c */ /* 0x000fe20003f66270 */
[----:B------:R-:W-:Y:S01]  /*4ce0*/  IMAD.HI.U32 R12, R51, R5, RZ ;  /* 0x00000005330c7227 */ /* 0x000fe200078e00ff */
[----:B------:R-:W-:-:S03]  /*4cf0*/  ISETP.GT.U32.AND P2, PT, R39, R11, PT ;  /* 0x0000000b2700720c */ /* 0x000fc60003f44070 */
[----:B------:R-:W-:Y:S02]  /*4d00*/  VIADD R55, R3, 0xde ;  /* 0x000000de03377836 */ /* 0x000fe40000000000 */
[----:B------:R-:W-:Y:S01]  /*4d10*/  @!P5 IMAD.MOV R13, RZ, RZ, -R13 ;  /* 0x000000ffff0dd224 */ /* 0x000fe200078e0a0d */
[----:B------:R-:W-:Y:S01]  /*4d20*/  ISETP.GT.U32.AND P5, PT, R39, R6, PT ;  /* 0x000000062700720c */ /* 0x000fe20003fa4070 */
[----:B------:R-:W-:Y:S01]  /*4d30*/  IMAD.MOV R12, RZ, RZ, -R12 ;  /* 0x000000ffff0c7224 */ /* 0x000fe200078e0a0c */
[----:B0-----:R-:W-:Y:S01]  /*4d40*/  IABS R9, R54 ;  /* 0x0000003600097213 */ /* 0x001fe20000000000 */
[----:B------:R-:W-:Y:S01]  /*4d50*/  @!P1 IMAD.MOV R7, RZ, RZ, -R7 ;  /* 0x000000ffff079224 */ /* 0x000fe200078e0a07 */
[----:B------:R-:W-:Y:S01]  /*4d60*/  IABS R8, R55 ;  /* 0x0000003700087213 */ /* 0x000fe20000000000 */
[----:B------:R-:W-:Y:S01]  /*4d70*/  VIADD R52, R3, 0xdd ;  /* 0x000000dd03347836 */ /* 0x000fe20000000000 */
[----:B------:R-:W-:Y:S01]  /*4d80*/  STL [R1+0x3dc], R13 ;  /* 0x0003dc0d01007387 */ /* 0x000fe20000100800 */
[----:B------:R-:W-:Y:S01]  /*4d90*/  IMAD R5, R39, R12, R5 ;  /* 0x0000000c27057224 */ /* 0x000fe200078e0205 */
[----:B------:R-:W-:Y:S01]  /*4da0*/  ISETP.GE.AND P1, PT, R15, RZ, PT ;  /* 0x000000ff0f00720c */ /* 0x000fe20003f26270 */
[--C-:B------:R-:W-:Y:S01]  /*4db0*/  @!P6 IMAD.IADD R2, R2, 0x1, -R39.reuse ;  /* 0x000000010202e824 */ /* 0x100fe200078e0a27 */
[----:B------:R0:W-:Y:S01]  /*4dc0*/  STL [R1+0x3cc], R0 ;  /* 0x0003cc0001007387 */ /* 0x0001e20000100800 */
[----:B------:R-:W-:Y:S01]  /*4dd0*/  IMAD.MOV.U32 R12, RZ, RZ, R4 ;  /* 0x000000ffff0c7224 */ /* 0x000fe200078e0004 */
[----:B------:R-:W-:Y:S01]  /*4de0*/  ISETP.GE.AND P6, PT, R53, RZ, PT ;  /* 0x000000ff3500720c */ /* 0x000fe20003fc6270 */
[----:B------:R-:W-:Y:S01]  /*4df0*/  IMAD.HI.U32 R10, R51, R8, RZ ;  /* 0x00000008330a7227 */ /* 0x000fe200078e00ff */
[----:B------:R1:W-:Y:S03]  /*4e00*/  STL [R1+0x3c8], R7 ;  /* 0x0003c80701007387 */ /* 0x0003e60000100800 */
[----:B------:R-:W-:Y:S01]  /*4e10*/  @!P4 IMAD.MOV R12, RZ, RZ, -R12 ;  /* 0x000000ffff0cc224 */ /* 0x000fe200078e0a0c */
[C---:B------:R-:W-:Y:S01]  /*4e20*/  ISETP.GT.U32.AND P4, PT, R39.reuse, R2, PT ;  /* 0x000000022700720c */ /* 0x040fe20003f84070 */
[----:B------:R-:W-:Y:S01]  /*4e30*/  @!P5 IMAD.IADD R6, R6, 0x1, -R39 ;  /* 0x000000010606d824 */ /* 0x000fe200078e0a27 */
[----:B------:R-:W-:Y:S01]  /*4e40*/  ISETP.GT.U32.AND P5, PT, R39, R5, PT ;  /* 0x000000052700720c */ /* 0x000fe20003fa4070 */
[----:B0-----:R-:W-:Y:S01]  /*4e50*/  IMAD.HI.U32 R0, R51, R9, RZ ;  /* 0x0000000933007227 */ /* 0x001fe200078e00ff */
[----:B------:R-:W-:Y:S01]  /*4e60*/  STL [R1+0x210], R12 ;  /* 0x0002100c01007387 */ /* 0x000fe20000100800 */
[----:B-1----:R-:W-:-:S02]  /*4e70*/  IABS R7, R52 ;  /* 0x0000003400077213 */ /* 0x002fc40000000000 */
[----:B------:R-:W-:Y:S02]  /*4e80*/  IMAD.MOV R0, RZ, RZ, -R0 ;  /* 0x000000ffff007224 */ /* 0x000fe400078e0a00 */
[----:B------:R-:W-:Y:S02]  /*4e90*/  IMAD.MOV R10, RZ, RZ, -R10 ;  /* 0x000000ffff0a7224 */ /* 0x000fe400078e0a0a */
[----:B------:R-:W-:-:S04]  /*4ea0*/  IMAD.HI.U32 R4, R51, R7, RZ ;  /* 0x0000000733047227 */ /* 0x000fc800078e00ff */
[----:B------:R-:W-:Y:S02]  /*4eb0*/  @!P2 IMAD.IADD R11, R11, 0x1, -R39 ;  /* 0x000000010b0ba824 */ /* 0x000fe400078e0a27 */
[C---:B------:R-:W-:Y:S02]  /*4ec0*/  IMAD R0, R39.reuse, R0, R9 ;  /* 0x0000000027007224 */ /* 0x040fe400078e0209 */
[C---:B------:R-:W-:Y:S02]  /*4ed0*/  IMAD R8, R39.reuse, R10, R8 ;  /* 0x0000000a27087224 */ /* 0x040fe400078e0208 */
[----:B------:R-:W-:Y:S01]  /*4ee0*/  IMAD.MOV R4, RZ, RZ, -R4 ;  /* 0x000000ffff047224 */ /* 0x000fe200078e0a04 */
[C---:B------:R-:W-:Y:S01]  /*4ef0*/  ISETP.GT.U32.AND P2, PT, R39.reuse, R0, PT ;  /* 0x000000002700720c */ /* 0x040fe20003f44070 */
[----:B------:R-:W-:Y:S02]  /*4f00*/  IMAD.MOV.U32 R9, RZ, RZ, R11 ;  /* 0x000000ffff097224 */ /* 0x000fe400078e000b */
[----:B------:R-:W-:-:S02]  /*4f10*/  IMAD R4, R39, R4, R7 ;  /* 0x0000000427047224 */ /* 0x000fc400078e0207 */
[----:B------:R-:W-:Y:S01]  /*4f20*/  @!P3 IMAD.MOV R9, RZ, RZ, -R9 ;  /* 0x000000ffff09b224 */ /* 0x000fe200078e0a09 */
[C---:B------:R-:W-:Y:S01]  /*4f30*/  ISETP.GT.U32.AND P3, PT, R39.reuse, R8, PT ;  /* 0x000000082700720c */ /* 0x040fe20003f64070 */
[--C-:B------:R-:W-:Y:S01]  /*4f40*/  @!P4 IMAD.IADD R2, R2, 0x1, -R39.reuse ;  /* 0x000000010202c824 */ /* 0x100fe200078e0a27 */
[----:B------:R-:W-:Y:S01]  /*4f50*/  ISETP.GT.U32.AND P4, PT, R39, R4, PT ;  /* 0x000000042700720c */ /* 0x000fe20003f84070 */
[--C-:B------:R-:W-:Y:S02]  /*4f60*/  @!P5 IMAD.IADD R5, R5, 0x1, -R39.reuse ;  /* 0x000000010505d824 */ /* 0x100fe400078e0a27 */
[----:B------:R-:W-:Y:S01]  /*4f70*/  @!P0 IMAD.MOV R6, RZ, RZ, -R6 ;  /* 0x000000ffff068224 */ /* 0x000fe200078e0a06 */
[----:B------:R-:W-:Y:S01]  /*4f80*/  ISETP.GE.AND P0, PT, R54, RZ, PT ;  /* 0x000000ff3600720c */ /* 0x000fe20003f06270 */
[----:B------:R-:W-:Y:S01]  /*4f90*/  VIADD R53, R3, 0xdc ;  /* 0x000000dc03357836 */ /* 0x000fe20000000000 */
[C---:B------:R-:W-:Y:S01]  /*4fa0*/  ISETP.GT.U32.AND P5, PT, R39.reuse, R5, PT ;  /* 0x000000052700720c */ /* 0x040fe20003fa4070 */
[----:B------:R-:W-:Y:S01]  /*4fb0*/  @!P1 IMAD.MOV R2, RZ, RZ, -R2 ;  /* 0x000000ffff029224 */ /* 0x000fe200078e0a02 */
[----:B------:R0:W-:Y:S01]  /*4fc0*/  STL [R1+0x214], R6 ;  /* 0x0002140601007387 */ /* 0x0001e20000100800 */
[--C-:B------:R-:W-:Y:S01]  /*4fd0*/  @!P2 IMAD.IADD R0, R0, 0x1, -R39.reuse ;  /* 0x000000010000a824 */ /* 0x100fe200078e0a27 */
[----:B------:R-:W-:Y:S01]  /*4fe0*/  ISETP.GE.AND P2, PT, R52, RZ, PT ;  /* 0x000000ff3400720c */ /* 0x000fe20003f46270 */
[--C-:B------:R-:W-:Y:S01]  /*4ff0*/  @!P3 IMAD.IADD R8, R8, 0x1, -R39.reuse ;  /* 0x000000010808b824 */ /* 0x100fe200078e0a27 */
[----:B------:R-:W-:Y:S01]  /*5000*/  STL [R1+0x218], R9 ;  /* 0x0002180901007387 */ /* 0x000fe20000100800 */
[--C-:B------:R-:W-:Y:S01]  /*5010*/  @!P4 IMAD.IADD R4, R4, 0x1, -R39.reuse ;  /* 0x000000010404c824 */ /* 0x100fe200078e0a27 */
[----:B------:R-:W-:Y:S01]  /*5020*/  ISETP.GT.U32.AND P3, PT, R39, R0, PT ;  /* 0x000000002700720c */ /* 0x000fe20003f64070 */
[----:B------:R-:W-:Y:S01]  /*5030*/  VIADD R54, R3, 0xdb ;  /* 0x000000db03367836 */ /* 0x000fe20000000000 */
[----:B------:R-:W-:Y:S01]  /*5040*/  ISETP.GT.U32.AND P4, PT, R39, R8, PT ;  /* 0x000000082700720c */ /* 0x000fe20003f84070 */
[----:B------:R1:W-:Y:S01]  /*5050*/  STL [R1+0x21c], R2 ;  /* 0x00021c0201007387 */ /* 0x0003e20000100800 */
[----:B0-----:R-:W-:Y:S01]  /*5060*/  IABS R6, R53 ;  /* 0x0000003500067213 */ /* 0x001fe20000000000 */
[----:B------:R-:W-:Y:S01]  /*5070*/  @!P5 IMAD.IADD R5, R5, 0x1, -R39 ;  /* 0x000000010505d824 */ /* 0x000fe200078e0a27 */
[----:B------:R-:W-:Y:S01]  /*5080*/  IABS R7, R54 ;  /* 0x0000003600077213 */ /* 0x000fe20000000000 */
[----:B------:R-:W-:Y:S01]  /*5090*/  VIADD R15, R3, 0xd8 ;  /* 0x000000d8030f7836 */ /* 0x000fe20000000000 */
[----:B------:R-:W-:Y:S01]  /*50a0*/  ISETP.GE.AND P5, PT, R55, RZ, PT ;  /* 0x000000ff3700720c */ /* 0x000fe20003fa6270 */
[----:B------:R-:W-:Y:S01]  /*50b0*/  IMAD.HI.U32 R10, R51, R6, RZ ;  /* 0x00000006330a7227 */ /* 0x000fe200078e00ff */
[----:B------:R-:W-:-:S03]  /*50c0*/  ISETP.GT.U32.AND P1, PT, R39, R4, PT ;  /* 0x000000042700720c */ /* 0x000fc60003f24070 */
[----:B------:R-:W-:Y:S02]  /*50d0*/  IMAD.MOV R10, RZ, RZ, -R10 ;  /* 0x000000ffff0a7224 */ /* 0x000fe400078e0a0a */
[----:B-1----:R-:W-:Y:S02]  /*50e0*/  IMAD.MOV.U32 R2, RZ, RZ, R5 ;  /* 0x000000ffff027224 */ /* 0x002fe400078e0005 */
[----:B------:R-:W-:Y:S01]  /*50f0*/  IMAD R6, R39, R10, R6 ;  /* 0x0000000a27067224 */ /* 0x000fe200078e0206 */
[----:B------:R-:W-:Y:S01]  /*5100*/  IABS R10, R15 ;  /* 0x0000000f000a7213 */ /* 0x000fe20000000000 */
[----:B------:R-:W-:Y:S01]  /*5110*/  @!P6 IMAD.MOV R2, RZ, RZ, -R2 ;  /* 0x000000ffff02e224 */ /* 0x000fe200078e0a02 */
[----:B------:R-:W-:Y:S01]  /*5120*/  ISETP.GE.AND P6, PT, R53, RZ, PT ;  /* 0x000000ff3500720c */ /* 0x000fe20003fc6270 */
[--C-:B------:R-:W-:Y:S01]  /*5130*/  @!P4 IMAD.IADD R8, R8, 0x1, -R39.reuse ;  /* 0x000000010808c824 */ /* 0x100fe200078e0a27 */
[----:B------:R-:W-:Y:S01]  /*5140*/  ISETP.GT.U32.AND P4, PT, R39, R6, PT ;  /* 0x000000062700720c */ /* 0x000fe20003f84070 */
[----:B------:R-:W-:Y:S01]  /*5150*/  VIADD R55, R3, 0xda ;  /* 0x000000da03377836 */ /* 0x000fe20000000000 */
[----:B------:R0:W-:Y:S01]  /*5160*/  STL [R1+0x2d8], R2 ;  /* 0x0002d80201007387 */ /* 0x0001e20000100800 */
[----:B------:R-:W-:Y:S01]  /*5170*/  @!P3 IMAD.IADD R0, R0, 0x1, -R39 ;  /* 0x000000010000b824 */ /* 0x000fe200078e0a27 */
[----:B------:R-:W-:Y:S01]  /*5180*/  ISETP.GE.AND P3, PT, R54, RZ, PT ;  /* 0x000000ff3600720c */ /* 0x000fe20003f66270 */
[----:B------:R-:W-:Y:S01]  /*5190*/  IMAD.HI.U32 R12, R51, R10, RZ ;  /* 0x0000000a330c7227 */ /* 0x000fe200078e00ff */
[----:B------:R-:W-:-:S03]  /*51a0*/  IABS R9, R55 ;  /* 0x0000003700097213 */ /* 0x000fc60000000000 */
[----:B------:R-:W-:Y:S02]  /*51b0*/  IMAD.MOV.U32 R13, RZ, RZ, R0 ;  /* 0x000000ffff0d7224 */ /* 0x000fe400078e0000 */
[----:B------:R-:W-:-:S04]  /*51c0*/  IMAD.HI.U32 R5, R51, R9, RZ ;  /* 0x0000000933057227 */ /* 0x000fc800078e00ff */
[----:B0-----:R-:W-:-:S04]  /*51d0*/  IMAD.HI.U32 R2, R51, R7, RZ ;  /* 0x0000000733027227 */ /* 0x001fc800078e00ff */
[----:B------:R-:W-:Y:S02]  /*51e0*/  IMAD.MOV R2, RZ, RZ, -R2 ;  /* 0x000000ffff027224 */ /* 0x000fe400078e0a02 */
[----:B------:R-:W-:Y:S02]  /*51f0*/  @!P4 IMAD.IADD R6, R6, 0x1, -R39 ;  /* 0x000000010606c824 */ /* 0x000fe400078e0a27 */
[C---:B------:R-:W-:Y:S02]  /*5200*/  IMAD R7, R39.reuse, R2, R7 ;  /* 0x0000000227077224 */ /* 0x040fe400078e0207 */
[----:B------:R-:W-:Y:S01]  /*5210*/  @!P0 IMAD.MOV R13, RZ, RZ, -R13 ;  /* 0x000000ffff0d8224 */ /* 0x000fe200078e0a0d */
[C---:B------:R-:W-:Y:S01]  /*5220*/  ISETP.GT.U32.AND P4, PT, R39.reuse, R6, PT ;  /* 0x000000062700720c */ /* 0x040fe20003f84070 */
[----:B------:R-:W-:Y:S01]  /*5230*/  IMAD.MOV R5, RZ, RZ, -R5 ;  /* 0x000000ffff057224 */ /* 0x000fe200078e0a05 */
[----:B------:R-:W-:Y:S01]  /*5240*/  ISETP.GT.U32.AND P0, PT, R39, R7, PT ;  /* 0x000000072700720c */ /* 0x000fe20003f04070 */
[----:B------:R-:W-:Y:S01]  /*5250*/  VIADD R53, R3, 0xd9 ;  /* 0x000000d903357836 */ /* 0x000fe20000000000 */
[----:B------:R0:W-:Y:S01]  /*5260*/  STL [R1+0x2d4], R13 ;  /* 0x0002d40d01007387 */ /* 0x0001e20000100800 */
[----:B------:R-:W-:-:S02]  /*5270*/  IMAD R9, R39, R5, R9 ;  /* 0x0000000527097224 */ /* 0x000fc400078e0209 */
[----:B------:R-:W-:Y:S01]  /*5280*/  @!P5 IMAD.MOV R8, RZ, RZ, -R8 ;  /* 0x000000ffff08d224 */ /* 0x000fe200078e0a08 */
[----:B------:R-:W-:Y:S01]  /*5290*/  IABS R11, R53 ;  /* 0x00000035000b7213 */ /* 0x000fe20000000000 */
[----:B------:R-:W-:Y:S01]  /*52a0*/  IMAD.MOV R12, RZ, RZ, -R12 ;  /* 0x000000ffff0c7224 */ /* 0x000fe200078e0a0c */
[----:B------:R-:W-:Y:S01]  /*52b0*/  ISETP.GT.U32.AND P5, PT, R39, R9, PT ;  /* 0x000000092700720c */ /* 0x000fe20003fa4070 */
[----:B------:R-:W-:Y:S01]  /*52c0*/  VIADD R54, R3, 0xd7 ;  /* 0x000000d703367836 */ /* 0x000fe20000000000 */
[----:B------:R1:W-:Y:S01]  /*52d0*/  STL [R1+0x29c], R8 ;  /* 0x00029c0801007387 */ /* 0x0003e20000100800 */
[--C-:B------:R-:W-:Y:S02]  /*52e0*/  @!P4 IMAD.IADD R6, R6, 0x1, -R39.reuse ;  /* 0x000000010606c824 */ /* 0x100fe400078e0a27 */
[----:B------:R-:W-:Y:S01]  /*52f0*/  @!P0 IMAD.IADD R7, R7, 0x1, -R39 ;  /* 0x0000000107078824 */ /* 0x000fe200078e0a27 */
[----:B------:R-:W-:Y:S01]  /*5300*/  IABS R2, R54 ;  /* 0x0000003600027213 */ /* 0x000fe20000000000 */
[----:B------:R-:W-:-:S02]  /*5310*/  IMAD R10, R39, R12, R10 ;  /* 0x0000000c270a7224 */ /* 0x000fc400078e020a */
[----:B0-----:R-:W-:Y:S01]  /*5320*/  IMAD.MOV.U32 R13, RZ, RZ, R6 ;  /* 0x000000ffff0d7224 */ /* 0x001fe200078e0006 */
[----:B------:R-:W-:Y:S01]  /*5330*/  ISETP.GT.U32.AND P0, PT, R39, R7, PT ;  /* 0x000000072700720c */ /* 0x000fe20003f04070 */
[----:B------:R-:W-:Y:S01]  /*5340*/  @!P1 IMAD.IADD R4, R4, 0x1, -R39 ;  /* 0x0000000104049824 */ /* 0x000fe200078e0a27 */
[----:B------:R-:W-:Y:S01]  /*5350*/  ISETP.GE.AND P1, PT, R55, RZ, PT ;  /* 0x000000ff3700720c */ /* 0x000fe20003f26270 */
[----:B------:R-:W-:-:S04]  /*5360*/  IMAD.HI.U32 R0, R51, R11, RZ ;  /* 0x0000000b33007227 */ /* 0x000fc800078e00ff */
[----:B------:R-:W-:Y:S02]  /*5370*/  VIADD R55, R3, 0xd6 ;  /* 0x000000d603377836 */ /* 0x000fe40000000000 */
[----:B------:R-:W-:Y:S01]  /*5380*/  @!P6 IMAD.MOV R13, RZ, RZ, -R13 ;  /* 0x000000ffff0de224 */ /* 0x000fe200078e0a0d */
[----:B------:R-:W-:Y:S01]  /*5390*/  ISETP.GT.U32.AND P6, PT, R39, R10, PT ;  /* 0x0000000a2700720c */ /* 0x000fe20003fc4070 */
[----:B------:R-:W-:Y:S01]  /*53a0*/  IMAD.MOV R0, RZ, RZ, -R0 ;  /* 0x000000ffff007224 */ /* 0x000fe200078e0a00 */
[----:B------:R-:W-:Y:S01]  /*53b0*/  IABS R5, R55 ;  /* 0x0000003700057213 */ /* 0x000fe20000000000 */
[----:B------:R-:W-:Y:S01]  /*53c0*/  @!P2 IMAD.MOV R4, RZ, RZ, -R4 ;  /* 0x000000ffff04a224 */ /* 0x000fe200078e0a04 */
[----:B------:R-:W-:Y:S01]  /*53d0*/  ISETP.GE.AND P2, PT, R53, RZ, PT ;  /* 0x000000ff3500720c */ /* 0x000fe20003f46270 */
[----:B------:R-:W-:Y:S02]  /*53e0*/  @!P5 IMAD.IADD R9, R9, 0x1, -R39 ;  /* 0x000000010909d824 */ /* 0x000fe400078e0a27 */
[----:B-1----:R-:W-:Y:S01]  /*53f0*/  IMAD.HI.U32 R8, R51, R2, RZ ;  /* 0x0000000233087227 */ /* 0x002fe200078e00ff */
[----:B------:R0:W-:Y:S02]  /*5400*/  STL [R1+0x298], R4 ;  /* 0x0002980401007387 */ /* 0x0001e40000100800 */
[C---:B------:R-:W-:Y:S01]  /*5410*/  ISETP.GT.U32.AND P5, PT, R39.reuse, R9, PT ;  /* 0x000000092700720c */ /* 0x040fe20003fa4070 */
[----:B------:R-:W-:Y:S01]  /*5420*/  IMAD R0, R39, R0, R11 ;  /* 0x0000000027007224 */ /* 0x000fe200078e020b */
[----:B------:R-:W-:Y:S01]  /*5430*/  STL [R1+0x294], R13 ;  /* 0x0002940d01007387 */ /* 0x000fe20000100800 */
[----:B------:R-:W-:-:S02]  /*5440*/  IMAD.MOV R8, RZ, RZ, -R8 ;  /* 0x000000ffff087224 */ /* 0x000fc400078e0a08 */
[----:B------:R-:W-:Y:S01]  /*5450*/  @!P0 IMAD.IADD R7, R7, 0x1, -R39 ;  /* 0x0000000107078824 */ /* 0x000fe200078e0a27 */
[C---:B------:R-:W-:Y:S01]  /*5460*/  ISETP.GT.U32.AND P4, PT, R39.reuse, R0, PT ;  /* 0x000000002700720c */ /* 0x040fe20003f84070 */
[----:B------:R-:W-:Y:S02]  /*5470*/  IMAD R2, R39, R8, R2 ;  /* 0x0000000827027224 */ /* 0x000fe400078e0202 */
[----:B0-----:R-:W-:-:S03]  /*5480*/  IMAD.HI.U32 R4, R51, R5, RZ ;  /* 0x0000000533047227 */ /* 0x001fc600078e00ff */
[----:B------:R-:W-:Y:S01]  /*5490*/  ISETP.GT.U32.AND P0, PT, R39, R2, PT ;  /* 0x000000022700720c */ /* 0x000fe20003f04070 */
[----:B------:R-:W-:Y:S02]  /*54a0*/  IMAD.MOV R4, RZ, RZ, -R4 ;  /* 0x000000ffff047224 */ /* 0x000fe400078e0a04 */
[C---:B------:R-:W-:Y:S02]  /*54b0*/  VIADD R52, R3.reuse, 0xd5 ;  /* 0x000000d503347836 */ /* 0x040fe40000000000 */
[----:B------:R-:W-:Y:S02]  /*54c0*/  IMAD.MOV.U32 R8, RZ, RZ, R7 ;  /* 0x000000ffff087224 */ /* 0x000fe400078e0007 */
[----:B------:R-:W-:Y:S01]  /*54d0*/  @!P6 IMAD.IADD R10, R10, 0x1, -R39 ;  /* 0x000000010a0ae824 */ /* 0x000fe200078e0a27 */
[----:B------:R-:W-:Y:S01]  /*54e0*/  IABS R6, R52 ;  /* 0x0000003400067213 */ /* 0x000fe20000000000 */
[----:B------:R-:W-:Y:S01]  /*54f0*/  VIADD R53, R3, 0xd4 ;  /* 0x000000d403357836 */ /* 0x000fe20000000000 */
[----:B------:R-:W-:Y:S01]  /*5500*/  ISETP.GE.AND P6, PT, R15, RZ, PT ;  /* 0x000000ff0f00720c */ /* 0x000fe20003fc6270 */
[----:B------:R-:W-:-:S02]  /*5510*/  IMAD R5, R39, R4, R5 ;  /* 0x0000000427057224 */ /* 0x000fc400078e0205 */
[----:B------:R-:W-:Y:S01]  /*5520*/  @!P3 IMAD.MOV R8, RZ, RZ, -R8 ;  /* 0x000000ffff08b224 */ /* 0x000fe200078e0a08 */
[----:B------:R-:W-:Y:S01]  /*5530*/  ISETP.GT.U32.AND P3, PT, R39, R10, PT ;  /* 0x0000000a2700720c */ /* 0x000fe20003f64070 */
[--C-:B------:R-:W-:Y:S01]  /*5540*/  @!P5 IMAD.IADD R9, R9, 0x1, -R39.reuse ;  /* 0x000000010909d824 */ /* 0x100fe200078e0a27 */
[----:B------:R-:W-:Y:S01]  /*5550*/  IABS R4, R53 ;  /* 0x0000003500047213 */ /* 0x000fe20000000000 */
[--C-:B------:R-:W-:Y:S01]  /*5560*/  @!P4 IMAD.IADD R0, R0, 0x1, -R39.reuse ;  /* 0x000000010000c824 */ /* 0x100fe200078e0a27 */
[----:B------:R-:W-:Y:S01]  /*5570*/  ISETP.GT.U32.AND P5, PT, R39, R5, PT ;  /* 0x000000052700720c */ /* 0x000fe20003fa4070 */
[----:B------:R0:W-:Y:S01]  /*5580*/  STL [R1+0x290], R8 ;  /* 0x0002900801007387 */ /* 0x0001e20000100800 */
[----:B------:R-:W-:Y:S01]  /*5590*/  @!P0 IMAD.IADD R2, R2, 0x1, -R39 ;  /* 0x0000000102028824 */ /* 0x000fe200078e0a27 */
[----:B------:R-:W-:Y:S01]  /*55a0*/  ISETP.GE.AND P0, PT, R55, RZ, PT ;  /* 0x000000ff3700720c */ /* 0x000fe20003f06270 */
[----:B------:R-:W-:Y:S01]  /*55b0*/  IMAD.HI.U32 R7, R51, R4, RZ ;  /* 0x0000000433077227 */ /* 0x000fe200078e00ff */
[----:B------:R-:W-:-:S03]  /*55c0*/  ISETP.GT.U32.AND P4, PT, R39, R0, PT ;  /* 0x000000002700720c */ /* 0x000fc60003f84070 */
[----:B------:R-:W-:Y:S02]  /*55d0*/  IMAD.MOV R7, RZ, RZ, -R7 ;  /* 0x000000ffff077224 */ /* 0x000fe400078e0a07 */
[----:B------:R-:W-:Y:S02]  /*55e0*/  @!P3 IMAD.IADD R10, R10, 0x1, -R39 ;  /* 0x000000010a0ab824 */ /* 0x000fe400078e0a27 */
[----:B0-----:R-:W-:-:S04]  /*55f0*/  IMAD.HI.U32 R8, R51, R6, RZ ;  /* 0x0000000633087227 */ /* 0x001fc800078e00ff */
[----:B------:R-:W-:Y:S02]  /*5600*/  IMAD.MOV R8, RZ, RZ, -R8 ;  /* 0x000000ffff087224 */ /* 0x000fe400078e0a08 */
[----:B------:R-:W-:Y:S02]  /*5610*/  @!P5 IMAD.IADD R5, R5, 0x1, -R39 ;  /* 0x000000010505d824 */ /* 0x000fe400078e0a27 */
[C---:B------:R-:W-:Y:S02]  /*5620*/  IMAD R6, R39.reuse, R8, R6 ;  /* 0x0000000827067224 */ /* 0x040fe400078e0206 */
[C---:B------:R-:W-:Y:S01]  /*5630*/  IMAD R4, R39.reuse, R7, R4 ;  /* 0x0000000727047224 */ /* 0x040fe200078e0204 */
[C---:B------:R-:W-:Y:S01]  /*5640*/  ISETP.GT.U32.AND P5, PT, R39.reuse, R5, PT ;  /* 0x000000052700720c */ /* 0x040fe20003fa4070 */
[----:B------:R-:W-:Y:S01]  /*5650*/  IMAD.MOV.U32 R8, RZ, RZ, R10 ;  /* 0x000000ffff087224 */ /* 0x000fe200078e000a */
[C---:B------:R-:W-:Y:S01]  /*5660*/  ISETP.GT.U32.AND P3, PT, R39.reuse, R6, PT ;  /* 0x000000062700720c */ /* 0x040fe20003f64070 */
[----:B------:R-:W-:Y:S01]  /*5670*/  @!P1 IMAD.MOV R9, RZ, RZ, -R9 ;  /* 0x000000ffff099224 */ /* 0x000fe200078e0a09 */
[C---:B------:R-:W-:Y:S01]  /*5680*/  ISETP.GT.U32.AND P1, PT, R39.reuse, R2, PT ;  /* 0x000000022700720c */ /* 0x040fe20003f24070 */
[----:B------:R-:W-:Y:S01]  /*5690*/  @!P6 IMAD.MOV R8, RZ, RZ, -R8 ;  /* 0x000000ffff08e224 */ /* 0x000fe200078e0a08 */
[----:B------:R-:W-:Y:S01]  /*56a0*/  ISETP.GT.U32.AND P6, PT, R39, R4, PT ;  /* 0x000000042700720c */ /* 0x000fe20003fc4070 */
[----:B------:R-:W-:Y:S01]  /*56b0*/  @!P4 IMAD.IADD R0, R0, 0x1, -R39 ;  /* 0x000000010000c824 */ /* 0x000fe200078e0a27 */
[----:B------:R-:W-:Y:S01]  /*56c0*/  ISETP.GE.AND P4, PT, R54, RZ, PT ;  /* 0x000000ff3600720c */ /* 0x000fe20003f86270 */
[----:B------:R-:W-:Y:S01]  /*56d0*/  VIADD R55, R3, 0xd3 ;  /* 0x000000d303377836 */ /* 0x000fe20000000000 */
[----:B------:R-:W-:Y:S01]  /*56e0*/  STL [R1+0x17c], R9 ;  /* 0x00017c0901007387 */ /* 0x000fe20000100800 */
[----:B------:R-:W-:-:S02]  /*56f0*/  IMAD.MOV.U32 R7, RZ, RZ, R0 ;  /* 0x000000ffff077224 */ /* 0x000fc400078e0000 */
[----:B------:R-:W-:Y:S01]  /*5700*/  VIADD R54, R3, 0xd2 ;  /* 0x000000d203367836 */ /* 0x000fe20000000000 */
[----:B------:R-:W-:Y:S01]  /*5710*/  IABS R0, R55 ;  /* 0x0000003700007213 */ /* 0x000fe20000000000 */
[----:B------:R-:W-:Y:S02]  /*5720*/  @!P3 IMAD.IADD R6, R6, 0x1, -R39 ;  /* 0x000000010606b824 */ /* 0x000fe400078e0a27 */
[----:B------:R-:W-:Y:S01]  /*5730*/  @!P2 IMAD.MOV R7, RZ, RZ, -R7 ;  /* 0x000000ffff07a224 */ /* 0x000fe200078e0a07 */
[----:B------:R-:W-:Y:S01]  /*5740*/  ISETP.GE.AND P2, PT, R52, RZ, PT ;  /* 0x000000ff3400720c */ /* 0x000fe20003f46270 */
[--C-:B------:R-:W-:Y:S01]  /*5750*/  @!P1 IMAD.IADD R2, R2, 0x1, -R39.reuse ;  /* 0x0000000102029824 */ /* 0x100fe200078e0a27 */
[----:B------:R-:W-:Y:S01]  /*5760*/  ISETP.GE.AND P1, PT, R53, RZ, PT ;  /* 0x000000ff3500720c */ /* 0x000fe20003f26270 */
[--C-:B------:R-:W-:Y:S01]  /*5770*/  @!P5 IMAD.IADD R5, R5, 0x1, -R39.reuse ;  /* 0x000000010505d824 */ /* 0x100fe200078e0a27 */
[----:B------:R-:W-:Y:S01]  /*5780*/  ISETP.GE.AND P5, PT, R55, RZ, PT ;  /* 0x000000ff3700720c */ /* 0x000fe20003fa6270 */
[----:B------:R-:W-:Y:S01]  /*5790*/  @!P6 IMAD.IADD R4, R4, 0x1, -R39 ;  /* 0x000000010404e824 */ /* 0x000fe200078e0a27 */
[----:B------:R-:W-:Y:S01]  /*57a0*/  ISETP.GT.U32.AND P6, PT, R39, R6, PT ;  /* 0x000000062700720c */ /* 0x000fe20003fc4070 */
[----:B------:R0:W-:Y:S01]  /*57b0*/  STL [R1+0x164], R7 ;  /* 0x0001640701007387 */ /* 0x0001e20000100800 */
[----:B------:R-:W-:Y:S01]  /*57c0*/  VIADD R55, R3, 0xd1 ;  /* 0x000000d103377836 */ /* 0x000fe20000000000 */
[----:B------:R-:W-:Y:S01]  /*57d0*/  ISETP.GE.AND P3, PT, R54, RZ, PT ;  /* 0x000000ff3600720c */ /* 0x000fe20003f66270 */
[----:B------:R-:W-:Y:S01]  /*57e0*/  IMAD.HI.U32 R10, R51, R0, RZ ;  /* 0x00000000330a7227 */ /* 0x000fe200078e00ff */
[----:B------:R1:W-:Y:S03]  /*57f0*/  STL [R1+0x158], R8 ;  /* 0x0001580801007387 */ /* 0x0003e60000100800 */
[----:B------:R-:W-:Y:S01]  /*5800*/  @!P4 IMAD.MOV R2, RZ, RZ, -R2 ;  /* 0x000000ffff02c224 */ /* 0x000fe200078e0a02 */
[----:B------:R-:W-:Y:S01]  /*5810*/  ISETP.GT.U32.AND P4, PT, R39, R4, PT ;  /* 0x000000042700720c */ /* 0x000fe20003f84070 */
[----:B------:R-:W-:Y:S01]  /*5820*/  @!P0 IMAD.MOV R5, RZ, RZ, -R5 ;  /* 0x000000ffff058224 */ /* 0x000fe200078e0a05 */
[----:B0-----:R-:W-:Y:S01]  /*5830*/  IABS R7, R54 ;  /* 0x0000003600077213 */ /* 0x001fe20000000000 */
[----:B------:R-:W-:Y:S01]  /*5840*/  IMAD.MOV R10, RZ, RZ, -R10 ;  /* 0x000000ffff0a7224 */ /* 0x000fe200078e0a0a */
[----:B------:R0:W-:Y:S01]  /*5850*/  STL [R1+0x38], R2 ;  /* 0x0000380201007387 */ /* 0x0001e20000100800 */
[----:B------:R-:W-:Y:S01]  /*5860*/  @!P6 IMAD.IADD R6, R6, 0x1, -R39 ;  /* 0x000000010606e824 */ /* 0x000fe200078e0a27 */
[----:B-1----:R-:W-:Y:S01]  /*5870*/  IABS R8, R55 ;  /* 0x0000003700087213 */ /* 0x002fe20000000000 */
[----:B------:R-:W-:Y:S01]  /*5880*/  IMAD.HI.U32 R9, R51, R7, RZ ;  /* 0x0000000733097227 */ /* 0x000fe200078e00ff */
[----:B------:R1:W-:Y:S01]  /*5890*/  STL [R1+0x34], R5 ;  /* 0x0000340501007387 */ /* 0x0003e20000100800 */
[----:B------:R-:W-:-:S02]  /*58a0*/  ISETP.GE.AND P0, PT, R55, RZ, PT ;  /* 0x000000ff3700720c */ /* 0x000fc40003f06270 */
[----:B------:R-:W-:Y:S02]  /*58b0*/  IMAD.MOV R9, RZ, RZ, -R9 ;  /* 0x000000ffff097224 */ /* 0x000fe400078e0a09 */
[----:B------:R-:W-:Y:S02]  /*58c0*/  @!P4 IMAD.IADD R4, R4, 0x1, -R39 ;  /* 0x000000010404c824 */ /* 0x000fe400078e0a27 */
[----:B0-----:R-:W-:Y:S02]  /*58d0*/  IMAD R2, R39, R9, R7 ;  /* 0x0000000927027224 */ /* 0x001fe400078e0207 */
[----:B------:R-:W-:Y:S02]  /*58e0*/  VIADD R53, R3, 0xce ;  /* 0x000000ce03357836 */ /* 0x000fe40000000000 */
[C---:B-1----:R-:W-:Y:S01]  /*58f0*/  IMAD R5, R39.reuse, R10, R0 ;  /* 0x0000000a27057224 */ /* 0x042fe200078e0200 */
[----:B------:R-:W-:Y:S01]  /*5900*/  ISETP.GT.U32.AND P4, PT, R39, R2, PT ;  /* 0x000000022700720c */ /* 0x000fe20003f84070 */
[----:B------:R-:W-:Y:S01]  /*5910*/  IMAD.MOV.U32 R0, RZ, RZ, R8 ;  /* 0x000000ffff007224 */ /* 0x000fe200078e0008 */
[----:B------:R-:W-:Y:S01]  /*5920*/  IABS R9, R53 ;  /* 0x0000003500097213 */ /* 0x000fe20000000000 */
[----:B------:R-:W-:Y:S01]  /*5930*/  VIADD R54, R3, 0xcd ;  /* 0x000000cd03367836 */ /* 0x000fe20000000000 */
[----:B------:R-:W-:Y:S01]  /*5940*/  ISETP.GT.U32.AND P6, PT, R39, R5, PT ;  /* 0x000000052700720c */ /* 0x000fe20003fc4070 */
[----:B------:R-:W-:-:S03]  /*5950*/  IMAD.HI.U32 R11, R51, R0, RZ ;  /* 0x00000000330b7227 */ /* 0x000fc600078e00ff */
[----:B------:R-:W-:Y:S01]  /*5960*/  IABS R7, R54 ;  /* 0x0000003600077213 */ /* 0x000fe20000000000 */
[----:B------:R-:W-:Y:S02]  /*5970*/  IMAD.MOV R11, RZ, RZ, -R11 ;  /* 0x000000ffff0b7224 */ /* 0x000fe400078e0a0b */
[----:B------:R-:W-:Y:S02]  /*5980*/  IMAD.MOV.U32 R16, RZ, RZ, R6 ;  /* 0x000000ffff107224 */ /* 0x000fe400078e0006 */
[----:B------:R-:W-:Y:S02]  /*5990*/  IMAD R0, R39, R11, R0 ;  /* 0x0000000b27007224 */ /* 0x000fe400078e0200 */
[--C-:B------:R-:W-:Y:S02]  /*59a0*/  @!P4 IMAD.IADD R2, R2, 0x1, -R39.reuse ;  /* 0x000000010202c824 */ /* 0x100fe400078e0a27 */
[----:B------:R-:W-:Y:S01]  /*59b0*/  @!P6 IMAD.IADD R5, R5, 0x1, -R39 ;  /* 0x000000010505e824 */ /* 0x000fe200078e0a27 */
[----:B------:R-:W-:Y:S01]  /*59c0*/  ISETP.GT.U32.AND P6, PT, R39, R0, PT ;  /* 0x000000002700720c */ /* 0x000fe20003fc4070 */
[----:B------:R-:W-:-:S02]  /*59d0*/  VIADD R55, R3, 0xcf ;  /* 0x000000cf03377836 */ /* 0x000fc40000000000 */
[----:B------:R-:W-:Y:S01]  /*59e0*/  IMAD.MOV.U32 R15, RZ, RZ, R4 ;  /* 0x000000ffff0f7224 */ /* 0x000fe200078e0004 */
[C---:B------:R-:W-:Y:S01]  /*59f0*/  ISETP.GT.U32.AND P4, PT, R39.reuse, R5, PT ;  /* 0x000000052700720c */ /* 0x040fe20003f84070 */
[----:B------:R-:W-:Y:S01]  /*5a00*/  @!P2 IMAD.MOV R16, RZ, RZ, -R16 ;  /* 0x000000ffff10a224 */ /* 0x000fe200078e0a10 */
[----:B------:R-:W-:Y:S01]  /*5a10*/  ISETP.GT.U32.AND P2, PT, R39, R2, PT ;  /* 0x000000022700720c */ /* 0x000fe20003f44070 */
[----:B------:R-:W-:Y:S01]  /*5a20*/  IMAD.HI.U32 R12, R51, R9, RZ ;  /* 0x00000009330c7227 */ /* 0x000fe200078e00ff */
[----:B------:R-:W-:Y:S02]  /*5a30*/  IABS R8, R55 ;  /* 0x0000003700087213 */ /* 0x000fe40000000000 */
[----:B------:R-:W-:Y:S01]  /*5a40*/  STL [R1+0x30], R16 ;  /* 0x0000301001007387 */ /* 0x000fe20000100800 */
[----:B------:R-:W-:Y:S01]  /*5a50*/  VIADD R52, R3, 0xd0 ;  /* 0x000000d003347836 */ /* 0x000fe20000000000 */
[----:B------:R-:W-:Y:S01]  /*5a60*/  IABS R4, R19 ;  /* 0x0000001300047213 */ /* 0x000fe20000000000 */
[----:B------:R-:W-:-:S02]  /*5a70*/  @!P6 IMAD.IADD R0, R0, 0x1, -R39 ;  /* 0x000000010000e824 */ /* 0x000fc400078e0a27 */
[----:B------:R-:W-:Y:S01]  /*5a80*/  @!P1 IMAD.MOV R15, RZ, RZ, -R15 ;  /* 0x000000ffff0f9224 */ /* 0x000fe200078e0a0f */
[----:B------:R-:W-:Y:S01]  /*5a90*/  IABS R10, R52 ;  /* 0x00000034000a7213 */ /* 0x000fe20000000000 */
[----:B------:R-:W-:Y:S01]  /*5aa0*/  IMAD.HI.U32 R11, R51, R7, RZ ;  /* 0x00000007330b7227 */ /* 0x000fe200078e00ff */
[----:B------:R-:W-:Y:S02]  /*5ab0*/  ISETP.GT.U32.AND P6, PT, R39, R0, PT ;  /* 0x000000002700720c */ /* 0x000fe40003fc4070 */
[----:B------:R0:W-:Y:S01]  /*5ac0*/  STL [R1+0x2c], R15 ;  /* 0x00002c0f01007387 */ /* 0x0001e20000100800 */
[----:B------:R-:W-:Y:S01]  /*5ad0*/  IMAD.MOV R12, RZ, RZ, -R12 ;  /* 0x000000ffff0c7224 */ /* 0x000fe200078e0a0c */
[----:B------:R-:W-:Y:S01]  /*5ae0*/  ISETP.GE.AND P1, PT, R52, RZ, PT ;  /* 0x000000ff3400720c */ /* 0x000fe20003f26270 */
[----:B------:R-:W-:Y:S02]  /*5af0*/  @!P4 IMAD.IADD R5, R5, 0x1, -R39 ;  /* 0x000000010505c824 */ /* 0x000fe400078e0a27 */
[----:B------:R-:W-:-:S04]  /*5b00*/  IMAD.HI.U32 R13, R51, R8, RZ ;  /* 0x00000008330d7227 */ /* 0x000fc800078e00ff */
[----:B------:R-:W-:Y:S02]  /*5b10*/  IMAD.MOV R11, RZ, RZ, -R11 ;  /* 0x000000ffff0b7224 */ /* 0x000fe400078e0a0b */
[----:B------:R-:W-:Y:S02]  /*5b20*/  IMAD R9, R39, R12, R9 ;  /* 0x0000000c27097224 */ /* 0x000fe400078e0209 */
[----:B0-----:R-:W-:Y:S02]  /*5b30*/  IMAD.MOV.U32 R15, RZ, RZ, R5 ;  /* 0x000000ffff0f7224 */ /* 0x001fe400078e0005 */
[----:B------:R-:W-:-:S04]  /*5b40*/  IMAD.HI.U32 R14, R51, R10, RZ ;  /* 0x0000000a330e7227 */ /* 0x000fc800078e00ff */
[----:B------:R-:W-:Y:S02]  /*5b50*/  IMAD.MOV R13, RZ, RZ, -R13 ;  /* 0x000000ffff0d7224 */ /* 0x000fe400078e0a0d */
[C---:B------:R-:W-:Y:S02]  /*5b60*/  IMAD R7, R39.reuse, R11, R7 ;  /* 0x0000000b27077224 */ /* 0x040fe400078e0207 */
[----:B------:R-:W-:Y:S01]  /*5b70*/  @!P5 IMAD.MOV R15, RZ, RZ, -R15 ;  /* 0x000000ffff0fd224 */ /* 0x000fe200078e0a0f */
[C---:B------:R-:W-:Y:S01]  /*5b80*/  ISETP.GT.U32.AND P5, PT, R39.reuse, R9, PT ;  /* 0x000000092700720c */ /* 0x040fe20003fa4070 */
[----:B------:R-:W-:Y:S02]  /*5b90*/  @!P2 IMAD.IADD R2, R2, 0x1, -R39 ;  /* 0x000000010202a824 */ /* 0x000fe400078e0a27 */
[----:B------:R-:W-:Y:S01]  /*5ba0*/  IMAD.MOV R6, RZ, RZ, -R14 ;  /* 0x000000ffff067224 */ /* 0x000fe200078e0a0e */
[----:B------:R0:W-:Y:S01]  /*5bb0*/  STL [R1+0x20], R15 ;  /* 0x0000200f01007387 */ /* 0x0001e20000100800 */
[----:B------:R-:W-:-:S02]  /*5bc0*/  IMAD R8, R39, R13, R8 ;  /* 0x0000000d27087224 */ /* 0x000fc400078e0208 */
[--C-:B------:R-:W-:Y:S01]  /*5bd0*/  @!P6 IMAD.IADD R0, R0, 0x1, -R39.reuse ;  /* 0x000000010000e824 */ /* 0x100fe200078e0a27 */
[C---:B------:R-:W-:Y:S01]  /*5be0*/  ISETP.GT.U32.AND P6, PT, R39.reuse, R7, PT ;  /* 0x000000072700720c */ /* 0x040fe20003fc4070 */
[----:B------:R-:W-:Y:S01]  /*5bf0*/  IMAD.MOV.U32 R14, RZ, RZ, R2 ;  /* 0x000000ffff0e7224 */ /* 0x000fe200078e0002 */
[C---:B------:R-:W-:Y:S01]  /*5c00*/  ISETP.GT.U32.AND P2, PT, R39.reuse, R8, PT ;  /* 0x000000082700720c */ /* 0x040fe20003f44070 */
[----:B------:R-:W-:Y:S02]  /*5c10*/  IMAD R6, R39, R6, R10 ;  /* 0x0000000627067224 */ /* 0x000fe400078e020a */
[----:B------:R-:W-:Y:S01]  /*5c20*/  @!P3 IMAD.MOV R14, RZ, RZ, -R14 ;  /* 0x000000ffff0eb224 */ /* 0x000fe200078e0a0e */
[----:B------:R-:W-:Y:S01]  /*5c30*/  ISETP.GE.AND P3, PT, R55, RZ, PT ;  /* 0x000000ff3700720c */ /* 0x000fe20003f66270 */
[----:B0-----:R-:W-:Y:S01]  /*5c40*/  VIADD R15, R3, 0xcb ;  /* 0x000000cb030f7836 */ /* 0x001fe20000000000 */
[----:B------:R-:W-:Y:S01]  /*5c50*/  ISETP.GT.U32.AND P4, PT, R39, R6, PT ;  /* 0x000000062700720c */ /* 0x000fe20003f84070 */
[----:B------:R-:W-:Y:S01]  /*5c60*/  IMAD.HI.U32 R55, R51, R4, RZ ;  /* 0x0000000433377227 */ /* 0x000fe200078e00ff */
[----:B------:R-:W-:Y:S02]  /*5c70*/  STL [R1+0x14c], R14 ;  /* 0x00014c0e01007387 */ /* 0x000fe40000100800 */
[----:B------:R-:W-:Y:S01]  /*5c80*/  IABS R2, R15 ;  /* 0x0000000f00027213 */ /* 0x000fe20000000000 */
[----:B------:R-:W-:-:S02]  /*5c90*/  @!P5 IMAD.IADD R9, R9, 0x1, -R39 ;  /* 0x000000010909d824 */ /* 0x000fc400078e0a27 */
[----:B------:R-:W-:Y:S02]  /*5ca0*/  IMAD.MOV R55, RZ, RZ, -R55 ;  /* 0x000000ffff377224 */ /* 0x000fe400078e0a37 */
[----:B------:R-:W-:Y:S01]  /*5cb0*/  @!P6 IMAD.IADD R7, R7, 0x1, -R39 ;  /* 0x000000010707e824 */ /* 0x000fe200078e0a27 */
[C---:B------:R-:W-:Y:S01]  /*5cc0*/  ISETP.GT.U32.AND P6, PT, R39.reuse, R9, PT ;  /* 0x000000092700720c */ /* 0x040fe20003fc4070 */
[----:B------:R-:W-:Y:S02]  /*5cd0*/  IMAD R55, R39, R55, R4 ;  /* 0x0000003727377224 */ /* 0x000fe400078e0204 */
[----:B------:R-:W-:-:S04]  /*5ce0*/  IMAD.HI.U32 R4, R51, R2, RZ ;  /* 0x0000000233047227 */ /* 0x000fc800078e00ff */
[--C-:B------:R-:W-:Y:S02]  /*5cf0*/  @!P2 IMAD.IADD R8, R8, 0x1, -R39.reuse ;  /* 0x000000010808a824 */ /* 0x100fe400078e0a27 */
[----:B------:R-:W-:Y:S02]  /*5d00*/  IMAD.MOV R4, RZ, RZ, -R4 ;  /* 0x000000ffff047224 */ /* 0x000fe400078e0a04 */
[--C-:B------:R-:W-:Y:S01]  /*5d10*/  @!P4 IMAD.IADD R6, R6, 0x1, -R39.reuse ;  /* 0x000000010606c824 */ /* 0x100fe200078e0a27 */
[C---:B------:R-:W-:Y:S01]  /*5d20*/  ISETP.GT.U32.AND P5, PT, R39.reuse, R8, PT ;  /* 0x000000082700720c */ /* 0x040fe20003fa4070 */
[----:B------:R-:W-:Y:S01]  /*5d30*/  IMAD R4, R39, R4, R2 ;  /* 0x0000000427047224 */ /* 0x000fe200078e0202 */
[----:B------:R-:W-:Y:S01]  /*5d40*/  ISETP.GE.AND P4, PT, R53, RZ, PT ;  /* 0x000000ff3500720c */ /* 0x000fe20003f86270 */
[----:B------:R-:W-:Y:S01]  /*5d50*/  @!P6 IMAD.IADD R9, R9, 0x1, -R39 ;  /* 0x000000010909e824 */ /* 0x000fe200078e0a27 */
[----:B------:R-:W-:Y:S01]  /*5d60*/  ISETP.GT.U32.AND P2, PT, R39, R6, PT ;  /* 0x000000062700720c */ /* 0x000fe20003f44070 */
[----:B------:R-:W-:Y:S01]  /*5d70*/  VIADD R52, R3, 0xca ;  /* 0x000000ca03347836 */ /* 0x000fe20000000000 */
[----:B------:R-:W-:Y:S01]  /*5d80*/  ISETP.GT.U32.AND P6, PT, R39, R4, PT ;  /* 0x000000042700720c */ /* 0x000fe20003fc4070 */
[----:B------:R-:W-:-:S02]  /*5d90*/  VIADD R53, R3, 0xc9 ;  /* 0x000000c903357836 */ /* 0x000fc40000000000 */
[----:B------:R-:W-:Y:S01]  /*5da0*/  @!P0 IMAD.MOV R0, RZ, RZ, -R0 ;  /* 0x000000ffff008224 */ /* 0x000fe200078e0a00 */
[----:B------:R-:W-:Y:S01]  /*5db0*/  IABS R5, R52 ;  /* 0x0000003400057213 */ /* 0x000fe20000000000 */
[----:B------:R-:W-:Y:S01]  /*5dc0*/  IMAD.HI.U32 R43, R51, R37, RZ ;  /* 0x00000025332b7227 */ /* 0x000fe200078e00ff */
[----:B------:R-:W-:Y:S02]  /*5dd0*/  IABS R2, R53 ;  /* 0x0000003500027213 */ /* 0x000fe40000000000 */
[C---:B------:R-:W-:Y:S01]  /*5de0*/  ISETP.GT.U32.AND P0, PT, R39.reuse, R7, PT ;  /* 0x000000072700720c */ /* 0x040fe20003f04070 */
[--C-:B------:R-:W-:Y:S01]  /*5df0*/  @!P5 IMAD.IADD R8, R8, 0x1, -R39.reuse ;  /* 0x000000010808d824 */ /* 0x100fe200078e0a27 */
[----:B------:R-:W-:Y:S01]  /*5e00*/  ISETP.GT.U32.AND P5, PT, R39, R55, PT ;  /* 0x000000372700720c */ /* 0x000fe20003fa4070 */
[----:B------:R-:W-:Y:S01]  /*5e10*/  IMAD.HI.U32 R10, R51, R5, RZ ;  /* 0x00000005330a7227 */ /* 0x000fe200078e00ff */
[----:B------:R0:W-:Y:S03]  /*5e20*/  STL [R1+0xc], R0 ;  /* 0x00000c0001007387 */ /* 0x0001e60000100800 */
[----:B------:R-:W-:-:S02]  /*5e30*/  @!P6 IMAD.IADD R4, R4, 0x1, -R39 ;  /* 0x000000010404e824 */ /* 0x000fc400078e0a27 */
[----:B------:R-:W-:Y:S01]  /*5e40*/  @!P2 IMAD.IADD R6, R6, 0x1, -R39 ;  /* 0x000000010606a824 */ /* 0x000fe200078e0a27 */
[----:B------:R-:W-:Y:S01]  /*5e50*/  ISETP.GE.AND P2, PT, R54, RZ, PT ;  /* 0x000000ff3600720c */ /* 0x000fe20003f46270 */
[----:B------:R-:W-:Y:S01]  /*5e60*/  IMAD.MOV R10, RZ, RZ, -R10 ;  /* 0x000000ffff0a7224 */ /* 0x000fe200078e0a0a */
[----:B------:R-:W-:Y:S01]  /*5e70*/  ISETP.GT.U32.AND P6, PT, R39, R4, PT ;  /* 0x000000042700720c */ /* 0x000fe20003fc4070 */
[----:B------:R-:W-:-:S04]  /*5e80*/  IMAD.HI.U32 R11, R51, R2, RZ ;  /* 0x00000002330b7227 */ /* 0x000fc800078e00ff */
[----:B------:R-:W-:Y:S01]  /*5e90*/  @!P5 IMAD.IADD R55, R55, 0x1, -R39 ;  /* 0x000000013737d824 */ /* 0x000fe200078e0a27 */
[----:B------:R-:W-:Y:S01]  /*5ea0*/  ISETP.GE.AND P5, PT, R15, RZ, PT ;  /* 0x000000ff0f00720c */ /* 0x000fe20003fa6270 */
[----:B------:R-:W-:Y:S01]  /*5eb0*/  IMAD.MOV.U32 R12, RZ, RZ, R6 ;  /* 0x000000ffff0c7224 */ /* 0x000fe200078e0006 */
[----:B------:R-:W-:Y:S01]  /*5ec0*/  IABS R15, R23 ;  /* 0x00000017000f7213 */ /* 0x000fe20000000000 */
[C---:B------:R-:W-:Y:S02]  /*5ed0*/  IMAD R5, R39.reuse, R10, R5 ;  /* 0x0000000a27057224 */ /* 0x040fe400078e0205 */
[----:B------:R-:W-:Y:S01]  /*5ee0*/  IMAD.MOV R6, RZ, RZ, -R11 ;  /* 0x000000ffff067224 */ /* 0x000fe200078e0a0b */
[----:B------:R-:W-:Y:S01]  /*5ef0*/  IABS R11, R18 ;  /* 0x00000012000b7213 */ /* 0x000fe20000000000 */
[----:B------:R-:W-:Y:S01]  /*5f00*/  @!P1 IMAD.MOV R12, RZ, RZ, -R12 ;  /* 0x000000ffff0c9224 */ /* 0x000fe200078e0a0c */
[C---:B------:R-:W-:Y:S01]  /*5f10*/  ISETP.GT.U32.AND P1, PT, R39.reuse, R55, PT ;  /* 0x000000372700720c */ /* 0x040fe20003f24070 */
[----:B------:R-:W-:Y:S01]  /*5f20*/  @!P3 IMAD.MOV R8, RZ, RZ, -R8 ;  /* 0x000000ffff08b224 */ /* 0x000fe200078e0a08 */
[C---:B------:R-:W-:Y:S01]  /*5f30*/  ISETP.GT.U32.AND P3, PT, R39.reuse, R5, PT ;  /* 0x000000052700720c */ /* 0x040fe20003f64070 */
[----:B------:R-:W-:Y:S01]  /*5f40*/  IMAD R6, R39, R6, R2 ;  /* 0x0000000627067224 */ /* 0x000fe200078e0202 */
[----:B------:R-:W-:Y:S01]  /*5f50*/  STL [R1+0x8], R12 ;  /* 0x0000080c01007387 */ /* 0x000fe20000100800 */
[----:B------:R-:W-:-:S02]  /*5f60*/  @!P6 IMAD.IADD R4, R4, 0x1, -R39 ;  /* 0x000000010404e824 */ /* 0x000fc400078e0a27 */
[----:B------:R-:W-:Y:S01]  /*5f70*/  VIADD R54, R3, 0xc8 ;  /* 0x000000c803367836 */ /* 0x000fe20000000000 */
[----:B------:R-:W-:Y:S01]  /*5f80*/  ISETP.GT.U32.AND P6, PT, R39, R6, PT ;  /* 0x000000062700720c */ /* 0x000fe20003fc4070 */
[----:B------:R-:W-:Y:S01]  /*5f90*/  @!P0 IMAD.IADD R7, R7, 0x1, -R39 ;  /* 0x0000000107078824 */ /* 0x000fe200078e0a27 */
[----:B------:R1:W-:Y:S01]  /*5fa0*/  STL [R1+0x4], R8 ;  /* 0x0000040801007387 */ /* 0x0003e20000100800 */
[----:B------:R-:W-:Y:S01]  /*5fb0*/  ISETP.GE.AND P0, PT, R19, RZ, PT ;  /* 0x000000ff1300720c */ /* 0x000fe20003f06270 */
[----:B------:R-:W-:Y:S01]  /*5fc0*/  @!P4 IMAD.MOV R9, RZ, RZ, -R9 ;  /* 0x000000ffff09c224 */ /* 0x000fe200078e0a09 */
[----:B0-----:R-:W-:Y:S01]  /*5fd0*/  IABS R0, R54 ;  /* 0x0000003600007213 */ /* 0x001fe20000000000 */
[--C-:B------:R-:W-:Y:S01]  /*5fe0*/  @!P1 IMAD.IADD R55, R55, 0x1, -R39.reuse ;  /* 0x0000000137379824 */ /* 0x100fe200078e0a27 */
[----:B------:R-:W-:Y:S01]  /*5ff0*/  ISETP.GE.AND P1, PT, R54, RZ, PT ;  /* 0x000000ff3600720c */ /* 0x000fe20003f26270 */
[----:B------:R-:W-:Y:S01]  /*6000*/  @!P3 IMAD.IADD R5, R5, 0x1, -R39 ;  /* 0x000000010505b824 */ /* 0x000fe200078e0a27 */
[----:B------:R-:W-:Y:S01]  /*6010*/  ISETP.GE.AND P4, PT, R52, RZ, PT ;  /* 0x000000ff3400720c */ /* 0x000fe20003f86270 */
[----:B------:R-:W-:-:S02]  /*6020*/  VIADD R54, R3, 0xc7 ;  /* 0x000000c703367836 */ /* 0x000fc40000000000 */
[----:B------:R-:W-:Y:S01]  /*6030*/  IMAD.HI.U32 R10, R51, R0, RZ ;  /* 0x00000000330a7227 */ /* 0x000fe200078e00ff */
[C---:B------:R-:W-:Y:S02]  /*6040*/  ISETP.GT.U32.AND P3, PT, R39.reuse, R5, PT ;  /* 0x000000052700720c */ /* 0x040fe40003f64070 */
[----:B-1----:R-:W-:Y:S01]  /*6050*/  IABS R8, R54 ;  /* 0x0000003600087213 */ /* 0x002fe20000000000 */
[----:B------:R-:W-:Y:S02]  /*6060*/  @!P6 IMAD.IADD R6, R6, 0x1, -R39 ;  /* 0x000000010606e824 */ /* 0x000fe400078e0a27 */
[----:B------:R-:W-:Y:S02]  /*6070*/  IMAD.MOV R10, RZ, RZ, -R10 ;  /* 0x000000ffff0a7224 */ /* 0x000fe400078e0a0a */
[----:B------:R-:W-:Y:S01]  /*6080*/  IMAD.MOV.U32 R58, RZ, RZ, R7 ;  /* 0x000000ffff3a7224 */ /* 0x000fe200078e0007 */
[C---:B------:R-:W-:Y:S01]  /*6090*/  ISETP.GT.U32.AND P6, PT, R39.reuse, R6, PT ;  /* 0x000000062700720c */ /* 0x040fe20003fc4070 */
[----:B------:R-:W-:-:S02]  /*60a0*/  IMAD R7, R39, R10, R0 ;  /* 0x0000000a27077224 */ /* 0x000fc400078e0200 */
[----:B------:R-:W-:-:S04]  /*60b0*/  IMAD.HI.U32 R0, R51, R8, RZ ;  /* 0x0000000833007227 */ /* 0x000fc800078e00ff */
[----:B------:R-:W-:Y:S02]  /*60c0*/  IMAD.MOV R0, RZ, RZ, -R0 ;  /* 0x000000ffff007224 */ /* 0x000fe400078e0a00 */
[--C-:B------:R-:W-:Y:S01]  /*60d0*/  @!P3 IMAD.IADD R5, R5, 0x1, -R39.reuse ;  /* 0x000000010505b824 */ /* 0x100fe200078e0a27 */
[C---:B------:R-:W-:Y:S01]  /*60e0*/  ISETP.GT.U32.AND P3, PT, R39.reuse, R7, PT ;  /* 0x000000072700720c */ /* 0x040fe20003f64070 */
[----:B------:R-:W-:Y:S02]  /*60f0*/  IMAD R8, R39, R0, R8 ;  /* 0x0000000027087224 */ /* 0x000fe400078e0208 */
[----:B------:R-:W-:Y:S01]  /*6100*/  @!P2 IMAD.MOV R58, RZ, RZ, -R58 ;  /* 0x000000ffff3aa224 */ /* 0x000fe200078e0a3a */
[----:B------:R-:W-:Y:S01]  /*6110*/  ISETP.GE.AND P2, PT, R53, RZ, PT ;  /* 0x000000ff3500720c */ /* 0x000fe20003f46270 */
[----:B------:R-:W-:Y:S01]  /*6120*/  @!P6 IMAD.IADD R6, R6, 0x1, -R39 ;  /* 0x000000010606e824 */ /* 0x000fe200078e0a27 */
[----:B------:R-:W-:Y:S01]  /*6130*/  ISETP.GT.U32.AND P6, PT, R39, R8, PT ;  /* 0x000000082700720c */ /* 0x000fe20003fc4070 */
[C---:B------:R-:W-:Y:S01]  /*6140*/  VIADD R53, R3.reuse, 0xc6 ;  /* 0x000000c603357836 */ /* 0x040fe20000000000 */
[----:B------:R-:W-:Y:S01]  /*6150*/  STL [R1+0x1f1c], R58 ;  /* 0x001f1c3a01007387 */ /* 0x000fe20000100800 */
[----:B------:R-:W-:Y:S01]  /*6160*/  @!P0 IMAD.MOV R55, RZ, RZ, -R55 ;  /* 0x000000ffff378224 */ /* 0x000fe200078e0a37 */
[----:B------:R-:W-:Y:S01]  /*6170*/  ISETP.GE.AND P0, PT, R54, RZ, PT ;  /* 0x000000ff3600720c */ /* 0x000fe20003f06270 */
[C---:B------:R-:W-:Y:S01]  /*6180*/  VIADD R54, R3.reuse, 0xc5 ;  /* 0x000000c503367836 */ /* 0x040fe20000000000 */
[----:B------:R0:W-:Y:S01]  /*6190*/  STL [R1], R9 ;  /* 0x0000000901007387 */ /* 0x0001e20000100800 */
[----:B------:R-:W-:-:S02]  /*61a0*/  VIADD R19, R3, 0xc3 ;  /* 0x000000c303137836 */ /* 0x000fc40000000000 */
[--C-:B------:R-:W-:Y:S01]  /*61b0*/  @!P3 IMAD.IADD R7, R7, 0x1, -R39.reuse ;  /* 0x000000010707b824 */ /* 0x100fe200078e0a27 */
[----:B------:R-:W-:Y:S01]  /*61c0*/  IABS R10, R54 ;  /* 0x00000036000a7213 */ /* 0x000fe20000000000 */
[C---:B------:R-:W-:Y:S01]  /*61d0*/  IMAD.HI.U32 R2, R51.reuse, R11, RZ ;  /* 0x0000000b33027227 */ /* 0x040fe200078e00ff */
[----:B------:R-:W-:Y:S01]  /*61e0*/  IABS R12, R19 ;  /* 0x00000013000c7213 */ /* 0x000fe20000000000 */
[----:B------:R-:W-:Y:S01]  /*61f0*/  STL [R1+0x1f20], R55 ;  /* 0x001f203701007387 */ /* 0x000fe20000100800 */
[----:B------:R-:W-:Y:S01]  /*6200*/  ISETP.GE.AND P3, PT, R54, RZ, PT ;  /* 0x000000ff3600720c */ /* 0x000fe20003f66270 */
[----:B------:R-:W-:Y:S01]  /*6210*/  @!P6 IMAD.IADD R8, R8, 0x1, -R39 ;  /* 0x000000010808e824 */ /* 0x000fe200078e0a27 */
[----:B0-----:R-:W-:Y:S01]  /*6220*/  IABS R9, R53 ;  /* 0x0000003500097213 */ /* 0x001fe20000000000 */
[----:B------:R-:W-:Y:S01]  /*6230*/  IMAD.HI.U32 R13, R51, R10, RZ ;  /* 0x0000000a330d7227 */ /* 0x000fe200078e00ff */
[----:B------:R-:W-:-:S03]  /*6240*/  ISETP.GT.U32.AND P6, PT, R39, R7, PT ;  /* 0x000000072700720c */ /* 0x000fc60003fc4070 */
[----:B------:R-:W-:-:S04]  /*6250*/  IMAD.HI.U32 R14, R51, R9, RZ ;  /* 0x00000009330e7227 */ /* 0x000fc800078e00ff */
[----:B------:R-:W-:-:S04]  /*6260*/  IMAD.HI.U32 R0, R51, R12, RZ ;  /* 0x0000000c33007227 */ /* 0x000fc800078e00ff */
[----:B------:R-:W-:Y:S02]  /*6270*/  IMAD.MOV R14, RZ, RZ, -R14 ;  /* 0x000000ffff0e7224 */ /* 0x000fe400078e0a0e */
[----:B------:R-:W-:Y:S02]  /*6280*/  IMAD.MOV R13, RZ, RZ, -R13 ;  /* 0x000000ffff0d7224 */ /* 0x000fe400078e0a0d */
[----:B------:R-:W-:Y:S02]  /*6290*/  IMAD.MOV R0, RZ, RZ, -R0 ;  /* 0x000000ffff007224 */ /* 0x000fe400078e0a00 */
[----:B------:R-:W-:Y:S01]  /*62a0*/  IMAD R9, R39, R14, R9 ;  /* 0x0000000e27097224 */ /* 0x000fe200078e0209 */
[----:B------:R-:W-:Y:S01]  /*62b0*/  IABS R14, R22 ;  /* 0x00000016000e7213 */ /* 0x000fe20000000000 */
[----:B------:R-:W-:Y:S02]  /*62c0*/  VIADD R54, R3, 0xc2 ;  /* 0x000000c203367836 */ /* 0x000fe40000000000 */
[C---:B------:R-:W-:Y:S01]  /*62d0*/  IMAD R10, R39.reuse, R13, R10 ;  /* 0x0000000d270a7224 */ /* 0x040fe200078e020a */
[----:B------:R-:W-:Y:S01]  /*62e0*/  IABS R13, R21 ;  /* 0x00000015000d7213 */ /* 0x000fe20000000000 */
[C---:B------:R-:W-:Y:S01]  /*62f0*/  IMAD R12, R39.reuse, R0, R12 ;  /* 0x00000000270c7224 */ /* 0x040fe200078e020c */
[----:B------:R-:W-:Y:S01]  /*6300*/  IABS R0, R54 ;  /* 0x0000003600007213 */ /* 0x000fe20000000000 */
[----:B------:R-:W-:Y:S01]  /*6310*/  @!P4 IMAD.MOV R5, RZ, RZ, -R5 ;  /* 0x000000ffff05c224 */ /* 0x000fe200078e0a05 */
[C---:B------:R-:W-:Y:S01]  /*6320*/  ISETP.GT.U32.AND P4, PT, R39.reuse, R8, PT ;  /* 0x000000082700720c */ /* 0x040fe20003f84070 */
[----:B------:R-:W-:Y:S01]  /*6330*/  @!P2 IMAD.MOV R6, RZ, RZ, -R6 ;  /* 0x000000ffff06a224 */ /* 0x000fe200078e0a06 */
[----:B------:R-:W-:Y:S01]  /*6340*/  ISETP.GT.U32.AND P2, PT, R39, R9, PT ;  /* 0x000000092700720c */ /* 0x000fe20003f44070 */
[----:B------:R-:W-:-:S02]  /*6350*/  IMAD.MOV R2, RZ, RZ, -R2 ;  /* 0x000000ffff027224 */ /* 0x000fc400078e0a02 */
[----:B------:R-:W-:Y:S01]  /*6360*/  @!P6 IMAD.IADD R7, R7, 0x1, -R39 ;  /* 0x000000010707e824 */ /* 0x000fe200078e0a27 */
[C---:B------:R-:W-:Y:S01]  /*6370*/  ISETP.GT.U32.AND P6, PT, R39.reuse, R10, PT ;  /* 0x0000000a2700720c */ /* 0x040fe20003fc4070 */
[----:B------:R-:W-:Y:S02]  /*6380*/  IMAD R11, R39, R2, R11 ;  /* 0x00000002270b7224 */ /* 0x000fe400078e020b */
[----:B------:R-:W-:-:S04]  /*6390*/  IMAD.HI.U32 R2, R51, R0, RZ ;  /* 0x0000000033027227 */ /* 0x000fc800078e00ff */
[----:B------:R-:W-:Y:S02]  /*63a0*/  IMAD.MOV R2, RZ, RZ, -R2 ;  /* 0x000000ffff027224 */ /* 0x000fe400078e0a02 */
[--C-:B------:R-:W-:Y:S01]  /*63b0*/  @!P4 IMAD.IADD R8, R8, 0x1, -R39.reuse ;  /* 0x000000010808c824 */ /* 0x100fe200078e0a27 */
[----:B------:R-:W-:Y:S01]  /*63c0*/  ISETP.GT.U32.AND P4, PT, R39, R11, PT ;  /* 0x0000000b2700720c */ /* 0x000fe20003f84070 */
[--C-:B------:R-:W-:Y:S01]  /*63d0*/  @!P2 IMAD.IADD R9, R9, 0x1, -R39.reuse ;  /* 0x000000010909a824 */ /* 0x100fe200078e0a27 */
[C---:B------:R-:W-:Y:S01]  /*63e0*/  ISETP.GT.U32.AND P2, PT, R39.reuse, R12, PT ;  /* 0x0000000c2700720c */ /* 0x040fe20003f44070 */
[----:B------:R-:W-:Y:S02]  /*63f0*/  IMAD R0, R39, R2, R0 ;  /* 0x0000000227007224 */ /* 0x000fe400078e0200 */
[----:B------:R-:W-:Y:S02]  /*6400*/  @!P6 IMAD.IADD R10, R10, 0x1, -R39 ;  /* 0x000000010a0ae824 */ /* 0x000fe400078e0a27 */
[----:B------:R-:W-:Y:S01]  /*6410*/  IMAD.HI.U32 R17, R51, R13, RZ ;  /* 0x0000000d33117227 */ /* 0x000fe200078e00ff */
[----:B------:R-:W-:-:S03]  /*6420*/  ISETP.GT.U32.AND P6, PT, R39, R0, PT ;  /* 0x000000002700720c */ /* 0x000fc60003fc4070 */
[----:B------:R-:W-:Y:S02]  /*6430*/  IMAD.MOV R17, RZ, RZ, -R17 ;  /* 0x000000ffff117224 */ /* 0x000fe400078e0a11 */
[--C-:B------:R-:W-:Y:S01]  /*6440*/  @!P4 IMAD.IADD R11, R11, 0x1, -R39.reuse ;  /* 0x000000010b0bc824 */ /* 0x100fe200078e0a27 */
[C---:B------:R-:W-:Y:S01]  /*6450*/  ISETP.GT.U32.AND P4, PT, R39.reuse, R9, PT ;  /* 0x000000092700720c */ /* 0x040fe20003f84070 */
[----:B------:R-:W-:Y:S01]  /*6460*/  @!P2 IMAD.IADD R12, R12, 0x1, -R39 ;  /* 0x000000010c0ca824 */ /* 0x000fe200078e0a27 */
[----:B------:R-:W-:Y:S01]  /*6470*/  ISETP.GT.U32.AND P2, PT, R39, R10, PT ;  /* 0x0000000a2700720c */ /* 0x000fe20003f44070 */
[----:B------:R-:W-:-:S04]  /*6480*/  IMAD.HI.U32 R2, R51, R15, RZ ;  /* 0x0000000f33027227 */ /* 0x000fc800078e00ff */
[----:B------:R-:W-:Y:S01]  /*6490*/  @!P6 IMAD.IADD R0, R0, 0x1, -R39 ;  /* 0x000000010000e824 */ /* 0x000fe200078e0a27 */
[----:B------:R-:W-:Y:S01]  /*64a0*/  ISETP.GT.U32.AND P6, PT, R39, R12, PT ;  /* 0x0000000c2700720c */ /* 0x000fe20003fc4070 */
[----:B------:R-:W-:-:S04]  /*64b0*/  IMAD.HI.U32 R16, R51, R14, RZ ;  /* 0x0000000e33107227 */ /* 0x000fc800078e00ff */
[----:B------:R-:W-:Y:S01]  /*64c0*/  @!P1 IMAD.MOV R7, RZ, RZ, -R7 ;  /* 0x000000ffff079224 */ /* 0x000fe200078e0a07 */
[C---:B------:R-:W-:Y:S01]  /*64d0*/  ISETP.GT.U32.AND P1, PT, R39.reuse, R11, PT ;  /* 0x0000000b2700720c */ /* 0x040fe20003f24070 */
[----:B------:R-:W-:Y:S02]  /*64e0*/  IMAD R13, R39, R17, R13 ;  /* 0x00000011270d7224 */ /* 0x000fe400078e020d */
[----:B------:R-:W-:Y:S02]  /*64f0*/  IMAD.MOV R2, RZ, RZ, -R2 ;  /* 0x000000ffff027224 */ /* 0x000fe400078e0a02 */
[----:B------:R-:W-:Y:S02]  /*6500*/  IMAD.MOV R16, RZ, RZ, -R16 ;  /* 0x000000ffff107224 */ /* 0x000fe400078e0a10 */
[----:B------:R-:W-:Y:S02]  /*6510*/  VIADD R52, R3, 0xbe ;  /* 0x000000be03347836 */ /* 0x000fe40000000000 */
[----:B------:R-:W-:Y:S01]  /*6520*/  @!P0 IMAD.MOV R8, RZ, RZ, -R8 ;  /* 0x000000ffff088224 */ /* 0x000fe200078e0a08 */
[C---:B------:R-:W-:Y:S01]  /*6530*/  ISETP.GT.U32.AND P0, PT, R39.reuse, R0, PT ;  /* 0x000000002700720c */ /* 0x040fe20003f04070 */
[----:B------:R-:W-:-:S02]  /*6540*/  IMAD R15, R39, R2, R15 ;  /* 0x00000002270f7224 */ /* 0x000fc400078e020f */
[--C-:B------:R-:W-:Y:S01]  /*6550*/  @!P4 IMAD.IADD R9, R9, 0x1, -R39.reuse ;  /* 0x000000010909c824 */ /* 0x100fe200078e0a27 */
[C---:B------:R-:W-:Y:S01]  /*6560*/  ISETP.GT.U32.AND P4, PT, R39.reuse, R13, PT ;  /* 0x0000000d2700720c */ /* 0x040fe20003f84070 */
[----:B------:R-:W-:Y:S01]  /*6570*/  IMAD R14, R39, R16, R14 ;  /* 0x00000010270e7224 */ /* 0x000fe200078e020e */
[----:B------:R-:W-:Y:S01]  /*6580*/  IABS R16, R52 ;  /* 0x0000003400107213 */ /* 0x000fe20000000000 */
[----:B------:R-:W-:Y:S01]  /*6590*/  @!P5 IMAD.MOV R4, RZ, RZ, -R4 ;  /* 0x000000ffff04d224 */ /* 0x000fe200078e0a04 */
[----:B------:R-:W-:Y:S01]  /*65a0*/  ISETP.GE.AND P5, PT, R53, RZ, PT ;  /* 0x000000ff3500720c */ /* 0x000fe20003fa6270 */
[--C-:B------:R-:W-:Y:S01]  /*65b0*/  @!P6 IMAD.IADD R12, R12, 0x1, -R39.reuse ;  /* 0x000000010c0ce824 */ /* 0x100fe200078e0a27 */
[C---:B------:R-:W-:Y:S01]  /*65c0*/  ISETP.GT.U32.AND P6, PT, R39.reuse, R15, PT ;  /* 0x0000000f2700720c */ /* 0x040fe20003fc4070 */
[--C-:B------:R-:W-:Y:S01]  /*65d0*/  @!P2 IMAD.IADD R10, R10, 0x1, -R39.reuse ;  /* 0x000000010a0aa824 */ /* 0x100fe200078e0a27 */
[----:B------:R-:W-:Y:S01]  /*65e0*/  ISETP.GT.U32.AND P2, PT, R39, R14, PT ;  /* 0x0000000e2700720c */ /* 0x000fe20003f44070 */
[----:B------:R-:W-:Y:S01]  /*65f0*/  VIADD R53, R3, 0xbd ;  /* 0x000000bd03357836 */ /* 0x000fe20000000000 */
[----:B------:R0:W-:Y:S01]  /*6600*/  STL [R1+0x1f24], R4 ;  /* 0x001f240401007387 */ /* 0x0001e20000100800 */
[--C-:B------:R-:W-:Y:S01]  /*6610*/  @!P1 IMAD.IADD R11, R11, 0x1, -R39.reuse ;  /* 0x000000010b0b9824 */ /* 0x100fe200078e0a27 */
[----:B------:R-:W-:Y:S01]  /*6620*/  ISETP.GE.AND P1, PT, R18, RZ, PT ;  /* 0x000000ff1200720c */ /* 0x000fe20003f26270 */
[----:B------:R-:W-:Y:S01]  /*6630*/  IMAD.HI.U32 R18, R51, R16, RZ ;  /* 0x0000001033127227 */ /* 0x000fe200078e00ff */
[----:B------:R-:W-:Y:S01]  /*6640*/  IABS R17, R53 ;  /* 0x0000003500117213 */ /* 0x000fe20000000000 */
[----:B------:R-:W-:Y:S02]  /*6650*/  STL [R1+0x1f28], R5 ;  /* 0x001f280501007387 */ /* 0x000fe40000100800 */
[--C-:B------:R-:W-:Y:S01]  /*6660*/  @!P0 IMAD.IADD R0, R0, 0x1, -R39.reuse ;  /* 0x0000000100008824 */ /* 0x100fe200078e0a27 */
[----:B------:R-:W-:Y:S01]  /*6670*/  ISETP.GE.AND P0, PT, R19, RZ, PT ;  /* 0x000000ff1300720c */ /* 0x000fe20003f06270 */
[----:B------:R-:W-:Y:S01]  /*6680*/  IMAD.MOV R18, RZ, RZ, -R18 ;  /* 0x000000ffff127224 */ /* 0x000fe200078e0a12 */
[----:B------:R-:W-:Y:S01]  /*6690*/  STL [R1+0x1f2c], R6 ;  /* 0x001f2c0601007387 */ /* 0x000fe20000100800 */
[--C-:B------:R-:W-:Y:S01]  /*66a0*/  @!P4 IMAD.IADD R13, R13, 0x1, -R39.reuse ;  /* 0x000000010d0dc824 */ /* 0x100fe200078e0a27 */
[----:B------:R-:W-:Y:S01]  /*66b0*/  ISETP.GE.AND P4, PT, R54, RZ, PT ;  /* 0x000000ff3600720c */ /* 0x000fe20003f86270 */
[----:B------:R-:W-:Y:S01]  /*66c0*/  IMAD.HI.U32 R2, R51, R17, RZ ;  /* 0x0000001133027227 */ /* 0x000fe200078e00ff */
[----:B------:R-:W-:Y:S03]  /*66d0*/  STL [R1+0x1f30], R7 ;  /* 0x001f300701007387 */ /* 0x000fe60000100800 */
[----:B------:R-:W-:Y:S01]  /*66e0*/  IMAD R16, R39, R18, R16 ;  /* 0x0000001227107224 */ /* 0x000fe200078e0210 */
[----:B------:R-:W-:Y:S01]  /*66f0*/  STL [R1+0x1f34], R8 ;  /* 0x001f340801007387 */ /* 0x000fe20000100800 */
[--C-:B------:R-:W-:Y:S01]  /*6700*/  @!P6 IMAD.IADD R15, R15, 0x1, -R39.reuse ;  /* 0x000000010f0fe824 */ /* 0x100fe200078e0a27 */
[----:B------:R-:W-:Y:S01]  /*6710*/  ISETP.GT.U32.AND P6, PT, R39, R13, PT ;  /* 0x0000000d2700720c */ /* 0x000fe20003fc4070 */
[----:B------:R-:W-:Y:S01]  /*6720*/  @!P2 IMAD.IADD R14, R14, 0x1, -R39 ;  /* 0x000000010e0ea824 */ /* 0x000fe200078e0a27 */
[----:B------:R-:W-:Y:S01]  /*6730*/  ISETP.GE.AND P2, PT, R21, RZ, PT ;  /* 0x000000ff1500720c */ /* 0x000fe20003f46270 */
[----:B------:R-:W-:-:S02]  /*6740*/  IMAD.MOV R19, RZ, RZ, -R2 ;  /* 0x000000ffff137224 */ /* 0x000fc400078e0a02 */
[----:B------:R-:W-:Y:S01]  /*6750*/  @!P3 IMAD.MOV R10, RZ, RZ, -R10 ;  /* 0x000000ffff0ab224 */ /* 0x000fe200078e0a0a */
[C---:B------:R-:W-:Y:S01]  /*6760*/  ISETP.GT.U32.AND P3, PT, R39.reuse, R16, PT ;  /* 0x000000102700720c */ /* 0x040fe20003f64070 */
[----:B------:R-:W-:Y:S01]  /*6770*/  @!P5 IMAD.MOV R9, RZ, RZ, -R9 ;  /* 0x000000ffff09d224 */ /* 0x000fe200078e0a09 */
[----:B------:R-:W-:Y:S01]  /*6780*/  ISETP.GT.U32.AND P5, PT, R39, R14, PT ;  /* 0x0000000e2700720c */ /* 0x000fe20003fa4070 */
[----:B------:R-:W-:Y:S02]  /*6790*/  VIADD R54, R3, 0xbc ;  /* 0x000000bc03367836 */ /* 0x000fe40000000000 */
[C---:B------:R-:W-:Y:S01]  /*67a0*/  IMAD R17, R39.reuse, R19, R17 ;  /* 0x0000001327117224 */ /* 0x040fe200078e0211 */
[----:B------:R-:W-:Y:S01]  /*67b0*/  STL [R1+0x1f38], R9 ;  /* 0x001f380901007387 */ /* 0x000fe20000100800 */
[----:B0-----:R-:W-:Y:S01]  /*67c0*/  IMAD.MOV.U32 R4, RZ, RZ, R0 ;  /* 0x000000ffff047224 */ /* 0x001fe200078e0000 */
[----:B------:R-:W-:Y:S01]  /*67d0*/  IABS R2, R54 ;  /* 0x0000003600027213 */ /* 0x000fe20000000000 */
[----:B------:R-:W-:Y:S01]  /*67e0*/  @!P0 IMAD.MOV R12, RZ, RZ, -R12 ;  /* 0x000000ffff0c8224 */ /* 0x000fe200078e0a0c */
[----:B------:R-:W-:Y:S01]  /*67f0*/  ISETP.GE.AND P0, PT, R22, RZ, PT ;  /* 0x000000ff1600720c */ /* 0x000fe20003f06270 */
[----:B------:R-:W-:Y:S01]  /*6800*/  @!P1 IMAD.MOV R11, RZ, RZ, -R11 ;  /* 0x000000ffff0b9224 */ /* 0x000fe200078e0a0b */
[C---:B------:R-:W-:Y:S01]  /*6810*/  ISETP.GT.U32.AND P1, PT, R39.reuse, R15, PT ;  /* 0x0000000f2700720c */ /* 0x040fe20003f24070 */
[----:B------:R-:W-:Y:S01]  /*6820*/  @!P4 IMAD.MOV R4, RZ, RZ, -R4 ;  /* 0x000000ffff04c224 */ /* 0x000fe200078e0a04 */
[----:B------:R-:W-:Y:S01]  /*6830*/  ISETP.GT.U32.AND P4, PT, R39, R17, PT ;  /* 0x000000112700720c */ /* 0x000fe20003f84070 */
[--C-:B------:R-:W-:Y:S01]  /*6840*/  @!P6 IMAD.IADD R13, R13, 0x1, -R39.reuse ;  /* 0x000000010d0de824 */ /* 0x100fe200078e0a27 */
[----:B------:R-:W-:Y:S01]  /*6850*/  ISETP.GE.AND P6, PT, R23, RZ, PT ;  /* 0x000000ff1700720c */ /* 0x000fe20003fc6270 */
[----:B------:R-:W-:Y:S01]  /*6860*/  IMAD.HI.U32 R0, R51, R2, RZ ;  /* 0x0000000233007227 */ /* 0x000fe200078e00ff */
[----:B------:R-:W-:Y:S01]  /*6870*/  IABS R22, R30 ;  /* 0x0000001e00167213 */ /* 0x000fe20000000000 */
[----:B------:R-:W-:Y:S02]  /*6880*/  STL [R1+0x1f3c], R10 ;  /* 0x001f3c0a01007387 */ /* 0x000fe40000100800 */
[--C-:B------:R-:W-:Y:S01]  /*6890*/  @!P3 IMAD.IADD R16, R16, 0x1, -R39.reuse ;  /* 0x000000011010b824 */ /* 0x100fe200078e0a27 */
[----:B------:R-:W-:Y:S01]  /*68a0*/  ISETP.GE.AND P3, PT, R54, RZ, PT ;  /* 0x000000ff3600720c */ /* 0x000fe20003f66270 */
[----:B------:R-:W-:Y:S01]  /*68b0*/  @!P5 IMAD.IADD R14, R14, 0x1, -R39 ;  /* 0x000000010e0ed824 */ /* 0x000fe200078e0a27 */
[----:B------:R-:W-:Y:S01]  /*68c0*/  ISETP.GE.AND P5, PT, R52, RZ, PT ;  /* 0x000000ff3400720c */ /* 0x000fe20003fa6270 */
[----:B------:R-:W-:Y:S01]  /*68d0*/  VIADD R54, R3, 0xbb ;  /* 0x000000bb03367836 */ /* 0x000fe20000000000 */
[----:B------:R-:W-:Y:S01]  /*68e0*/  STL [R1+0x1f40], R11 ;  /* 0x001f400b01007387 */ /* 0x000fe20000100800 */
[----:B------:R-:W-:-:S02]  /*68f0*/  IMAD.MOV R0, RZ, RZ, -R0 ;  /* 0x000000ffff007224 */ /* 0x000fc400078e0a00 */
[----:B------:R-:W-:Y:S01]  /*6900*/  @!P0 IMAD.MOV R14, RZ, RZ, -R14 ;  /* 0x000000ffff0e8224 */ /* 0x000fe200078e0a0e */
[----:B------:R-:W-:Y:S01]  /*6910*/  ISETP.GE.AND P0, PT, R54, RZ, PT ;  /* 0x000000ff3600720c */ /* 0x000fe20003f06270 */
[--C-:B------:R-:W-:Y:S01]  /*6920*/  @!P1 IMAD.IADD R15, R15, 0x1, -R39.reuse ;  /* 0x000000010f0f9824 */ /* 0x100fe200078e0a27 */
[----:B------:R-:W-:Y:S01]  /*6930*/  IABS R19, R54 ;  /* 0x0000003600137213 */ /* 0x000fe20000000000 */
[----:B------:R-:W-:Y:S01]  /*6940*/  IMAD R2, R39, R0, R2 ;  /* 0x0000000027027224 */ /* 0x000fe200078e0202 */
[----:B------:R-:W-:Y:S01]  /*6950*/  ISETP.GE.AND P1, PT, R53, RZ, PT ;  /* 0x000000ff3500720c */ /* 0x000fe20003f26270 */
[----:B------:R-:W-:Y:S01]  /*6960*/  @!P4 IMAD.IADD R17, R17, 0x1, -R39 ;  /* 0x000000011111c824 */ /* 0x000fe200078e0a27 */
[----:B------:R-:W-:Y:S01]  /*6970*/  ISETP.GT.U32.AND P4, PT, R39, R16, PT ;  /* 0x000000102700720c */ /* 0x000fe20003f84070 */
[----:B------:R-:W-:Y:S01]  /*6980*/  VIADD R54, R3, 0xb9 ;  /* 0x000000b903367836 */ /* 0x000fe20000000000 */
[----:B------:R-:W-:Y:S01]  /*6990*/  STL [R1+0x1f44], R12 ;  /* 0x001f440c01007387 */ /* 0x000fe20000100800 */
[----:B------:R-:W-:Y:S01]  /*69a0*/  @!P6 IMAD.MOV R15, RZ, RZ, -R15 ;  /* 0x000000ffff0fe224 */ /* 0x000fe200078e0a0f */
[----:B------:R-:W-:Y:S01]  /*69b0*/  ISETP.GT.U32.AND P6, PT, R39, R2, PT ;  /* 0x000000022700720c */ /* 0x000fe20003fc4070 */
[----:B------:R-:W-:Y:S01]  /*69c0*/  VIADD R53, R3, 0xba ;  /* 0x000000ba03357836 */ /* 0x000fe20000000000 */
[----:B------:R-:W-:Y:S01]  /*69d0*/  IABS R21, R54 ;  /* 0x0000003600157213 */ /* 0x000fe20000000000 */
[----:B------:R-:W-:Y:S01]  /*69e0*/  IMAD.HI.U32 R0, R51, R19, RZ ;  /* 0x0000001333007227 */ /* 0x000fe200078e00ff */
[----:B------:R0:W-:Y:S02]  /*69f0*/  STL [R1+0x15c], R4 ;  /* 0x00015c0401007387 */ /* 0x0001e40000100800 */
[----:B------:R-:W-:Y:S01]  /*6a00*/  IABS R20, R53 ;  /* 0x0000003500147213 */ /* 0x000fe20000000000 */
[----:B------:R-:W-:Y:S01]  /*6a10*/  @!P2 IMAD.MOV R13, RZ, RZ, -R13 ;  /* 0x000000ffff0da224 */ /* 0x000fe200078e0a0d */
[----:B------:R-:W-:Y:S01]  /*6a20*/  ISETP.GT.U32.AND P2, PT, R39, R17, PT ;  /* 0x000000112700720c */ /* 0x000fe20003f44070 */
[----:B------:R-:W-:-:S02]  /*6a30*/  IMAD.MOV R0, RZ, RZ, -R0 ;  /* 0x000000ffff007224 */ /* 0x000fc400078e0a00 */
[----:B------:R-:W-:Y:S01]  /*6a40*/  IMAD.HI.U32 R23, R51, R21, RZ ;  /* 0x0000001533177227 */ /* 0x000fe200078e00ff */
[----:B------:R-:W-:Y:S03]  /*6a50*/  STL [R1+0x1f48], R13 ;  /* 0x001f480d01007387 */ /* 0x000fe60000100800 */
[----:B------:R-:W-:Y:S01]  /*6a60*/  @!P4 IMAD.IADD R16, R16, 0x1, -R39 ;  /* 0x000000011010c824 */ /* 0x000fe200078e0a27 */
[----:B------:R-:W-:Y:S01]  /*6a70*/  ISETP.GE.AND P4, PT, R53, RZ, PT ;  /* 0x000000ff3500720c */ /* 0x000fe20003f86270 */
[----:B------:R-:W-:Y:S01]  /*6a80*/  IMAD R19, R39, R0, R19 ;  /* 0x0000000027137224 */ /* 0x000fe200078e0213 */
[----:B------:R-:W-:Y:S01]  /*6a90*/  STL [R1+0x1f4c], R14 ;  /* 0x001f4c0e01007387 */ /* 0x000fe20000100800 */
[----:B------:R-:W-:Y:S01]  /*6aa0*/  IMAD.MOV R0, RZ, RZ, -R23 ;  /* 0x000000ffff007224 */ /* 0x000fe200078e0a17 */
[----:B------:R-:W-:Y:S01]  /*6ab0*/  IABS R23, R35 ;  /* 0x0000002300177213 */ /* 0x000fe20000000000 */
[----:B------:R-:W-:Y:S01]  /*6ac0*/  IMAD.HI.U32 R18, R51, R20, RZ ;  /* 0x0000001433127227 */ /* 0x000fe200078e00ff */
[----:B------:R-:W-:Y:S03]  /*6ad0*/  STL [R1+0x1f50], R15 ;  /* 0x001f500f01007387 */ /* 0x000fe60000100800 */
[----:B------:R-:W-:-:S02]  /*6ae0*/  @!P6 IMAD.IADD R2, R2, 0x1, -R39 ;  /* 0x000000010202e824 */ /* 0x000fc400078e0a27 */
[----:B------:R-:W-:Y:S01]  /*6af0*/  @!P5 IMAD.MOV R16, RZ, RZ, -R16 ;  /* 0x000000ffff10d224 */ /* 0x000fe200078e0a10 */
[C---:B------:R-:W-:Y:S01]  /*6b00*/  ISETP.GT.U32.AND P5, PT, R39.reuse, R19, PT ;  /* 0x000000132700720c */ /* 0x040fe20003fa4070 */
[C---:B------:R-:W-:Y:S01]  /*6b10*/  IMAD R21, R39.reuse, R0, R21 ;  /* 0x0000000027157224 */ /* 0x040fe200078e0215 */
[----:B------:R-:W-:Y:S01]  /*6b20*/  ISETP.GT.U32.AND P6, PT, R39, R2, PT ;  /* 0x000000022700720c */ /* 0x000fe20003fc4070 */
[----:B------:R-:W-:Y:S01]  /*6b30*/  IMAD.MOV R18, RZ, RZ, -R18 ;  /* 0x000000ffff127224 */ /* 0x000fe200078e0a12 */
[----:B------:R-:W-:Y:S01]  /*6b40*/  STL [R1+0x1f54], R16 ;  /* 0x001f541001007387 */ /* 0x000fe20000100800 */
[----:B------:R-:W-:-:S04]  /*6b50*/  IMAD.HI.U32 R0, R51, R22, RZ ;  /* 0x0000001633007227 */ /* 0x000fc800078e00ff */
[----:B------:R-:W-:Y:S01]  /*6b60*/  @!P2 IMAD.IADD R17, R17, 0x1, -R39 ;  /* 0x000000011111a824 */ /* 0x000fe200078e0a27 */
[----:B------:R-:W-:Y:S01]  /*6b70*/  ISETP.GE.AND P2, PT, R54, RZ, PT ;  /* 0x000000ff3600720c */ /* 0x000fe20003f46270 */
[C---:B------:R-:W-:Y:S02]  /*6b80*/  IMAD R20, R39.reuse, R18, R20 ;  /* 0x0000001227147224 */ /* 0x040fe400078e0214 */
[----:B------:R-:W-:Y:S02]  /*6b90*/  IMAD.MOV R0, RZ, RZ, -R0 ;  /* 0x000000ffff007224 */ /* 0x000fe400078e0a00 */
[----:B------:R-:W-:Y:S01]  /*6ba0*/  @!P1 IMAD.MOV R17, RZ, RZ, -R17 ;  /* 0x000000ffff119224 */ /* 0x000fe200078e0a11 */
[C---:B------:R-:W-:Y:S01]  /*6bb0*/  ISETP.GT.U32.AND P1, PT, R39.reuse, R20, PT ;  /* 0x000000142700720c */ /* 0x040fe20003f24070 */
[----:B------:R-:W-:Y:S02]  /*6bc0*/  IMAD R22, R39, R0, R22 ;  /* 0x0000000027167224 */ /* 0x000fe400078e0216 */
[--C-:B------:R-:W-:Y:S01]  /*6bd0*/  @!P5 IMAD.IADD R19, R19, 0x1, -R39.reuse ;  /* 0x000000011313d824 */ /* 0x100fe200078e0a27 */
[----:B------:R-:W-:Y:S01]  /*6be0*/  STL [R1+0x1f58], R17 ;  /* 0x001f581101007387 */ /* 0x000fe20000100800 */
[----:B------:R-:W-:Y:S01]  /*6bf0*/  @!P6 IMAD.IADD R2, R2, 0x1, -R39 ;  /* 0x000000010202e824 */ /* 0x000fe200078e0a27 */
[----:B------:R-:W-:Y:S01]  /*6c00*/  ISETP.GT.U32.AND P5, PT, R39, R22, PT ;  /* 0x000000162700720c */ /* 0x000fe20003fa4070 */
[----:B------:R-:W-:Y:S01]  /*6c10*/  VIADD R52, R3, 0xb5 ;  /* 0x000000b503347836 */ /* 0x000fe20000000000 */
[----:B------:R-:W-:Y:S01]  /*6c20*/  ISETP.GT.U32.AND P6, PT, R39, R21, PT ;  /* 0x000000152700720c */ /* 0x000fe20003fc4070 */
[----:B------:R-:W-:-:S02]  /*6c30*/  IMAD.MOV.U32 R18, RZ, RZ, R2 ;  /* 0x000000ffff127224 */ /* 0x000fc400078e0002 */
[----:B------:R-:W-:Y:S01]  /*6c40*/  IMAD.HI.U32 R0, R51, R23, RZ ;  /* 0x0000001733007227 */ /* 0x000fe200078e00ff */
[----:B------:R-:W-:-:S03]  /*6c50*/  IABS R25, R52 ;  /* 0x0000003400197213 */ /* 0x000fc60000000000 */
[--C-:B------:R-:W-:Y:S01]  /*6c60*/  @!P1 IMAD.IADD R20, R20, 0x1, -R39.reuse ;  /* 0x0000000114149824 */ /* 0x100fe200078e0a27 */
[C---:B------:R-:W-:Y:S01]  /*6c70*/  ISETP.GT.U32.AND P1, PT, R39.reuse, R19, PT ;  /* 0x000000132700720c */ /* 0x040fe20003f24070 */
[----:B------:R-:W-:Y:S02]  /*6c80*/  @!P3 IMAD.MOV R18, RZ, RZ, -R18 ;  /* 0x000000ffff12b224 */ /* 0x000fe400078e0a12 */
[--C-:B------:R-:W-:Y:S01]  /*6c90*/  @!P5 IMAD.IADD R22, R22, 0x1, -R39.reuse ;  /* 0x000000011616d824 */ /* 0x100fe200078e0a27 */
[----:B------:R-:W-:Y:S01]  /*6ca0*/  ISETP.GT.U32.AND P3, PT, R39, R20, PT ;  /* 0x000000142700720c */ /* 0x000fe20003f64070 */
[----:B------:R-:W-:Y:S01]  /*6cb0*/  IMAD.MOV R0, RZ, RZ, -R0 ;  /* 0x000000ffff007224 */ /* 0x000fe200078e0a00 */
[----:B------:R-:W-:Y:S01]  /*6cc0*/  STL [R1+0x1f5c], R18 ;  /* 0x001f5c1201007387 */ /* 0x000fe20000100800 */
[----:B------:R-:W-:Y:S01]  /*6cd0*/  @!P6 IMAD.IADD R21, R21, 0x1, -R39 ;  /* 0x000000011515e824 */ /* 0x000fe200078e0a27 */
[C---:B------:R-:W-:Y:S01]  /*6ce0*/  ISETP.GT.U32.AND P5, PT, R39.reuse, R22, PT ;  /* 0x000000162700720c */ /* 0x040fe20003fa4070 */
[----:B------:R-:W-:-:S02]  /*6cf0*/  IMAD R23, R39, R0, R23 ;  /* 0x0000000027177224 */ /* 0x000fc400078e0217 */
[----:B------:R-:W-:Y:S01]  /*6d00*/  IMAD.MOV R2, RZ, RZ, -R26 ;  /* 0x000000ffff027224 */ /* 0x000fe200078e0a1a */
[----:B------:R-:W-:Y:S01]  /*6d10*/  ISETP.GT.U32.AND P6, PT, R39, R21, PT ;  /* 0x000000152700720c */ /* 0x000fe20003fc4070 */
[----:B------:R-:W-:-:S04]  /*6d20*/  IMAD.HI.U32 R0, R51, R25, RZ ;  /* 0x0000001933007227 */ /* 0x000fc800078e00ff */
[----:B------:R-:W-:Y:S02]  /*6d30*/  IMAD R24, R39, R2, R24 ;  /* 0x0000000227187224 */ /* 0x000fe400078e0218 */
[----:B------:R-:W-:Y:S02]  /*6d40*/  IMAD.MOV R0, RZ, RZ, -R0 ;  /* 0x000000ffff007224 */ /* 0x000fe400078e0a00 */
[----:B------:R-:W-:Y:S02]  /*6d50*/  VIADD R54, R3, 0xb4 ;  /* 0x000000b403367836 */ /* 0x000fe40000000000 */
[----:B------:R-:W-:Y:S01]  /*6d60*/  @!P3 IMAD.IADD R20, R20, 0x1, -R39 ;  /* 0x000000011414b824 */ /* 0x000fe200078e0a27 */
[C---:B------:R-:W-:Y:S01]  /*6d70*/  ISETP.GT.U32.AND P3, PT, R39.reuse, R24, PT ;  /* 0x000000182700720c */ /* 0x040fe20003f64070 */
[----:B------:R-:W-:Y:S01]  /*6d80*/  IMAD R25, R39, R0, R25 ;  /* 0x0000000027197224 */ /* 0x000fe200078e0219 */
[----:B------:R-:W-:Y:S01]  /*6d90*/  IABS R28, R54 ;  /* 0x00000036001c7213 */ /* 0x000fe20000000000 */
[----:B------:R-:W-:-:S02]  /*6da0*/  @!P5 IMAD.IADD R22, R22, 0x1, -R39 ;  /* 0x000000011616d824 */ /* 0x000fc400078e0a27 */
[--C-:B------:R-:W-:Y:S01]  /*6db0*/  @!P6 IMAD.IADD R21, R21, 0x1, -R39.reuse ;  /* 0x000000011515e824 */ /* 0x100fe200078e0a27 */
[----:B------:R-:W-:Y:S01]  /*6dc0*/  ISETP.GT.U32.AND P5, PT, R39, R25, PT ;  /* 0x000000192700720c */ /* 0x000fe20003fa4070 */
[----:B------:R-:W-:Y:S01]  /*6dd0*/  VIADD R53, R3, 0xb3 ;  /* 0x000000b303357836 */ /* 0x000fe20000000000 */
[----:B------:R-:W-:Y:S01]  /*6de0*/  ISETP.GE.AND P6, PT, R30, RZ, PT ;  /* 0x000000ff1e00720c */ /* 0x000fe20003fc6270 */
[----:B------:R-:W-:Y:S01]  /*6df0*/  IMAD.HI.U32 R0, R51, R28, RZ ;  /* 0x0000001c33007227 */ /* 0x000fe200078e00ff */
[----:B------:R-:W-:Y:S02]  /*6e00*/  IABS R30, R27 ;  /* 0x0000001b001e7213 */ /* 0x000fe40000000000 */
[----:B------:R-:W-:Y:S01]  /*6e10*/  IABS R29, R53 ;  /* 0x00000035001d7213 */ /* 0x000fe20000000000 */
[----:B------:R-:W-:Y:S01]  /*6e20*/  @!P1 IMAD.IADD R19, R19, 0x1, -R39 ;  /* 0x0000000113139824 */ /* 0x000fe200078e0a27 */
[----:B------:R-:W-:Y:S01]  /*6e30*/  ISETP.GT.U32.AND P1, PT, R39, R23, PT ;  /* 0x000000172700720c */ /* 0x000fe20003f24070 */
[----:B------:R-:W-:-:S02]  /*6e40*/  IMAD.MOV R0, RZ, RZ, -R0 ;  /* 0x000000ffff007224 */ /* 0x000fc400078e0a00 */
[--C-:B------:R-:W-:Y:S01]  /*6e50*/  @!P3 IMAD.IADD R24, R24, 0x1, -R39.reuse ;  /* 0x000000011818b824 */ /* 0x100fe200078e0a27 */
[----:B------:R-:W-:Y:S01]  /*6e60*/  ISETP.GE.AND P3, PT, R31, RZ, PT ;  /* 0x000000ff1f00720c */ /* 0x000fe20003f66270 */
[----:B------:R-:W-:Y:S02]  /*6e70*/  IMAD R28, R39, R0, R28 ;  /* 0x00000000271c7224 */ /* 0x000fe400078e021c */
[----:B------:R-:W-:Y:S01]  /*6e80*/  @!P5 IMAD.IADD R25, R25, 0x1, -R39 ;  /* 0x000000011919d824 */ /* 0x000fe200078e0a27 */
[----:B------:R-:W-:Y:S01]  /*6e90*/  ISETP.GT.U32.AND P5, PT, R39, R24, PT ;  /* 0x000000182700720c */ /* 0x000fe20003fa4070 */
[----:B------:R-:W-:-:S04]  /*6ea0*/  IMAD.HI.U32 R0, R51, R29, RZ ;  /* 0x0000001d33007227 */ /* 0x000fc800078e00ff */
[----:B------:R-:W-:Y:S01]  /*6eb0*/  @!P6 IMAD.MOV R22, RZ, RZ, -R22 ;  /* 0x000000ffff16e224 */ /* 0x000fe200078e0a16 */
[----:B------:R-:W-:Y:S01]  /*6ec0*/  ISETP.GT.U32.AND P6, PT, R39, R28, PT ;  /* 0x0000001c2700720c */ /* 0x000fe20003fc4070 */
[----:B------:R-:W-:-:S04]  /*6ed0*/  IMAD.HI.U32 R2, R51, R30, RZ ;  /* 0x0000001e33027227 */ /* 0x000fc800078e00ff */
[----:B------:R-:W-:Y:S02]  /*6ee0*/  IMAD.MOV R0, RZ, RZ, -R0 ;  /* 0x000000ffff007224 */ /* 0x000fe400078e0a00 */
[----:B------:R-:W-:Y:S01]  /*6ef0*/  @!P1 IMAD.IADD R23, R23, 0x1, -R39 ;  /* 0x0000000117179824 */ /* 0x000fe200078e0a27 */
[----:B------:R-:W-:Y:S01]  /*6f00*/  ISETP.GE.AND P1, PT, R35, RZ, PT ;  /* 0x000000ff2300720c */ /* 0x000fe20003f26270 */
[----:B------:R-:W-:Y:S02]  /*6f10*/  IMAD.MOV R2, RZ, RZ, -R2 ;  /* 0x000000ffff027224 */ /* 0x000fe400078e0a02 */
[C---:B------:R-:W-:Y:S02]  /*6f20*/  IMAD R29, R39.reuse, R0, R29 ;  /* 0x00000000271d7224 */ /* 0x040fe400078e021d */
[----:B------:R-:W-:Y:S01]  /*6f30*/  @!P0 IMAD.MOV R19, RZ, RZ, -R19 ;  /* 0x000000ffff138224 */ /* 0x000fe200078e0a13 */
[C---:B------:R-:W-:Y:S01]  /*6f40*/  ISETP.GT.U32.AND P0, PT, R39.reuse, R23, PT ;  /* 0x000000172700720c */ /* 0x040fe20003f04070 */
[----:B------:R-:W-:-:S02]  /*6f50*/  IMAD R30, R39, R2, R30 ;  /* 0x00000002271e7224 */ /* 0x000fc400078e021e */
[--C-:B------:R-:W-:Y:S01]  /*6f60*/  @!P5 IMAD.IADD R24, R24, 0x1, -R39.reuse ;  /* 0x000000011818d824 */ /* 0x100fe200078e0a27 */
[C---:B------:R-:W-:Y:S01]  /*6f70*/  ISETP.GT.U32.AND P5, PT, R39.reuse, R29, PT ;  /* 0x0000001d2700720c */ /* 0x040fe20003fa4070 */
[----:B------:R-:W-:Y:S01]  /*6f80*/  @!P6 IMAD.IADD R28, R28, 0x1, -R39 ;  /* 0x000000011c1ce824 */ /* 0x000fe200078e0a27 */
[----:B------:R-:W-:Y:S01]  /*6f90*/  ISETP.GT.U32.AND P6, PT, R39, R30, PT ;  /* 0x0000001e2700720c */ /* 0x000fe20003fc4070 */
[----:B------:R-:W-:Y:S01]  /*6fa0*/  @!P2 IMAD.MOV R21, RZ, RZ, -R21 ;  /* 0x000000ffff15a224 */ /* 0x000fe200078e0a15 */
[----:B------:R-:W-:Y:S01]  /*6fb0*/  ISETP.GE.AND P2, PT, R52, RZ, PT ;  /* 0x000000ff3400720c */ /* 0x000fe20003f46270 */
[----:B------:R-:W-:Y:S01]  /*6fc0*/  VIADD R52, R3, 0xb0 ;  /* 0x000000b003347836 */ /* 0x000fe20000000000 */
[----:B------:R-:W-:Y:S01]  /*6fd0*/  STL [R1+0x1f60], R19 ;  /* 0x001f601301007387 */ /* 0x000fe20000100800 */
[----:B------:R-:W-:Y:S01]  /*6fe0*/  @!P4 IMAD.MOV R20, RZ, RZ, -R20 ;  /* 0x000000ffff14c224 */ /* 0x000fe200078e0a14 */
[----:B------:R-:W-:Y:S01]  /*6ff0*/  ISETP.GT.U32.AND P4, PT, R39, R25, PT ;  /* 0x000000192700720c */ /* 0x000fe20003f84070 */
[--C-:B------:R-:W-:Y:S01]  /*7000*/  @!P0 IMAD.IADD R23, R23, 0x1, -R39.reuse ;  /* 0x0000000117178824 */ /* 0x100fe200078e0a27 */
[----:B------:R-:W-:Y:S01]  /*7010*/  ISETP.GE.AND P0, PT, R54, RZ, PT ;  /* 0x000000ff3600720c */ /* 0x000fe20003f06270 */
[----:B------:R-:W-:Y:S01]  /*7020*/  VIADD R54, R3, 0xb1 ;  /* 0x000000b103367836 */ /* 0x000fe20000000000 */
[----:B------:R-:W-:Y:S01]  /*7030*/  IABS R32, R52 ;  /* 0x0000003400207213 */ /* 0x000fe20000000000 */
[--C-:B------:R-:W-:Y:S01]  /*7040*/  @!P5 IMAD.IADD R29, R29, 0x1, -R39.reuse ;  /* 0x000000011d1dd824 */ /* 0x100fe200078e0a27 */
[----:B------:R-:W-:Y:S01]  /*7050*/  ISETP.GT.U32.AND P5, PT, R39, R28, PT ;  /* 0x0000001c2700720c */ /* 0x000fe20003fa4070 */
[----:B------:R-:W-:Y:S01]  /*7060*/  @!P6 IMAD.IADD R30, R30, 0x1, -R39 ;  /* 0x000000011e1ee824 */ /* 0x000fe200078e0a27 */
[----:B------:R-:W-:Y:S01]  /*7070*/  IABS R31, R54 ;  /* 0x00000036001f7213 */ /* 0x000fe20000000000 */
[----:B------:R-:W-:Y:S01]  /*7080*/  IMAD.HI.U32 R2, R51, R32, RZ ;  /* 0x0000002033027227 */ /* 0x000fe200078e00ff */
[----:B------:R-:W-:Y:S01]  /*7090*/  ISETP.GT.U32.AND P6, PT, R39, R29, PT ;  /* 0x0000001d2700720c */ /* 0x000fe20003fc4070 */
[----:B------:R-:W-:Y:S02]  /*70a0*/  STL [R1+0x1f64], R20 ;  /* 0x001f641401007387 */ /* 0x000fe40000100800 */
[----:B------:R-:W-:-:S02]  /*70b0*/  IMAD.HI.U32 R0, R51, R31, RZ ;  /* 0x0000001f33007227 */ /* 0x000fc400078e00ff */
[----:B------:R-:W-:Y:S02]  /*70c0*/  STL [R1+0x1f68], R21 ;  /* 0x001f681501007387 */ /* 0x000fe40000100800 */
[----:B------:R-:W-:Y:S02]  /*70d0*/  IMAD.MOV R2, RZ, RZ, -R2 ;  /* 0x000000ffff027224 */ /* 0x000fe400078e0a02 */
[----:B------:R-:W-:Y:S01]  /*70e0*/  @!P4 IMAD.IADD R25, R25, 0x1, -R39 ;  /* 0x000000011919c824 */ /* 0x000fe200078e0a27 */
[----:B------:R-:W-:Y:S01]  /*70f0*/  ISETP.GE.AND P4, PT, R53, RZ, PT ;  /* 0x000000ff3500720c */ /* 0x000fe20003f86270 */
[----:B------:R-:W-:Y:S01]  /*7100*/  VIADD R53, R3, 0xaf ;  /* 0x000000af03357836 */ /* 0x000fe20000000000 */
[----:B------:R-:W-:Y:S01]  /*7110*/  STL [R1+0x1f6c], R22 ;  /* 0x001f6c1601007387 */ /* 0x000fe20000100800 */
[----:B------:R-:W-:Y:S02]  /*7120*/  IMAD.MOV R0, RZ, RZ, -R0 ;  /* 0x000000ffff007224 */ /* 0x000fe400078e0a00 */
[C---:B------:R-:W-:Y:S01]  /*7130*/  IMAD R32, R39.reuse, R2, R32 ;  /* 0x0000000227207224 */ /* 0x040fe200078e0220 */
[----:B------:R-:W-:Y:S01]  /*7140*/  IABS R33, R53 ;  /* 0x0000003500217213 */ /* 0x000fe20000000000 */
[----:B------:R-:W-:-:S02]  /*7150*/  IMAD R31, R39, R0, R31 ;  /* 0x00000000271f7224 */ /* 0x000fc400078e021f */
[--C-:B------:R-:W-:Y:S01]  /*7160*/  @!P6 IMAD.IADD R29, R29, 0x1, -R39.reuse ;  /* 0x000000011d1de824 */ /* 0x100fe200078e0a27 */
[C---:B------:R-:W-:Y:S01]  /*7170*/  ISETP.GT.U32.AND P6, PT, R39.reuse, R32, PT ;  /* 0x000000202700720c */ /* 0x040fe20003fc4070 */
[----:B------:R-:W-:Y:S01]  /*7180*/  @!P3 IMAD.MOV R24, RZ, RZ, -R24 ;  /* 0x000000ffff18b224 */ /* 0x000fe200078e0a18 */
[C---:B------:R-:W-:Y:S01]  /*7190*/  ISETP.GT.U32.AND P3, PT, R39.reuse, R30, PT ;  /* 0x0000001e2700720c */ /* 0x040fe20003f64070 */
[----:B------:R-:W-:Y:S01]  /*71a0*/  @!P5 IMAD.IADD R28, R28, 0x1, -R39 ;  /* 0x000000011c1cd824 */ /* 0x000fe200078e0a27 */
[----:B------:R-:W-:Y:S01]  /*71b0*/  ISETP.GT.U32.AND P5, PT, R39, R31, PT ;  /* 0x0000001f2700720c */ /* 0x000fe20003fa4070 */
[----:B------:R-:W-:-:S04]  /*71c0*/  IMAD.HI.U32 R0, R51, R33, RZ ;  /* 0x0000002133007227 */ /* 0x000fc800078e00ff */
[----:B------:R-:W-:Y:S01]  /*71d0*/  @!P2 IMAD.MOV R25, RZ, RZ, -R25 ;  /* 0x000000ffff19a224 */ /* 0x000fe200078e0a19 */
[----:B------:R-:W-:Y:S01]  /*71e0*/  ISETP.GE.AND P2, PT, R54, RZ, PT ;  /* 0x000000ff3600720c */ /* 0x000fe20003f46270 */
[----:B------:R-:W-:Y:S02]  /*71f0*/  IMAD.MOV R0, RZ, RZ, -R0 ;  /* 0x000000ffff007224 */ /* 0x000fe400078e0a00 */
[----:B------:R-:W-:Y:S02]  /*7200*/  VIADD R54, R3, 0xae ;  /* 0x000000ae03367836 */ /* 0x000fe40000000000 */
[C---:B------:R-:W-:Y:S02]  /*7210*/  IMAD R33, R39.reuse, R0, R33 ;  /* 0x0000000027217224 */ /* 0x040fe400078e0221 */
[--C-:B------:R-:W-:Y:S01]  /*7220*/  @!P6 IMAD.IADD R32, R32, 0x1, -R39.reuse ;  /* 0x000000012020e824 */ /* 0x100fe200078e0a27 */
[----:B------:R-:W-:Y:S01]  /*7230*/  IABS R42, R54 ;  /* 0x00000036002a7213 */ /* 0x000fe20000000000 */
[--C-:B------:R-:W-:Y:S01]  /*7240*/  @!P3 IMAD.IADD R30, R30, 0x1, -R39.reuse ;  /* 0x000000011e1eb824 */ /* 0x100fe200078e0a27 */
[----:B------:R-:W-:Y:S01]  /*7250*/  ISETP.GT.U32.AND P3, PT, R39, R33, PT ;  /* 0x000000212700720c */ /* 0x000fe20003f64070 */
[----:B------:R-:W-:Y:S01]  /*7260*/  @!P5 IMAD.IADD R31, R31, 0x1, -R39 ;  /* 0x000000011f1fd824 */ /* 0x000fe200078e0a27 */
[----:B------:R-:W-:Y:S01]  /*7270*/  ISETP.GT.U32.AND P6, PT, R39, R32, PT ;  /* 0x000000202700720c */ /* 0x000fe20003fc4070 */
[----:B------:R-:W-:-:S03]  /*7280*/  IMAD.HI.U32 R2, R51, R42, RZ ;  /* 0x0000002a33027227 */ /* 0x000fc600078e00ff */
[----:B------:R-:W-:Y:S01]  /*7290*/  ISETP.GT.U32.AND P5, PT, R39, R31, PT ;  /* 0x0000001f2700720c */ /* 0x000fe20003fa4070 */
[----:B------:R-:W-:Y:S01]  /*72a0*/  @!P0 IMAD.MOV R28, RZ, RZ, -R28 ;  /* 0x000000ffff1c8224 */ /* 0x000fe200078e0a1c */
[----:B------:R-:W-:Y:S01]  /*72b0*/  ISETP.GE.AND P0, PT, R52, RZ, PT ;  /* 0x000000ff3400720c */ /* 0x000fe20003f06270 */
[----:B------:R-:W-:Y:S02]  /*72c0*/  VIADD R52, R3, 0xad ;  /* 0x000000ad03347836 */ /* 0x000fe40000000000 */
[----:B------:R-:W-:Y:S02]  /*72d0*/  IMAD.MOV R2, RZ, RZ, -R2 ;  /* 0x000000ffff027224 */ /* 0x000fe400078e0a02 */
[--C-:B------:R-:W-:Y:S01]  /*72e0*/  @!P3 IMAD.IADD R33, R33, 0x1, -R39.reuse ;  /* 0x000000012121b824 */ /* 0x100fe200078e0a27 */
[----:B------:R-:W-:Y:S01]  /*72f0*/  IABS R41, R52 ;  /* 0x0000003400297213 */ /* 0x000fe20000000000 */
[C---:B------:R-:W-:Y:S02]  /*7300*/  IMAD R42, R39.reuse, R2, R42 ;  /* 0x00000002272a7224 */ /* 0x040fe400078e022a */
[----:B------:R-:W-:Y:S01]  /*7310*/  @!P6 IMAD.IADD R32, R32, 0x1, -R39 ;  /* 0x000000012020e824 */ /* 0x000fe200078e0a27 */
[----:B------:R-:W-:Y:S01]  /*7320*/  ISETP.GT.U32.AND P3, PT, R39, R33, PT ;  /* 0x000000212700720c */ /* 0x000fe20003f64070 */
[----:B------:R-:W-:Y:S01]  /*7330*/  IMAD.HI.U32 R0, R51, R41, RZ ;  /* 0x0000002933007227 */ /* 0x000fe200078e00ff */
[----:B------:R-:W-:-:S03]  /*7340*/  ISETP.GT.U32.AND P6, PT, R39, R42, PT ;  /* 0x0000002a2700720c */ /* 0x000fc60003fc4070 */
[----:B------:R-:W-:-:S04]  /*7350*/  IMAD.HI.U32 R26, R51, R40, RZ ;  /* 0x00000028331a7227 */ /* 0x000fc800078e00ff */
[----:B------:R-:W-:Y:S01]  /*7360*/  @!P5 IMAD.IADD R31, R31, 0x1, -R39 ;  /* 0x000000011f1fd824 */ /* 0x000fe200078e0a27 */
[----:B------:R-:W-:Y:S01]  /*7370*/  ISETP.GE.AND P5, PT, R54, RZ, PT ;  /* 0x000000ff3600720c */ /* 0x000fe20003fa6270 */
[----:B------:R-:W-:Y:S02]  /*7380*/  IMAD.MOV R0, RZ, RZ, -R0 ;  /* 0x000000ffff007224 */ /* 0x000fe400078e0a00 */
[----:B------:R-:W-:Y:S02]  /*7390*/  VIADD R54, R3, 0xaa ;  /* 0x000000aa03367836 */ /* 0x000fe40000000000 */
[----:B------:R-:W-:Y:S02]  /*73a0*/  IMAD.MOV R26, RZ, RZ, -R26 ;  /* 0x000000ffff1a7224 */ /* 0x000fe400078e0a1a */
[----:B------:R-:W-:-:S04]  /*73b0*/  IMAD.HI.U32 R2, R51, R38, RZ ;  /* 0x0000002633027227 */ /* 0x000fc800078e00ff */
[C---:B------:R-:W-:Y:S01]  /*73c0*/  IMAD R41, R39.reuse, R0, R41 ;  /* 0x0000000027297224 */ /* 0x040fe200078e0229 */
[----:B------:R-:W-:Y:S01]  /*73d0*/  IABS R0, R54 ;  /* 0x0000003600007213 */ /* 0x000fe20000000000 */
[C---:B------:R-:W-:Y:S02]  /*73e0*/  IMAD R40, R39.reuse, R26, R40 ;  /* 0x0000001a27287224 */ /* 0x040fe400078e0228 */
[----:B------:R-:W-:Y:S02]  /*73f0*/  IMAD.MOV R2, RZ, RZ, -R2 ;  /* 0x000000ffff027224 */ /* 0x000fe400078e0a02 */
[----:B------:R-:W-:Y:S01]  /*7400*/  @!P6 IMAD.IADD R42, R42, 0x1, -R39 ;  /* 0x000000012a2ae824 */ /* 0x000fe200078e0a27 */
[C---:B------:R-:W-:Y:S01]  /*7410*/  ISETP.GT.U32.AND P6, PT, R39.reuse, R40, PT ;  /* 0x000000282700720c */ /* 0x040fe20003fc4070 */
[----:B------:R-:W-:Y:S02]  /*7420*/  IMAD R38, R39, R2, R38 ;  /* 0x0000000227267224 */ /* 0x000fe400078e0226 */
[----:B------:R-:W-:-:S04]  /*7430*/  IMAD.HI.U32 R2, R51, R0, RZ ;  /* 0x0000000033027227 */ /* 0x000fc800078e00ff */
[----:B------:R-:W-:Y:S01]  /*7440*/  @!P3 IMAD.IADD R33, R33, 0x1, -R39 ;  /* 0x000000012121b824 */ /* 0x000fe200078e0a27 */
[----:B------:R-:W-:Y:S01]  /*7450*/  ISETP.GT.U32.AND P3, PT, R39, R41, PT ;  /* 0x000000292700720c */ /* 0x000fe20003f64070 */
[----:B------:R-:W-:Y:S02]  /*7460*/  IMAD.MOV R2, RZ, RZ, -R2 ;  /* 0x000000ffff027224 */ /* 0x000fe400078e0a02 */
[----:B------:R-:W-:Y:S01]  /*7470*/  @!P1 IMAD.MOV R23, RZ, RZ, -R23 ;  /* 0x000000ffff179224 */ /* 0x000fe200078e0a17 */
[----:B------:R-:W-:Y:S01]  /*7480*/  ISETP.GE.AND P1, PT, R27, RZ, PT ;  /* 0x000000ff1b00720c */ /* 0x000fe20003f26270 */
[C---:B------:R-:W-:Y:S02]  /*7490*/  IMAD R0, R39.reuse, R2, R0 ;  /* 0x0000000227007224 */ /* 0x040fe400078e0200 */
[----:B------:R-:W-:Y:S01]  /*74a0*/  @!P6 IMAD.IADD R40, R40, 0x1, -R39 ;  /* 0x000000012828e824 */ /* 0x000fe200078e0a27 */
[----:B------:R-:W-:Y:S01]  /*74b0*/  STL [R1+0x1f70], R23 ;  /* 0x001f701701007387 */ /* 0x000fe20000100800 */
[----:B------:R-:W-:Y:S01]  /*74c0*/  @!P4 IMAD.MOV R29, RZ, RZ, -R29 ;  /* 0x000000ffff1dc224 */ /* 0x000fe200078e0a1d */
[----:B------:R-:W-:Y:S01]  /*74d0*/  ISETP.GT.U32.AND P6, PT, R39, R0, PT ;  /* 0x000000002700720c */ /* 0x000fe20003fc4070 */
[----:B------:R-:W-:Y:S01]  /*74e0*/  @!P0 IMAD.MOV R32, RZ, RZ, -R32 ;  /* 0x000000ffff208224 */ /* 0x000fe200078e0a20 */
[----:B------:R-:W-:Y:S01]  /*74f0*/  ISETP.GE.AND P4, PT, R53, RZ, PT ;  /* 0x000000ff3500720c */ /* 0x000fe20003f86270 */
[--C-:B------:R-:W-:Y:S01]  /*7500*/  @!P3 IMAD.IADD R41, R41, 0x1, -R39.reuse ;  /* 0x000000012929b824 */ /* 0x100fe200078e0a27 */
[----:B------:R-:W-:Y:S01]  /*7510*/  ISETP.GT.U32.AND P3, PT, R39, R38, PT ;  /* 0x000000262700720c */ /* 0x000fe20003f64070 */
[----:B------:R-:W-:Y:S01]  /*7520*/  VIADD R53, R3, 0xa6 ;  /* 0x000000a603357836 */ /* 0x000fe20000000000 */
[C---:B------:R-:W-:Y:S01]  /*7530*/  ISETP.GT.U32.AND P0, PT, R39.reuse, R40, PT ;  /* 0x000000282700720c */ /* 0x040fe20003f04070 */
[----:B------:R-:W-:Y:S01]  /*7540*/  @!P1 IMAD.MOV R30, RZ, RZ, -R30 ;  /* 0x000000ffff1e9224 */ /* 0x000fe200078e0a1e */
[----:B------:R-:W-:Y:S01]  /*7550*/  ISETP.GT.U32.AND P1, PT, R39, R42, PT ;  /* 0x0000002a2700720c */ /* 0x000fe20003f24070 */
[----:B------:R-:W-:Y:S01]  /*7560*/  IMAD.HI.U32 R27, R51, R36, RZ ;  /* 0x00000024331b7227 */ /* 0x000fe200078e00ff */
[----:B------:R-:W-:Y:S01]  /*7570*/  IABS R26, R53 ;  /* 0x00000035001a7213 */ /* 0x000fe20000000000 */
[----:B------:R-:W-:Y:S02]  /*7580*/  STL [R1+0x1f74], R24 ;  /* 0x001f741801007387 */ /* 0x000fe40000100800 */
[----:B------:R-:W-:-:S02]  /*7590*/  @!P6 IMAD.IADD R0, R0, 0x1, -R39 ;  /* 0x000000010000e824 */ /* 0x000fc400078e0a27 */
[----:B------:R-:W-:Y:S01]  /*75a0*/  IMAD.MOV R43, RZ, RZ, -R43 ;  /* 0x000000ffff2b7224 */ /* 0x000fe200078e0a2b */
[----:B------:R-:W-:Y:S01]  /*75b0*/  STL [R1+0x1f78], R25 ;  /* 0x001f781901007387 */ /* 0x000fe20000100800 */
[----:B------:R-:W-:Y:S01]  /*75c0*/  @!P3 IMAD.IADD R38, R38, 0x1, -R39 ;  /* 0x000000012626b824 */ /* 0x000fe200078e0a27 */
[----:B------:R-:W-:Y:S01]  /*75d0*/  ISETP.GT.U32.AND P6, PT, R39, R0, PT ;  /* 0x000000002700720c */ /* 0x000fe20003fc4070 */
[----:B------:R-:W-:Y:S01]  /*75e0*/  IMAD.HI.U32 R2, R51, R26, RZ ;  /* 0x0000001a33027227 */ /* 0x000fe200078e00ff */
[----:B------:R-:W-:-:S03]  /*75f0*/  ISETP.GE.AND P3, PT, R52, RZ, PT ;  /* 0x000000ff3400720c */ /* 0x000fc60003f66270 */
[----:B------:R-:W-:Y:S01]  /*7600*/  @!P2 IMAD.MOV R31, RZ, RZ, -R31 ;  /* 0x000000ffff1fa224 */ /* 0x000fe200078e0a1f */
[C---:B------:R-:W-:Y:S01]  /*7610*/  ISETP.GT.U32.AND P2, PT, R39.reuse, R41, PT ;  /* 0x000000292700720c */ /* 0x040fe20003f44070 */
[----:B------:R-:W-:Y:S01]  /*7620*/  @!P4 IMAD.MOV R33, RZ, RZ, -R33 ;  /* 0x000000ffff21c224 */ /* 0x000fe200078e0a21 */
[----:B------:R-:W-:Y:S01]  /*7630*/  ISETP.GT.U32.AND P4, PT, R39, R38, PT ;  /* 0x000000262700720c */ /* 0x000fe20003f84070 */
[----:B------:R-:W-:-:S04]  /*7640*/  IMAD.HI.U32 R35, R51, R34, RZ ;  /* 0x0000002233237227 */ /* 0x000fc800078e00ff */
[----:B------:R-:W-:Y:S02]  /*7650*/  IMAD.MOV R27, RZ, RZ, -R27 ;  /* 0x000000ffff1b7224 */ /* 0x000fe400078e0a1b */
[C---:B------:R-:W-:Y:S02]  /*7660*/  IMAD R37, R39.reuse, R43, R37 ;  /* 0x0000002b27257224 */ /* 0x040fe400078e0225 */
[----:B------:R-:W-:Y:S02]  /*7670*/  IMAD.MOV R2, RZ, RZ, -R2 ;  /* 0x000000ffff027224 */ /* 0x000fe400078e0a02 */
[----:B------:R-:W-:Y:S02]  /*7680*/  IMAD.MOV R35, RZ, RZ, -R35 ;  /* 0x000000ffff237224 */ /* 0x000fe400078e0a23 */
[C---:B------:R-:W-:Y:S02]  /*7690*/  IMAD R36, R39.reuse, R27, R36 ;  /* 0x0000001b27247224 */ /* 0x040fe400078e0224 */
[C---:B------:R-:W-:Y:S01]  /*76a0*/  IMAD R26, R39.reuse, R2, R26 ;  /* 0x00000002271a7224 */ /* 0x040fe200078e021a */
[----:B------:R-:W-:Y:S01]  /*76b0*/  IABS R2, R47 ;  /* 0x0000002f00027213 */ /* 0x000fe20000000000 */
[----:B------:R-:W-:Y:S01]  /*76c0*/  @!P1 IMAD.IADD R42, R42, 0x1, -R39 ;  /* 0x000000012a2a9824 */ /* 0x000fe200078e0a27 */
[C---:B------:R-:W-:Y:S01]  /*76d0*/  ISETP.GT.U32.AND P1, PT, R39.reuse, R37, PT ;  /* 0x000000252700720c */ /* 0x040fe20003f24070 */
[----:B------:R-:W-:-:S02]  /*76e0*/  IMAD R34, R39, R35, R34 ;  /* 0x0000002327227224 */ /* 0x000fc400078e0222 */
[--C-:B------:R-:W-:Y:S01]  /*76f0*/  @!P0 IMAD.IADD R40, R40, 0x1, -R39.reuse ;  /* 0x0000000128288824 */ /* 0x100fe200078e0a27 */
[C---:B------:R-:W-:Y:S01]  /*7700*/  ISETP.GT.U32.AND P0, PT, R39.reuse, R36, PT ;  /* 0x000000242700720c */ /* 0x040fe20003f04070 */
[--C-:B------:R-:W-:Y:S01]  /*7710*/  @!P6 IMAD.IADD R0, R0, 0x1, -R39.reuse ;  /* 0x000000010000e824 */ /* 0x100fe200078e0a27 */
[----:B------:R-:W-:Y:S01]  /*7720*/  ISETP.GT.U32.AND P6, PT, R39, R26, PT ;  /* 0x0000001a2700720c */ /* 0x000fe20003fc4070 */
[--C-:B------:R-:W-:Y:S01]  /*7730*/  @!P2 IMAD.IADD R41, R41, 0x1, -R39.reuse ;  /* 0x000000012929a824 */ /* 0x100fe200078e0a27 */
[----:B------:R-:W-:Y:S01]  /*7740*/  ISETP.GT.U32.AND P2, PT, R39, R34, PT ;  /* 0x000000222700720c */ /* 0x000fe20003f44070 */
[--C-:B------:R-:W-:Y:S01]  /*7750*/  @!P4 IMAD.IADD R38, R38, 0x1, -R39.reuse ;  /* 0x000000012626c824 */ /* 0x100fe200078e0a27 */
[----:B------:R-:W-:Y:S01]  /*7760*/  ISETP.GE.AND P4, PT, R49, RZ, PT ;  /* 0x000000ff3100720c */ /* 0x000fe20003f86270 */
[----:B------:R-:W-:Y:S02]  /*7770*/  VIADD R52, R3, 0xa4 ;  /* 0x000000a403347836 */ /* 0x000fe40000000000 */
[--C-:B------:R-:W-:Y:S01]  /*7780*/  @!P1 IMAD.IADD R37, R37, 0x1, -R39.reuse ;  /* 0x0000000125259824 */ /* 0x100fe200078e0a27 */
[----:B------:R-:W-:Y:S01]  /*7790*/  ISETP.GE.AND P1, PT, R50, RZ, PT ;  /* 0x000000ff3200720c */ /* 0x000fe20003f26270 */
[----:B0-----:R-:W-:Y:S01]  /*77a0*/  IMAD.MOV.U32 R4, RZ, RZ, R40 ;  /* 0x000000ffff047224 */ /* 0x001fe200078e0028 */
[----:B------:R-:W-:Y:S01]  /*77b0*/  IABS R35, R52 ;  /* 0x0000003400237213 */ /* 0x000fe20000000000 */
[--C-:B------:R-:W-:Y:S01]  /*77c0*/  @!P0 IMAD.IADD R36, R36, 0x1, -R39.reuse ;  /* 0x0000000124248824 */ /* 0x100fe200078e0a27 */
[----:B------:R-:W-:Y:S01]  /*77d0*/  ISETP.GE.AND P0, PT, R44, RZ, PT ;  /* 0x000000ff2c00720c */ /* 0x000fe20003f06270 */
[----:B------:R-:W-:Y:S01]  /*77e0*/  @!P6 IMAD.IADD R26, R26, 0x1, -R39 ;  /* 0x000000011a1ae824 */ /* 0x000fe200078e0a27 */
[----:B------:R-:W-:Y:S01]  /*77f0*/  ISETP.GT.U32.AND P6, PT, R39, R37, PT ;  /* 0x000000252700720c */ /* 0x000fe20003fc4070 */
[----:B------:R-:W-:-:S04]  /*7800*/  IMAD.HI.U32 R27, R51, R35, RZ ;  /* 0x00000023331b7227 */ /* 0x000fc800078e00ff */
[----:B------:R-:W-:Y:S02]  /*7810*/  IMAD.MOV.U32 R6, RZ, RZ, R42 ;  /* 0x000000ffff067224 */ /* 0x000fe400078e002a */
[----:B------:R-:W-:Y:S02]  /*7820*/  IMAD.MOV.U32 R5, RZ, RZ, R41 ;  /* 0x000000ffff057224 */ /* 0x000fe400078e0029 */
[----:B------:R-:W-:Y:S01]  /*7830*/  @!P2 IMAD.IADD R34, R34, 0x1, -R39 ;  /* 0x000000012222a824 */ /* 0x000fe200078e0a27 */
[----:B------:R-:W-:Y:S01]  /*7840*/  ISETP.GE.AND P2, PT, R54, RZ, PT ;  /* 0x000000ff3600720c */ /* 0x000fe20003f46270 */
[----:B------:R-:W-:Y:S01]  /*7850*/  @!P4 IMAD.MOV R4, RZ, RZ, -R4 ;  /* 0x000000ffff04c224 */ /* 0x000fe200078e0a04 */
[----:B------:R-:W-:Y:S01]  /*7860*/  ISETP.GT.U32.AND P4, PT, R39, R36, PT ;  /* 0x000000242700720c */ /* 0x000fe20003f84070 */
[----:B------:R-:W-:-:S04]  /*7870*/  IMAD.HI.U32 R43, R51, R2, RZ ;  /* 0x00000002332b7227 */ /* 0x000fc800078e00ff */
[----:B------:R-:W-:Y:S02]  /*7880*/  IMAD.MOV R27, RZ, RZ, -R27 ;  /* 0x000000ffff1b7224 */ /* 0x000fe400078e0a1b */
[----:B------:R-:W-:Y:S02]  /*7890*/  VIADD R54, R3, 0xa3 ;  /* 0x000000a303367836 */ /* 0x000fe40000000000 */
[----:B------:R-:W-:Y:S01]  /*78a0*/  @!P5 IMAD.MOV R6, RZ, RZ, -R6 ;  /* 0x000000ffff06d224 */ /* 0x000fe200078e0a06 */
[C---:B------:R-:W-:Y:S01]  /*78b0*/  ISETP.GT.U32.AND P5, PT, R39.reuse, R26, PT ;  /* 0x0000001a2700720c */ /* 0x040fe20003fa4070 */
[----:B------:R-:W-:Y:S01]  /*78c0*/  @!P3 IMAD.MOV R5, RZ, RZ, -R5 ;  /* 0x000000ffff05b224 */ /* 0x000fe200078e0a05 */
[C---:B------:R-:W-:Y:S01]  /*78d0*/  ISETP.GT.U32.AND P3, PT, R39.reuse, R34, PT ;  /* 0x000000222700720c */ /* 0x040fe20003f64070 */
[----:B------:R-:W-:Y:S01]  /*78e0*/  IMAD.MOV R43, RZ, RZ, -R43 ;  /* 0x000000ffff2b7224 */ /* 0x000fe200078e0a2b */
[----:B------:R-:W-:Y:S01]  /*78f0*/  STL [R1+0x2e0], R6 ;  /* 0x0002e00601007387 */ /* 0x000fe20000100800 */
[C---:B------:R-:W-:Y:S01]  /*7900*/  IMAD R35, R39.reuse, R27, R35 ;  /* 0x0000001b27237224 */ /* 0x040fe200078e0223 */
[----:B------:R-:W-:Y:S01]  /*7910*/  IABS R27, R54 ;  /* 0x00000036001b7213 */ /* 0x000fe20000000000 */
[----:B------:R-:W-:Y:S01]  /*7920*/  IMAD R2, R39, R43, R2 ;  /* 0x0000002b27027224 */ /* 0x000fe200078e0202 */
[----:B------:R0:W-:Y:S01]  /*7930*/  STL [R1+0x2e4], R5 ;  /* 0x0002e40501007387 */ /* 0x0001e20000100800 */
[--C-:B------:R-:W-:Y:S01]  /*7940*/  @!P6 IMAD.IADD R37, R37, 0x1, -R39.reuse ;  /* 0x000000012525e824 */ /* 0x100fe200078e0a27 */
[----:B------:R-:W-:Y:S01]  /*7950*/  ISETP.GT.U32.AND P6, PT, R39, R35, PT ;  /* 0x000000232700720c */ /* 0x000fe20003fc4070 */
[--C-:B------:R-:W-:Y:S01]  /*7960*/  @!P4 IMAD.IADD R36, R36, 0x1, -R39.reuse ;  /* 0x000000012424c824 */ /* 0x100fe200078e0a27 */
[----:B------:R1:W-:Y:S01]  /*7970*/  STL [R1+0x2e8], R4 ;  /* 0x0002e80401007387 */ /* 0x0003e20000100800 */
[----:B------:R-:W-:Y:S01]  /*7980*/  @!P2 IMAD.MOV R0, RZ, RZ, -R0 ;  /* 0x000000ffff00a224 */ /* 0x000fe200078e0a00 */
[----:B------:R-:W-:Y:S01]  /*7990*/  ISETP.GE.AND P4, PT, R53, RZ, PT ;  /* 0x000000ff3500720c */ /* 0x000fe20003f86270 */
[----:B------:R-:W-:Y:S01]  /*79a0*/  VIADD R53, R3, 0xa2 ;  /* 0x000000a203357836 */ /* 0x000fe20000000000 */
[----:B------:R-:W-:Y:S01]  /*79b0*/  ISETP.GE.AND P2, PT, R45, RZ, PT ;  /* 0x000000ff2d00720c */ /* 0x000fe20003f46270 */
[----:B------:R-:W-:Y:S01]  /*79c0*/  @!P3 IMAD.IADD R34, R34, 0x1, -R39 ;  /* 0x000000012222b824 */ /* 0x000fe200078e0a27 */
[----:B------:R-:W-:Y:S01]  /*79d0*/  ISETP.GE.AND P3, PT, R46, RZ, PT ;  /* 0x000000ff2e00720c */ /* 0x000fe20003f66270 */
[----:B0-----:R-:W-:-:S02]  /*79e0*/  IMAD.MOV.U32 R5, RZ, RZ, R37 ;  /* 0x000000ffff057224 */ /* 0x001fc400078e0025 */
[----:B------:R-:W-:Y:S01]  /*79f0*/  @!P5 IMAD.IADD R26, R26, 0x1, -R39 ;  /* 0x000000011a1ad824 */ /* 0x000fe200078e0a27 */
[----:B------:R-:W-:Y:S01]  /*7a00*/  ISETP.GE.AND P5, PT, R47, RZ, PT ;  /* 0x000000ff2f00720c */ /* 0x000fe20003fa6270 */
[----:B-1----:R-:W-:Y:S02]  /*7a10*/  IMAD.MOV.U32 R4, RZ, RZ, R38 ;  /* 0x000000ffff047224 */ /* 0x002fe400078e0026 */
[----:B------:R-:W-:-:S04]  /*7a20*/  IMAD.HI.U32 R38, R51, R27, RZ ;  /* 0x0000001b33267227 */ /* 0x000fc800078e00ff */
[----:B------:R-:W-:Y:S01]  /*7a30*/  @!P1 IMAD.MOV R4, RZ, RZ, -R4 ;  /* 0x000000ffff049224 */ /* 0x000fe200078e0a04 */
[----:B------:R-:W-:Y:S01]  /*7a40*/  ISETP.GT.U32.AND P1, PT, R39, R2, PT ;  /* 0x000000022700720c */ /* 0x000fe20003f24070 */
[----:B------:R-:W-:Y:S02]  /*7a50*/  IMAD.MOV R38, RZ, RZ, -R38 ;  /* 0x000000ffff267224 */ /* 0x000fe400078e0a26 */
[----:B------:R-:W-:Y:S01]  /*7a60*/  @!P6 IMAD.IADD R35, R35, 0x1, -R39 ;  /* 0x000000012323e824 */ /* 0x000fe200078e0a27 */
[----:B------:R0:W-:Y:S01]  /*7a70*/  STL [R1+0x2ec], R4 ;  /* 0x0002ec0401007387 */ /* 0x0001e20000100800 */
[----:B------:R-:W-:Y:S02]  /*7a80*/  IMAD R27, R39, R38, R27 ;  /* 0x00000026271b7224 */ /* 0x000fe400078e021b */
[----:B------:R-:W-:Y:S01]  /*7a90*/  @!P0 IMAD.MOV R5, RZ, RZ, -R5 ;  /* 0x000000ffff058224 */ /* 0x000fe200078e0a05 */
[----:B------:R1:W-:Y:S01]  /*7aa0*/  STL [R1+0x2f8], R0 ;  /* 0x0002f80001007387 */ /* 0x0003e20000100800 */
[----:B------:R-:W-:Y:S01]  /*7ab0*/  VIADD R45, R3, 0x9d ;  /* 0x0000009d032d7836 */ /* 0x000fe20000000000 */
[----:B------:R-:W-:Y:S01]  /*7ac0*/  ISETP.GT.U32.AND P6, PT, R39, R27, PT ;  /* 0x0000001b2700720c */ /* 0x000fe20003fc4070 */
[----:B------:R-:W-:Y:S01]  /*7ad0*/  VIADD R47, R3, 0x9c ;  /* 0x0000009c032f7836 */ /* 0x000fe20000000000 */
[----:B------:R2:W-:Y:S01]  /*7ae0*/  STL [R1+0x2fc], R5 ;  /* 0x0002fc0501007387 */ /* 0x0005e20000100800 */
[----:B------:R-:W-:Y:S01]  /*7af0*/  @!P1 IMAD.IADD R2, R2, 0x1, -R39 ;  /* 0x0000000102029824 */ /* 0x000fe200078e0a27 */
[----:B------:R-:W-:Y:S01]  /*7b00*/  ISETP.GE.AND P1, PT, R52, RZ, PT ;  /* 0x000000ff3400720c */ /* 0x000fe20003f26270 */
[----:B0-----:R-:W-:-:S02]  /*7b10*/  IMAD.MOV.U32 R4, RZ, RZ, R34 ;  /* 0x000000ffff047224 */ /* 0x001fc400078e0022 */
[----:B------:R-:W-:Y:S01]  /*7b20*/  VIADD R52, R3, 0x9b ;  /* 0x0000009b03347836 */ /* 0x000fe20000000000 */
[----:B-1----:R-:W-:Y:S01]  /*7b30*/  IABS R0, R53 ;  /* 0x0000003500007213 */ /* 0x002fe20000000000 */
[----:B------:R-:W-:Y:S01]  /*7b40*/  @!P2 IMAD.MOV R4, RZ, RZ, -R4 ;  /* 0x000000ffff04a224 */ /* 0x000fe200078e0a04 */
[----:B------:R-:W-:Y:S01]  /*7b50*/  ISETP.GT.U32.AND P0, PT, R39, R2, PT ;  /* 0x000000022700720c */ /* 0x000fe20003f04070 */
[----:B------:R-:W-:Y:S01]  /*7b60*/  VIADD R46, R3, 0x9a ;  /* 0x0000009a032e7836 */ /* 0x000fe20000000000 */
[----:B------:R-:W-:Y:S01]  /*7b70*/  ISETP.GT.U32.AND P2, PT, R39, R35, PT ;  /* 0x000000232700720c */ /* 0x000fe20003f44070 */
[----:B------:R-:W-:Y:S01]  /*7b80*/  IMAD.HI.U32 R34, R51, R0, RZ ;  /* 0x0000000033227227 */ /* 0x000fe200078e00ff */
[----:B------:R0:W-:Y:S03]  /*7b90*/  STL [R1+0x314], R4 ;  /* 0x0003140401007387 */ /* 0x0001e60000100800 */
[----:B------:R-:W-:-:S02]  /*7ba0*/  IMAD.MOV R34, RZ, RZ, -R34 ;  /* 0x000000ffff227224 */ /* 0x000fc400078e0a22 */
[----:B--2---:R-:W-:Y:S02]  /*7bb0*/  IMAD.MOV.U32 R5, RZ, RZ, R36 ;  /* 0x000000ffff057224 */ /* 0x004fe400078e0024 */
[----:B------:R-:W-:Y:S02]  /*7bc0*/  IMAD R0, R39, R34, R0 ;  /* 0x0000002227007224 */ /* 0x000fe400078e0200 */
[----:B------:R-:W-:Y:S01]  /*7bd0*/  @!P3 IMAD.MOV R5, RZ, RZ, -R5 ;  /* 0x000000ffff05b224 */ /* 0x000fe200078e0a05 */
[----:B------:R-:W-:Y:S01]  /*7be0*/  ISETP.GE.AND P3, PT, R54, RZ, PT ;  /* 0x000000ff3600720c */ /* 0x000fe20003f66270 */
[----:B------:R-:W-:Y:S01]  /*7bf0*/  @!P6 IMAD.IADD R27, R27, 0x1, -R39 ;  /* 0x000000011b1be824 */ /* 0x000fe200078e0a27 */
[----:B------:R-:W-:Y:S01]  /*7c00*/  ISETP.GT.U32.AND P6, PT, R39, R0, PT ;  /* 0x000000002700720c */ /* 0x000fe20003fc4070 */
[----:B------:R-:W-:Y:S01]  /*7c10*/  VIADD R54, R3, 0xa1 ;  /* 0x000000a103367836 */ /* 0x000fe20000000000 */
[----:B------:R-:W-:Y:S01]  /*7c20*/  STL [R1+0x320], R5 ;  /* 0x0003200501007387 */ /* 0x000fe20000100800 */
[----:B0-----:R-:W-:-:S02]  /*7c30*/  IMAD.MOV.U32 R4, RZ, RZ, R26 ;  /* 0x000000ffff047224 */ /* 0x001fc400078e001a */
[--C-:B------:R-:W-:Y:S01]  /*7c40*/  @!P0 IMAD.IADD R2, R2, 0x1, -R39.reuse ;  /* 0x0000000102028824 */ /* 0x100fe200078e0a27 */
[----:B------:R-:W-:Y:S01]  /*7c50*/  IABS R26, R54 ;  /* 0x00000036001a7213 */ /* 0x000fe20000000000 */
[----:B------:R-:W-:Y:S01]  /*7c60*/  @!P4 IMAD.MOV R4, RZ, RZ, -R4 ;  /* 0x000000ffff04c224 */ /* 0x000fe200078e0a04 */
[----:B------:R-:W-:Y:S01]  /*7c70*/  ISETP.GE.AND P0, PT, R54, RZ, PT ;  /* 0x000000ff3600720c */ /* 0x000fe20003f06270 */
[----:B------:R-:W-:Y:S01]  /*7c80*/  VIADD R54, R3, 0xa0 ;  /* 0x000000a003367836 */ /* 0x000fe20000000000 */
[----:B------:R-:W-:Y:S01]  /*7c90*/  ISETP.GE.AND P4, PT, R53, RZ, PT ;  /* 0x000000ff3500720c */ /* 0x000fe20003f86270 */
[--C-:B------:R-:W-:Y:S01]  /*7ca0*/  @!P2 IMAD.IADD R35, R35, 0x1, -R39.reuse ;  /* 0x000000012323a824 */ /* 0x100fe200078e0a27 */
[----:B------:R0:W-:Y:S01]  /*7cb0*/  STL [R1+0x324], R4 ;  /* 0x0003240401007387 */ /* 0x0001e20000100800 */
[----:B------:R-:W-:Y:S01]  /*7cc0*/  IMAD.HI.U32 R36, R51, R26, RZ ;  /* 0x0000001a33247227 */ /* 0x000fe200078e00ff */
[----:B------:R-:W-:Y:S02]  /*7cd0*/  IABS R34, R54 ;  /* 0x0000003600227213 */ /* 0x000fe40000000000 */
[----:B------:R-:W-:Y:S01]  /*7ce0*/  ISETP.GE.AND P2, PT, R54, RZ, PT ;  /* 0x000000ff3600720c */ /* 0x000fe20003f46270 */
[----:B------:R-:W-:-:S02]  /*7cf0*/  @!P6 IMAD.IADD R0, R0, 0x1, -R39 ;  /* 0x000000010000e824 */ /* 0x000fc400078e0a27 */
[----:B------:R-:W-:Y:S01]  /*7d00*/  @!P5 IMAD.MOV R2, RZ, RZ, -R2 ;  /* 0x000000ffff02d224 */ /* 0x000fe200078e0a02 */
[----:B------:R-:W-:Y:S01]  /*7d10*/  ISETP.GT.U32.AND P5, PT, R39, R27, PT ;  /* 0x0000001b2700720c */ /* 0x000fe20003fa4070 */
[----:B------:R-:W-:Y:S01]  /*7d20*/  VIADD R53, R3, 0x9f ;  /* 0x0000009f03357836 */ /* 0x000fe20000000000 */
[----:B------:R-:W-:Y:S01]  /*7d30*/  ISETP.GT.U32.AND P6, PT, R39, R0, PT ;  /* 0x000000002700720c */ /* 0x000fe20003fc4070 */
[----:B0-----:R-:W-:Y:S01]  /*7d40*/  IMAD.MOV.U32 R4, RZ, RZ, R35 ;  /* 0x000000ffff047224 */ /* 0x001fe200078e0023 */
[----:B------:R0:W-:Y:S01]  /*7d50*/  STL [R1+0x32c], R2 ;  /* 0x00032c0201007387 */ /* 0x0001e20000100800 */
[----:B------:R-:W-:Y:S01]  /*7d60*/  IMAD.MOV R35, RZ, RZ, -R36 ;  /* 0x000000ffff237224 */ /* 0x000fe200078e0a24 */
[----:B------:R-:W-:Y:S01]  /*7d70*/  IABS R36, R45 ;  /* 0x0000002d00247213 */ /* 0x000fe20000000000 */
[----:B------:R-:W-:Y:S02]  /*7d80*/  VIADD R54, R3, 0x9e ;  /* 0x0000009e03367836 */ /* 0x000fe40000000000 */
[----:B------:R-:W-:-:S02]  /*7d90*/  IMAD R26, R39, R35, R26 ;  /* 0x00000023271a7224 */ /* 0x000fc400078e021a */
[C---:B------:R-:W-:Y:S01]  /*7da0*/  IMAD.HI.U32 R35, R51.reuse, R34, RZ ;  /* 0x0000002233237227 */ /* 0x040fe200078e00ff */
[----:B------:R-:W-:Y:S02]  /*7db0*/  IABS R38, R54 ;  /* 0x0000003600267213 */ /* 0x000fe40000000000 */
[----:B0-----:R-:W-:Y:S01]  /*7dc0*/  IABS R2, R53 ;  /* 0x0000003500027213 */ /* 0x001fe20000000000 */
[----:B------:R-:W-:Y:S02]  /*7dd0*/  IMAD.MOV R35, RZ, RZ, -R35 ;  /* 0x000000ffff237224 */ /* 0x000fe400078e0a23 */
[----:B------:R-:W-:-:S04]  /*7de0*/  IMAD.HI.U32 R40, R51, R38, RZ ;  /* 0x0000002633287227 */ /* 0x000fc800078e00ff */
[----:B------:R-:W-:-:S04]  /*7df0*/  IMAD.HI.U32 R41, R51, R2, RZ ;  /* 0x0000000233297227 */ /* 0x000fc800078e00ff */
[----:B------:R-:W-:Y:S01]  /*7e00*/  IMAD R34, R39, R35, R34 ;  /* 0x0000002327227224 */ /* 0x000fe200078e0222 */
[----:B------:R-:W-:Y:S01]  /*7e10*/  IABS R35, R47 ;  /* 0x0000002f00237213 */ /* 0x000fe20000000000 */
[----:B------:R-:W-:Y:S01]  /*7e20*/  @!P1 IMAD.MOV R4, RZ, RZ, -R4 ;  /* 0x000000ffff049224 */ /* 0x000fe200078e0a04 */
[----:B------:R-:W-:Y:S01]  /*7e30*/  ISETP.GE.AND P1, PT, R53, RZ, PT ;  /* 0x000000ff3500720c */ /* 0x000fe20003f26270 */
[----:B------:R-:W-:Y:S01]  /*7e40*/  @!P5 IMAD.IADD R27, R27, 0x1, -R39 ;  /* 0x000000011b1bd824 */ /* 0x000fe200078e0a27 */
[C---:B------:R-:W-:Y:S01]  /*7e50*/  ISETP.GT.U32.AND P5, PT, R39.reuse, R26, PT ;  /* 0x0000001a2700720c */ /* 0x040fe20003fa4070 */
[----:B------:R-:W-:Y:S01]  /*7e60*/  IMAD.MOV R41, RZ, RZ, -R41 ;  /* 0x000000ffff297224 */ /* 0x000fe200078e0a29 */
[----:B------:R0:W-:Y:S01]  /*7e70*/  STL [R1+0x334], R4 ;  /* 0x0003340401007387 */ /* 0x0001e20000100800 */
[----:B------:R-:W-:Y:S01]  /*7e80*/  @!P6 IMAD.IADD R0, R0, 0x1, -R39 ;  /* 0x000000010000e824 */ /* 0x000fe200078e0a27 */
[----:B------:R-:W-:Y:S01]  /*7e90*/  ISETP.GT.U32.AND P6, PT, R39, R34, PT ;  /* 0x000000222700720c */ /* 0x000fe20003fc4070 */
[----:B------:R-:W-:-:S02]  /*7ea0*/  IMAD.MOV R40, RZ, RZ, -R40 ;  /* 0x000000ffff287224 */ /* 0x000fc400078e0a28 */
[----:B------:R-:W-:-:S04]  /*7eb0*/  IMAD.HI.U32 R37, R51, R36, RZ ;  /* 0x0000002433257227 */ /* 0x000fc800078e00ff */
[C---:B------:R-:W-:Y:S02]  /*7ec0*/  IMAD R2, R39.reuse, R41, R2 ;  /* 0x0000002927027224 */ /* 0x040fe400078e0202 */
[----:B------:R-:W-:Y:S02]  /*7ed0*/  IMAD.MOV.U32 R5, RZ, RZ, R27 ;  /* 0x000000ffff057224 */ /* 0x000fe400078e001b */
[C---:B------:R-:W-:Y:S02]  /*7ee0*/  IMAD R38, R39.reuse, R40, R38 ;  /* 0x0000002827267224 */ /* 0x040fe400078e0226 */
[----:B------:R-:W-:Y:S02]  /*7ef0*/  IMAD.MOV R37, RZ, RZ, -R37 ;  /* 0x000000ffff257224 */ /* 0x000fe400078e0a25 */
[----:B0-----:R-:W-:Y:S02]  /*7f00*/  IMAD.MOV.U32 R4, RZ, RZ, R0 ;  /* 0x000000ffff047224 */ /* 0x001fe400078e0000 */
[----:B------:R-:W-:Y:S01]  /*7f10*/  @!P3 IMAD.MOV R5, RZ, RZ, -R5 ;  /* 0x000000ffff05b224 */ /* 0x000fe200078e0a05 */
[C---:B------:R-:W-:Y:S01]  /*7f20*/  ISETP.GT.U32.AND P3, PT, R39.reuse, R2, PT ;  /* 0x000000022700720c */ /* 0x040fe20003f64070 */
[C---:B------:R-:W-:Y:S01]  /*7f30*/  IMAD R36, R39.reuse, R37, R36 ;  /* 0x0000002527247224 */ /* 0x040fe200078e0224 */
[----:B------:R-:W-:Y:S01]  /*7f40*/  IABS R37, R46 ;  /* 0x0000002e00257213 */ /* 0x000fe20000000000 */
[----:B------:R-:W-:Y:S01]  /*7f50*/  @!P4 IMAD.MOV R4, RZ, RZ, -R4 ;  /* 0x000000ffff04c224 */ /* 0x000fe200078e0a04 */
[C---:B------:R-:W-:Y:S01]  /*7f60*/  ISETP.GT.U32.AND P4, PT, R39.reuse, R38, PT ;  /* 0x000000262700720c */ /* 0x040fe20003f84070 */
[--C-:B------:R-:W-:Y:S01]  /*7f70*/  @!P6 IMAD.IADD R34, R34, 0x1, -R39.reuse ;  /* 0x000000012222e824 */ /* 0x100fe200078e0a27 */
[----:B------:R-:W-:Y:S01]  /*7f80*/  ISETP.GT.U32.AND P6, PT, R39, R36, PT ;  /* 0x000000242700720c */ /* 0x000fe20003fc4070 */
[----:B------:R-:W-:Y:S01]  /*7f90*/  @!P5 IMAD.IADD R26, R26, 0x1, -R39 ;  /* 0x000000011a1ad824 */ /* 0x000fe200078e0a27 */
[----:B------:R-:W-:Y:S01]  /*7fa0*/  STL [R1+0x338], R5 ;  /* 0x0003380501007387 */ /* 0x000fe20000100800 */
[----:B------:R-:W-:-:S03]  /*7fb0*/  IMAD.HI.U32 R27, R51, R35, RZ ;  /* 0x00000023331b7227 */ /* 0x000fc600078e00ff */
[C---:B------:R-:W-:Y:S01]  /*7fc0*/  ISETP.GT.U32.AND P5, PT, R39.reuse, R26, PT ;  /* 0x0000001a2700720c */ /* 0x040fe20003fa4070 */
[----:B------:R-:W-:Y:S01]  /*7fd0*/  IMAD.MOV R27, RZ, RZ, -R27 ;  /* 0x000000ffff1b7224 */ /* 0x000fe200078e0a1b */
[----:B------:R0:W-:Y:S01]  /*7fe0*/  STL [R1+0x344], R4 ;  /* 0x0003440401007387 */ /* 0x0001e20000100800 */
[----:B------:R-:W-:Y:S01]  /*7ff0*/  @!P3 IMAD.IADD R2, R2, 0x1, -R39 ;  /* 0x000000010202b824 */ /* 0x000fe200078e0a27 */
[C---:B------:R-:W-:Y:S01]  /*8000*/  ISETP.GT.U32.AND P3, PT, R39.reuse, R34, PT ;  /* 0x000000222700720c */ /* 0x040fe20003f64070 */
[C---:B------:R-:W-:Y:S01]  /*8010*/  IMAD R0, R39.reuse, R27, R35 ;  /* 0x0000001b27007224 */ /* 0x040fe200078e0223 */
[----:B------:R-:W-:Y:S01]  /*8020*/  IABS R27, R52 ;  /* 0x00000034001b7213 */ /* 0x000fe20000000000 */
[--C-:B------:R-:W-:Y:S01]  /*8030*/  @!P4 IMAD.IADD R38, R38, 0x1, -R39.reuse ;  /* 0x000000012626c824 */ /* 0x100fe200078e0a27 */
[----:B------:R-:W-:Y:S01]  /*8040*/  ISETP.GT.U32.AND P4, PT, R39, R2, PT ;  /* 0x000000022700720c */ /* 0x000fe20003f84070 */
[----:B------:R-:W-:Y:S02]  /*8050*/  @!P6 IMAD.IADD R36, R36, 0x1, -R39 ;  /* 0x000000012424e824 */ /* 0x000fe400078e0a27 */
[----:B------:R-:W-:Y:S01]  /*8060*/  IMAD.HI.U32 R40, R51, R27, RZ ;  /* 0x0000001b33287227 */ /* 0x000fe200078e00ff */
[----:B------:R-:W-:-:S03]  /*8070*/  ISETP.GT.U32.AND P6, PT, R39, R38, PT ;  /* 0x000000262700720c */ /* 0x000fc60003fc4070 */
[--C-:B------:R-:W-:Y:S01]  /*8080*/  @!P5 IMAD.IADD R26, R26, 0x1, -R39.reuse ;  /* 0x000000011a1ad824 */ /* 0x100fe200078e0a27 */
[----:B------:R-:W-:Y:S01]  /*8090*/  ISETP.GE.AND P5, PT, R54, RZ, PT ;  /* 0x000000ff3600720c */ /* 0x000fe20003fa6270 */
[----:B------:R-:W-:Y:S02]  /*80a0*/  VIADD R53, R3, 0x99 ;  /* 0x0000009903357836 */ /* 0x000fe40000000000 */
[----:B------:R-:W-:Y:S02]  /*80b0*/  IMAD.MOV R40, RZ, RZ, -R40 ;  /* 0x000000ffff287224 */ /* 0x000fe400078e0a28 */
[----:B------:R-:W-:Y:S01]  /*80c0*/  @!P3 IMAD.IADD R34, R34, 0x1, -R39 ;  /* 0x000000012222b824 */ /* 0x000fe200078e0a27 */
[C---:B------:R-:W-:Y:S01]  /*80d0*/  ISETP.GT.U32.AND P3, PT, R39.reuse, R0, PT ;  /* 0x000000002700720c */ /* 0x040fe20003f64070 */
[----:B0-----:R-:W-:Y:S01]  /*80e0*/  IMAD.MOV.U32 R4, RZ, RZ, R26 ;  /* 0x000000ffff047224 */ /* 0x001fe200078e001a */
[----:B------:R-:W-:Y:S01]  /*80f0*/  IABS R41, R53 ;  /* 0x0000003500297213 */ /* 0x000fe20000000000 */
[----:B------:R-:W-:-:S02]  /*8100*/  IMAD R27, R39, R40, R27 ;  /* 0x00000028271b7224 */ /* 0x000fc400078e021b */
[----:B------:R-:W-:Y:S01]  /*8110*/  @!P0 IMAD.MOV R4, RZ, RZ, -R4 ;  /* 0x000000ffff048224 */ /* 0x000fe200078e0a04 */
[C---:B------:R-:W-:Y:S01]  /*8120*/  ISETP.GT.U32.AND P0, PT, R39.reuse, R36, PT ;  /* 0x000000242700720c */ /* 0x040fe20003f04070 */
[----:B------:R-:W-:Y:S01]  /*8130*/  @!P6 IMAD.IADD R38, R38, 0x1, -R39 ;  /* 0x000000012626e824 */ /* 0x000fe200078e0a27 */
[----:B------:R-:W-:Y:S01]  /*8140*/  ISETP.GT.U32.AND P6, PT, R39, R27, PT ;  /* 0x0000001b2700720c */ /* 0x000fe20003fc4070 */
[----:B------:R-:W-:Y:S01]  /*8150*/  IMAD.MOV.U32 R26, RZ, RZ, R41 ;  /* 0x000000ffff1a7224 */ /* 0x000fe200078e0029 */
[----:B------:R-:W-:Y:S01]  /*8160*/  STL [R1+0x34c], R4 ;  /* 0x00034c0401007387 */ /* 0x000fe20000100800 */
[----:B------:R-:W-:-:S04]  /*8170*/  IMAD.HI.U32 R42, R51, R37, RZ ;  /* 0x00000025332a7227 */ /* 0x000fc800078e00ff */
[----:B------:R-:W-:Y:S02]  /*8180*/  VIADD R54, R3, 0x98 ;  /* 0x0000009803367836 */ /* 0x000fe40000000000 */
[----:B------:R-:W-:Y:S02]  /*8190*/  IMAD.MOV.U32 R5, RZ, RZ, R34 ;  /* 0x000000ffff057224 */ /* 0x000fe400078e0022 */
[----:B------:R-:W-:Y:S01]  /*81a0*/  IMAD.HI.U32 R41, R51, R26, RZ ;  /* 0x0000001a33297227 */ /* 0x000fe200078e00ff */
[----:B------:R-:W-:-:S03]  /*81b0*/  IABS R35, R54 ;  /* 0x0000003600237213 */ /* 0x000fc60000000000 */
[----:B------:R-:W-:Y:S02]  /*81c0*/  IMAD.MOV R42, RZ, RZ, -R42 ;  /* 0x000000ffff2a7224 */ /* 0x000fe400078e0a2a */
[----:B------:R-:W-:Y:S01]  /*81d0*/  @!P3 IMAD.IADD R0, R0, 0x1, -R39 ;  /* 0x000000010000b824 */ /* 0x000fe200078e0a27 */
[----:B------:R-:W-:Y:S01]  /*81e0*/  ISETP.GE.AND P3, PT, R52, RZ, PT ;  /* 0x000000ff3400720c */ /* 0x000fe20003f66270 */
[----:B------:R-:W-:Y:S02]  /*81f0*/  @!P2 IMAD.MOV R5, RZ, RZ, -R5 ;  /* 0x000000ffff05a224 */ /* 0x000fe400078e0a05 */
[----:B------:R-:W-:Y:S01]  /*8200*/  IMAD.MOV R41, RZ, RZ, -R41 ;  /* 0x000000ffff297224 */ /* 0x000fe200078e0a29 */
[C---:B------:R-:W-:Y:S01]  /*8210*/  ISETP.GT.U32.AND P2, PT, R39.reuse, R0, PT ;  /* 0x000000002700720c */ /* 0x040fe20003f44070 */
[----:B------:R-:W-:Y:S01]  /*8220*/  IMAD R37, R39, R42, R37 ;  /* 0x0000002a27257224 */ /* 0x000fe200078e0225 */
[----:B------:R0:W-:Y:S01]  /*8230*/  STL [R1+0x354], R5 ;  /* 0x0003540501007387 */ /* 0x0001e20000100800 */
[--C-:B------:R-:W-:Y:S01]  /*8240*/  @!P0 IMAD.IADD R36, R36, 0x1, -R39.reuse ;  /* 0x0000000124248824 */ /* 0x100fe200078e0a27 */
[----:B------:R-:W-:Y:S01]  /*8250*/  ISETP.GE.AND P0, PT, R47, RZ, PT ;  /* 0x000000ff2f00720c */ /* 0x000fe20003f06270 */
[----:B------:R-:W-:Y:S01]  /*8260*/  @!P4 IMAD.IADD R2, R2, 0x1, -R39 ;  /* 0x000000010202c824 */ /* 0x000fe200078e0a27 */
[----:B------:R-:W-:Y:S01]  /*8270*/  ISETP.GE.AND P4, PT, R45, RZ, PT ;  /* 0x000000ff2d00720c */ /* 0x000fe20003f86270 */
[----:B------:R-:W-:-:S04]  /*8280*/  IMAD.HI.U32 R40, R51, R35, RZ ;  /* 0x0000002333287227 */ /* 0x000fc800078e00ff */
[----:B------:R-:W-:Y:S02]  /*8290*/  IMAD R26, R39, R41, R26 ;  /* 0x00000029271a7224 */ /* 0x000fe400078e021a */
[----:B------:R-:W-:Y:S01]  /*82a0*/  @!P6 IMAD.IADD R27, R27, 0x1, -R39 ;  /* 0x000000011b1be824 */ /* 0x000fe200078e0a27 */
[----:B------:R-:W-:Y:S01]  /*82b0*/  ISETP.GT.U32.AND P6, PT, R39, R37, PT ;  /* 0x000000252700720c */ /* 0x000fe20003fc4070 */
[----:B0-----:R-:W-:Y:S02]  /*82c0*/  IMAD.MOV.U32 R5, RZ, RZ, R38 ;  /* 0x000000ffff057224 */ /* 0x001fe400078e0026 */
[----:B------:R-:W-:Y:S02]  /*82d0*/  VIADD R47, R3, 0x97 ;  /* 0x00000097032f7836 */ /* 0x000fe40000000000 */
[----:B------:R-:W-:Y:S02]  /*82e0*/  IMAD.MOV R40, RZ, RZ, -R40 ;  /* 0x000000ffff287224 */ /* 0x000fe400078e0a28 */
[----:B------:R-:W-:Y:S01]  /*82f0*/  IMAD.MOV.U32 R4, RZ, RZ, R2 ;  /* 0x000000ffff047224 */ /* 0x000fe200078e0002 */
[----:B------:R-:W-:Y:S01]  /*8300*/  IABS R41, R47 ;  /* 0x0000002f00297213 */ /* 0x000fe20000000000 */
[----:B------:R-:W-:Y:S01]  /*8310*/  @!P5 IMAD.MOV R5, RZ, RZ, -R5 ;  /* 0x000000ffff05d224 */ /* 0x000fe200078e0a05 */
[----:B------:R-:W-:Y:S01]  /*8320*/  ISETP.GT.U32.AND P5, PT, R39, R26, PT ;  /* 0x0000001a2700720c */ /* 0x000fe20003fa4070 */
[----:B------:R-:W-:-:S02]  /*8330*/  VIADD R52, R3, 0x96 ;  /* 0x0000009603347836 */ /* 0x000fc40000000000 */
[C---:B------:R-:W-:Y:S02]  /*8340*/  IMAD R35, R39.reuse, R40, R35 ;  /* 0x0000002827237224 */ /* 0x040fe400078e0223 */
[----:B------:R-:W-:Y:S01]  /*8350*/  @!P1 IMAD.MOV R4, RZ, RZ, -R4 ;  /* 0x000000ffff049224 */ /* 0x000fe200078e0a04 */
[----:B------:R-:W-:Y:S01]  /*8360*/  IABS R40, R52 ;  /* 0x0000003400287213 */ /* 0x000fe20000000000 */
[----:B------:R-:W-:Y:S01]  /*8370*/  IMAD.MOV.U32 R34, RZ, RZ, R41 ;  /* 0x000000ffff227224 */ /* 0x000fe200078e0029 */
[C---:B------:R-:W-:Y:S01]  /*8380*/  ISETP.GT.U32.AND P1, PT, R39.reuse, R27, PT ;  /* 0x0000001b2700720c */ /* 0x040fe20003f24070 */
[--C-:B------:R-:W-:Y:S01]  /*8390*/  @!P2 IMAD.IADD R0, R0, 0x1, -R39.reuse ;  /* 0x000000010000a824 */ /* 0x100fe200078e0a27 */
[----:B------:R0:W-:Y:S01]  /*83a0*/  STL [R1+0x358], R4 ;  /* 0x0003580401007387 */ /* 0x0001e20000100800 */
[----:B------:R-:W-:Y:S01]  /*83b0*/  ISETP.GT.U32.AND P2, PT, R39, R35, PT ;  /* 0x000000232700720c */ /* 0x000fe20003f44070 */
[--C-:B------:R-:W-:Y:S01]  /*83c0*/  @!P6 IMAD.IADD R37, R37, 0x1, -R39.reuse ;  /* 0x000000012525e824 */ /* 0x100fe200078e0a27 */
[----:B------:R-:W-:Y:S01]  /*83d0*/  ISETP.GE.AND P6, PT, R54, RZ, PT ;  /* 0x000000ff3600720c */ /* 0x000fe20003fc6270 */
[----:B------:R-:W-:Y:S01]  /*83e0*/  IMAD.MOV.U32 R2, RZ, RZ, R40 ;  /* 0x000000ffff027224 */ /* 0x000fe200078e0028 */
[----:B------:R1:W-:Y:S01]  /*83f0*/  STL [R1+0x35c], R5 ;  /* 0x00035c0501007387 */ /* 0x0003e20000100800 */
[----:B------:R-:W-:Y:S01]  /*8400*/  @!P5 IMAD.IADD R26, R26, 0x1, -R39 ;  /* 0x000000011a1ad824 */ /* 0x000fe200078e0a27 */
[----:B------:R-:W-:Y:S01]  /*8410*/  ISETP.GT.U32.AND P5, PT, R39, R37, PT ;  /* 0x000000252700720c */ /* 0x000fe20003fa4070 */
[----:B------:R-:W-:-:S04]  /*8420*/  IMAD.HI.U32 R38, R51, R2, RZ ;  /* 0x0000000233267227 */ /* 0x000fc800078e00ff */
[----:B0-----:R-:W-:Y:S02]  /*8430*/  IMAD.MOV.U32 R4, RZ, RZ, R36 ;  /* 0x000000ffff047224 */ /* 0x001fe400078e0024 */
[----:B------:R-:W-:-:S04]  /*8440*/  IMAD.HI.U32 R36, R51, R34, RZ ;  /* 0x0000002233247227 */ /* 0x000fc800078e00ff */
[----:B------:R-:W-:Y:S02]  /*8450*/  IMAD.MOV R36, RZ, RZ, -R36 ;  /* 0x000000ffff247224 */ /* 0x000fe400078e0a24 */
[----:B------:R-:W-:Y:S02]  /*8460*/  VIADD R45, R3, 0x95 ;  /* 0x00000095032d7836 */ /* 0x000fe40000000000 */
[----:B------:R-:W-:Y:S01]  /*8470*/  @!P4 IMAD.MOV R4, RZ, RZ, -R4 ;  /* 0x000000ffff04c224 */ /* 0x000fe200078e0a04 */
[----:B------:R-:W-:Y:S01]  /*8480*/  ISETP.GE.AND P4, PT, R46, RZ, PT ;  /* 0x000000ff2e00720c */ /* 0x000fe20003f86270 */
[----:B------:R-:W-:Y:S02]  /*8490*/  IMAD R36, R39, R36, R34 ;  /* 0x0000002427247224 */ /* 0x000fe400078e0222 */
[----:B------:R-:W-:Y:S01]  /*84a0*/  @!P0 IMAD.MOV R0, RZ, RZ, -R0 ;  /* 0x000000ffff008224 */ /* 0x000fe200078e0a00 */
[----:B------:R-:W-:Y:S01]  /*84b0*/  STL [R1+0x374], R4 ;  /* 0x0003740401007387 */ /* 0x000fe20000100800 */
[----:B------:R-:W-:Y:S01]  /*84c0*/  IMAD.MOV R34, RZ, RZ, -R38 ;  /* 0x000000ffff227224 */ /* 0x000fe200078e0a26 */
[----:B------:R-:W-:Y:S01]  /*84d0*/  IABS R38, R45 ;  /* 0x0000002d00267213 */ /* 0x000fe20000000000 */
[----:B------:R-:W-:Y:S01]  /*84e0*/  @!P2 IMAD.IADD R35, R35, 0x1, -R39 ;  /* 0x000000012323a824 */ /* 0x000fe200078e0a27 */
[----:B------:R-:W-:Y:S01]  /*84f0*/  ISETP.GT.U32.AND P2, PT, R39, R26, PT ;  /* 0x0000001a2700720c */ /* 0x000fe20003f44070 */
[----:B------:R0:W-:Y:S01]  /*8500*/  STL [R1+0x378], R0 ;  /* 0x0003780001007387 */ /* 0x0001e20000100800 */
[----:B------:R-:W-:-:S02]  /*8510*/  VIADD R46, R3, 0x94 ;  /* 0x00000094032e7836 */ /* 0x000fc40000000000 */
[--C-:B------:R-:W-:Y:S01]  /*8520*/  @!P5 IMAD.IADD R37, R37, 0x1, -R39.reuse ;  /* 0x000000012525d824 */ /* 0x100fe200078e0a27 */
[----:B------:R-:W-:Y:S01]  /*8530*/  ISETP.GT.U32.AND P5, PT, R39, R36, PT ;  /* 0x000000242700720c */ /* 0x000fe20003fa4070 */
[----:B------:R-:W-:Y:S01]  /*8540*/  @!P1 IMAD.IADD R27, R27, 0x1, -R39 ;  /* 0x000000011b1b9824 */ /* 0x000fe200078e0a27 */
[----:B------:R-:W-:Y:S01]  /*8550*/  IABS R41, R46 ;  /* 0x0000002e00297213 */ /* 0x000fe20000000000 */
[----:B------:R-:W-:Y:S01]  /*8560*/  VIADD R54, R3, 0x93 ;  /* 0x0000009303367836 */ /* 0x000fe20000000000 */
[----:B------:R-:W-:Y:S01]  /*8570*/  ISETP.GT.U32.AND P0, PT, R39, R35, PT ;  /* 0x000000232700720c */ /* 0x000fe20003f04070 */
[----:B-1----:R-:W-:Y:S01]  /*8580*/  IMAD.MOV.U32 R5, RZ, RZ, R27 ;  /* 0x000000ffff057224 */ /* 0x002fe200078e001b */
[----:B------:R-:W-:Y:S01]  /*8590*/  ISETP.GE.AND P1, PT, R53, RZ, PT ;  /* 0x000000ff3500720c */ /* 0x000fe20003f26270 */
[C---:B0-----:R-:W-:Y:S02]  /*85a0*/  IMAD R0, R39.reuse, R34, R2 ;  /* 0x0000002227007224 */ /* 0x041fe400078e0202 */
[----:B------:R-:W-:Y:S01]  /*85b0*/  IMAD.MOV.U32 R34, RZ, RZ, R38 ;  /* 0x000000ffff227224 */ /* 0x000fe200078e0026 */
[----:B------:R-:W-:Y:S01]  /*85c0*/  IABS R38, R54 ;  /* 0x0000003600267213 */ /* 0x000fe20000000000 */
[----:B------:R-:W-:Y:S01]  /*85d0*/  @!P2 IMAD.IADD R26, R26, 0x1, -R39 ;  /* 0x000000011a1aa824 */ /* 0x000fe200078e0a27 */
[----:B------:R-:W-:Y:S01]  /*85e0*/  ISETP.GT.U32.AND P2, PT, R39, R0, PT ;  /* 0x000000002700720c */ /* 0x000fe20003f44070 */
[----:B------:R-:W-:-:S04]  /*85f0*/  IMAD.HI.U32 R42, R51, R34, RZ ;  /* 0x00000022332a7227 */ /* 0x000fc800078e00ff */
[----:B------:R-:W-:Y:S02]  /*8600*/  IMAD.MOV R42, RZ, RZ, -R42 ;  /* 0x000000ffff2a7224 */ /* 0x000fe400078e0a2a */
[----:B------:R-:W-:-:S04]  /*8610*/  IMAD.HI.U32 R40, R51, R41, RZ ;  /* 0x0000002933287227 */ /* 0x000fc800078e00ff */
[----:B------:R-:W-:Y:S02]  /*8620*/  IMAD R34, R39, R42, R34 ;  /* 0x0000002a27227224 */ /* 0x000fe400078e0222 */
[----:B------:R-:W-:Y:S02]  /*8630*/  IMAD.MOV.U32 R4, RZ, RZ, R37 ;  /* 0x000000ffff047224 */ /* 0x000fe400078e0025 */
[----:B------:R-:W-:Y:S02]  /*8640*/  @!P3 IMAD.MOV R5, RZ, RZ, -R5 ;  /* 0x000000ffff05b224 */ /* 0x000fe400078e0a05 */
[----:B------:R-:W-:-:S03]  /*8650*/  IMAD.HI.U32 R43, R51, R38, RZ ;  /* 0x00000026332b7227 */ /* 0x000fc600078e00ff */
[----:B------:R0:W-:Y:S01]  /*8660*/  STL [R1+0x380], R5 ;  /* 0x0003800501007387 */ /* 0x0001e20000100800 */
[----:B------:R-:W-:Y:S02]  /*8670*/  IMAD.MOV R40, RZ, RZ, -R40 ;  /* 0x000000ffff287224 */ /* 0x000fe400078e0a28 */
[--C-:B------:R-:W-:Y:S01]  /*8680*/  @!P5 IMAD.IADD R36, R36, 0x1, -R39.reuse ;  /* 0x000000012424d824 */ /* 0x100fe200078e0a27 */
[----:B------:R-:W-:Y:S01]  /*8690*/  ISETP.GT.U32.AND P5, PT, R39, R34, PT ;  /* 0x000000222700720c */ /* 0x000fe20003fa4070 */
[----:B------:R-:W-:Y:S02]  /*86a0*/  @!P4 IMAD.MOV R4, RZ, RZ, -R4 ;  /* 0x000000ffff04c224 */ /* 0x000fe400078e0a04 */
[----:B------:R-:W-:Y:S01]  /*86b0*/  VIADD R53, R3, 0x92 ;  /* 0x0000009203357836 */ /* 0x000fe20000000000 */
[----:B------:R-:W-:Y:S01]  /*86c0*/  ISETP.GT.U32.AND P3, PT, R39, R36, PT ;  /* 0x000000242700720c */ /* 0x000fe20003f64070 */
[----:B------:R-:W-:Y:S01]  /*86d0*/  @!P0 IMAD.IADD R35, R35, 0x1, -R39 ;  /* 0x0000000123238824 */ /* 0x000fe200078e0a27 */
[----:B------:R1:W-:Y:S01]  /*86e0*/  STL [R1+0x384], R4 ;  /* 0x0003840401007387 */ /* 0x0003e20000100800 */
[----:B------:R-:W-:Y:S01]  /*86f0*/  IMAD.MOV R43, RZ, RZ, -R43 ;  /* 0x000000ffff2b7224 */ /* 0x000fe200078e0a2b */
[----:B------:R-:W-:Y:S01]  /*8700*/  IABS R2, R53 ;  /* 0x0000003500027213 */ /* 0x000fe20000000000 */
[----:B------:R-:W-:Y:S01]  /*8710*/  IMAD R40, R39, R40, R41 ;  /* 0x0000002827287224 */ /* 0x000fe200078e0229 */
[----:B------:R-:W-:Y:S01]  /*8720*/  ISETP.GE.AND P0, PT, R47, RZ, PT ;  /* 0x000000ff2f00720c */ /* 0x000fe20003f06270 */
[----:B0-----:R-:W-:-:S02]  /*8730*/  IMAD.MOV.U32 R5, RZ, RZ, R26 ;  /* 0x000000ffff057224 */ /* 0x001fc400078e001a */
[----:B------:R-:W-:Y:S01]  /*8740*/  @!P2 IMAD.IADD R0, R0, 0x1, -R39 ;  /* 0x000000010000a824 */ /* 0x000fe200078e0a27 */
[----:B------:R-:W-:Y:S01]  /*8750*/  ISETP.GE.AND P2, PT, R52, RZ, PT ;  /* 0x000000ff3400720c */ /* 0x000fe20003f46270 */
[C---:B------:R-:W-:Y:S02]  /*8760*/  IMAD R38, R39.reuse, R43, R38 ;  /* 0x0000002b27267224 */ /* 0x040fe400078e0226 */
[----:B-1----:R-:W-:Y:S01]  /*8770*/  IMAD.MOV.U32 R4, RZ, RZ, R35 ;  /* 0x000000ffff047224 */ /* 0x002fe200078e0023 */
[C---:B------:R-:W-:Y:S01]  /*8780*/  ISETP.GT.U32.AND P4, PT, R39.reuse, R0, PT ;  /* 0x000000002700720c */ /* 0x040fe20003f84070 */
[----:B------:R-:W-:Y:S01]  /*8790*/  @!P1 IMAD.MOV R5, RZ, RZ, -R5 ;  /* 0x000000ffff059224 */ /* 0x000fe200078e0a05 */
[----:B------:R-:W-:Y:S01]  /*87a0*/  ISETP.GT.U32.AND P1, PT, R39, R40, PT ;  /* 0x000000282700720c */ /* 0x000fe20003f24070 */
[----:B------:R-:W-:Y:S02]  /*87b0*/  VIADD R47, R3, 0x91 ;  /* 0x00000091032f7836 */ /* 0x000fe40000000000 */
[----:B------:R-:W-:Y:S01]  /*87c0*/  @!P6 IMAD.MOV R4, RZ, RZ, -R4 ;  /* 0x000000ffff04e224 */ /* 0x000fe200078e0a04 */
[----:B------:R-:W-:Y:S01]  /*87d0*/  ISETP.GT.U32.AND P6, PT, R39, R38, PT ;  /* 0x000000262700720c */ /* 0x000fe20003fc4070 */
[----:B------:R-:W-:Y:S01]  /*87e0*/  IMAD.HI.U32 R42, R51, R2, RZ ;  /* 0x00000002332a7227 */ /* 0x000fe200078e00ff */
[----:B------:R-:W-:Y:S01]  /*87f0*/  IABS R41, R47 ;  /* 0x0000002f00297213 */ /* 0x000fe20000000000 */
[----:B------:R-:W-:Y:S02]  /*8800*/  STL [R1+0x394], R5 ;  /* 0x0003940501007387 */ /* 0x000fe40000100800 */
[----:B------:R-:W-:-:S02]  /*8810*/  @!P5 IMAD.IADD R34, R34, 0x1, -R39 ;  /* 0x000000012222d824 */ /* 0x000fc400078e0a27 */
[----:B------:R-:W-:Y:S01]  /*8820*/  IMAD.MOV R42, RZ, RZ, -R42 ;  /* 0x000000ffff2a7224 */ /* 0x000fe200078e0a2a */
[----:B------:R0:W-:Y:S01]  /*8830*/  STL [R1+0x398], R4 ;  /* 0x0003980401007387 */ /* 0x0001e20000100800 */
[----:B------:R-:W-:Y:S01]  /*8840*/  VIADD R52, R3, 0x90 ;  /* 0x0000009003347836 */ /* 0x000fe20000000000 */
[----:B------:R-:W-:Y:S01]  /*8850*/  ISETP.GT.U32.AND P5, PT, R39, R34, PT ;  /* 0x000000222700720c */ /* 0x000fe20003fa4070 */
[----:B------:R-:W-:-:S04]  /*8860*/  IMAD.HI.U32 R27, R51, R41, RZ ;  /* 0x00000029331b7227 */ /* 0x000fc800078e00ff */
[C---:B------:R-:W-:Y:S01]  /*8870*/  IMAD R2, R39.reuse, R42, R2 ;  /* 0x0000002a27027224 */ /* 0x040fe200078e0202 */
[----:B------:R-:W-:Y:S01]  /*8880*/  IABS R42, R52 ;  /* 0x00000034002a7213 */ /* 0x000fe20000000000 */
[--C-:B------:R-:W-:Y:S02]  /*8890*/  @!P3 IMAD.IADD R36, R36, 0x1, -R39.reuse ;  /* 0x000000012424b824 */ /* 0x100fe400078e0a27 */
[----:B------:R-:W-:Y:S01]  /*88a0*/  @!P1 IMAD.IADD R40, R40, 0x1, -R39 ;  /* 0x0000000128289824 */ /* 0x000fe200078e0a27 */
[----:B------:R-:W-:Y:S01]  /*88b0*/  ISETP.GT.U32.AND P3, PT, R39, R2, PT ;  /* 0x000000022700720c */ /* 0x000fe20003f64070 */
[----:B------:R-:W-:Y:S01]  /*88c0*/  IMAD.MOV R27, RZ, RZ, -R27 ;  /* 0x000000ffff1b7224 */ /* 0x000fe200078e0a1b */
[----:B------:R-:W-:Y:S01]  /*88d0*/  ISETP.GE.AND P1, PT, R54, RZ, PT ;  /* 0x000000ff3600720c */ /* 0x000fe20003f26270 */
[----:B------:R-:W-:Y:S01]  /*88e0*/  @!P4 IMAD.IADD R0, R0, 0x1, -R39 ;  /* 0x000000010000c824 */ /* 0x000fe200078e0a27 */
[----:B------:R-:W-:Y:S01]  /*88f0*/  ISETP.GE.AND P4, PT, R45, RZ, PT ;  /* 0x000000ff2d00720c */ /* 0x000fe20003f86270 */
[----:B0-----:R-:W-:-:S02]  /*8900*/  IMAD.MOV.U32 R4, RZ, RZ, R36 ;  /* 0x000000ffff047224 */ /* 0x001fc400078e0024 */
[----:B------:R-:W-:Y:S01]  /*8910*/  @!P6 IMAD.IADD R38, R38, 0x1, -R39 ;  /* 0x000000012626e824 */ /* 0x000fe200078e0a27 */
[----:B------:R-:W-:Y:S01]  /*8920*/  ISETP.GT.U32.AND P6, PT, R39, R40, PT ;  /* 0x000000282700720c */ /* 0x000fe20003fc4070 */
[----:B------:R-:W-:-:S04]  /*8930*/  IMAD.HI.U32 R26, R51, R42, RZ ;  /* 0x0000002a331a7227 */ /* 0x000fc800078e00ff */
[C---:B------:R-:W-:Y:S02]  /*8940*/  IMAD R27, R39.reuse, R27, R41 ;  /* 0x0000001b271b7224 */ /* 0x040fe400078e0229 */
[----:B------:R-:W-:Y:S01]  /*8950*/  @!P0 IMAD.MOV R4, RZ, RZ, -R4 ;  /* 0x000000ffff048224 */ /* 0x000fe200078e0a04 */
[C---:B------:R-:W-:Y:S01]  /*8960*/  ISETP.GT.U32.AND P0, PT, R39.reuse, R38, PT ;  /* 0x000000262700720c */ /* 0x040fe20003f04070 */
[----:B------:R-:W-:Y:S02]  /*8970*/  IMAD.MOV R26, RZ, RZ, -R26 ;  /* 0x000000ffff1a7224 */ /* 0x000fe400078e0a1a */
[--C-:B------:R-:W-:Y:S01]  /*8980*/  @!P5 IMAD.IADD R34, R34, 0x1, -R39.reuse ;  /* 0x000000012222d824 */ /* 0x100fe200078e0a27 */
[----:B------:R0:W-:Y:S01]  /*8990*/  STL [R1+0x3a4], R4 ;  /* 0x0003a40401007387 */ /* 0x0001e20000100800 */
[----:B------:R-:W-:Y:S01]  /*89a0*/  @!P2 IMAD.MOV R0, RZ, RZ, -R0 ;  /* 0x000000ffff00a224 */ /* 0x000fe200078e0a00 */
[C---:B------:R-:W-:Y:S01]  /*89b0*/  ISETP.GT.U32.AND P2, PT, R39.reuse, R27, PT ;  /* 0x0000001b2700720c */ /* 0x040fe20003f44070 */
[----:B------:R-:W-:Y:S01]  /*89c0*/  IMAD R26, R39, R26, R42 ;  /* 0x0000001a271a7224 */ /* 0x000fe200078e022a */
[----:B------:R-:W-:Y:S01]  /*89d0*/  ISETP.GE.AND P5, PT, R46, RZ, PT ;  /* 0x000000ff2e00720c */ /* 0x000fe20003fa6270 */
[----:B------:R-:W-:Y:S01]  /*89e0*/  VIADD R54, R3, 0x8f ;  /* 0x0000008f03367836 */ /* 0x000fe20000000000 */
[----:B------:R1:W-:Y:S01]  /*89f0*/  STL [R1+0x3a8], R0 ;  /* 0x0003a80001007387 */ /* 0x0003e20000100800 */
[--C-:B------:R-:W-:Y:S01]  /*8a00*/  @!P6 IMAD.IADD R40, R40, 0x1, -R39.reuse ;  /* 0x000000012828e824 */ /* 0x100fe200078e0a27 */
[----:B------:R-:W-:Y:S01]  /*8a10*/  ISETP.GT.U32.AND P6, PT, R39, R26, PT ;  /* 0x0000001a2700720c */ /* 0x000fe20003fc4070 */
[----:B------:R-:W-:Y:S01]  /*8a20*/  @!P3 IMAD.IADD R2, R2, 0x1, -R39 ;  /* 0x000000010202b824 */ /* 0x000fe200078e0a27 */
[----:B------:R-:W-:Y:S01]  /*8a30*/  IABS R35, R54 ;  /* 0x0000003600237213 */ /* 0x000fe20000000000 */
[----:B0-----:R-:W-:-:S02]  /*8a40*/  IMAD.MOV.U32 R4, RZ, RZ, R34 ;  /* 0x000000ffff047224 */ /* 0x001fc400078e0022 */
[--C-:B------:R-:W-:Y:S01]  /*8a50*/  @!P0 IMAD.IADD R38, R38, 0x1, -R39.reuse ;  /* 0x0000000126268824 */ /* 0x100fe200078e0a27 */
[----:B------:R-:W-:Y:S01]  /*8a60*/  ISETP.GT.U32.AND P3, PT, R39, R2, PT ;  /* 0x000000022700720c */ /* 0x000fe20003f64070 */
[----:B------:R-:W-:Y:S01]  /*8a70*/  @!P4 IMAD.MOV R4, RZ, RZ, -R4 ;  /* 0x000000ffff04c224 */ /* 0x000fe200078e0a04 */
[----:B------:R-:W-:Y:S01]  /*8a80*/  ISETP.GE.AND P4, PT, R53, RZ, PT ;  /* 0x000000ff3500720c */ /* 0x000fe20003f86270 */
[----:B------:R-:W-:Y:S01]  /*8a90*/  @!P2 IMAD.IADD R27, R27, 0x1, -R39 ;  /* 0x000000011b1ba824 */ /* 0x000fe200078e0a27 */
[----:B------:R-:W-:Y:S01]  /*8aa0*/  ISETP.GE.AND P2, PT, R54, RZ, PT ;  /* 0x000000ff3600720c */ /* 0x000fe20003f46270 */
[----:B------:R-:W-:Y:S01]  /*8ab0*/  VIADD R53, R3, 0x8e ;  /* 0x0000008e03357836 */ /* 0x000fe20000000000 */
[----:B------:R0:W-:Y:S01]  /*8ac0*/  STL [R1+0x3c0], R4 ;  /* 0x0003c00401007387 */ /* 0x0001e20000100800 */
[----:B-1----:R-:W-:Y:S01]  /*8ad0*/  IMAD.HI.U32 R0, R51, R35, RZ ;  /* 0x0000002333007227 */ /* 0x002fe200078e00ff */
[----:B------:R-:W-:Y:S02]  /*8ae0*/  ISETP.GE.AND P0, PT, R47, RZ, PT ;  /* 0x000000ff2f00720c */ /* 0x000fe40003f06270 */
[----:B------:R-:W-:Y:S01]  /*8af0*/  IABS R36, R53 ;  /* 0x0000003500247213 */ /* 0x000fe20000000000 */
[----:B------:R-:W-:-:S02]  /*8b00*/  IMAD.MOV R0, RZ, RZ, -R0 ;  /* 0x000000ffff007224 */ /* 0x000fc400078e0a00 */
[----:B------:R-:W-:Y:S02]  /*8b10*/  @!P6 IMAD.IADD R26, R26, 0x1, -R39 ;  /* 0x000000011a1ae824 */ /* 0x000fe400078e0a27 */
[C---:B------:R-:W-:Y:S02]  /*8b20*/  IMAD R35, R39.reuse, R0, R35 ;  /* 0x0000000027237224 */ /* 0x040fe400078e0223 */
[----:B0-----:R-:W-:Y:S01]  /*8b30*/  IMAD.MOV.U32 R4, RZ, RZ, R40 ;  /* 0x000000ffff047224 */ /* 0x001fe200078e0028 */
[----:B------:R-:W-:Y:S01]  /*8b40*/  ISETP.GT.U32.AND P6, PT, R39, R26, PT ;  /* 0x0000001a2700720c */ /* 0x000fe20003fc4070 */
[----:B------:R-:W-:Y:S02]  /*8b50*/  VIADD R54, R3, 0x8d ;  /* 0x0000008d03367836 */ /* 0x000fe40000000000 */
[----:B------:R-:W-:Y:S01]  /*8b60*/  @!P5 IMAD.MOV R4, RZ, RZ, -R4 ;  /* 0x000000ffff04d224 */ /* 0x000fe200078e0a04 */
[----:B------:R-:W-:Y:S01]  /*8b70*/  ISETP.GT.U32.AND P5, PT, R39, R27, PT ;  /* 0x0000001b2700720c */ /* 0x000fe20003fa4070 */
[----:B------:R-:W-:Y:S01]  /*8b80*/  IMAD.HI.U32 R0, R51, R36, RZ ;  /* 0x0000002433007227 */ /* 0x000fe200078e00ff */
[----:B------:R-:W-:-:S02]  /*8b90*/  IABS R34, R54 ;  /* 0x0000003600227213 */ /* 0x000fc40000000000 */
[----:B------:R0:W-:Y:S01]  /*8ba0*/  STL [R1+0x3c4], R4 ;  /* 0x0003c40401007387 */ /* 0x0001e20000100800 */
[--C-:B------:R-:W-:Y:S01]  /*8bb0*/  @!P3 IMAD.IADD R2, R2, 0x1, -R39.reuse ;  /* 0x000000010202b824 */ /* 0x100fe200078e0a27 */
[----:B------:R-:W-:Y:S01]  /*8bc0*/  ISETP.GE.AND P3, PT, R52, RZ, PT ;  /* 0x000000ff3400720c */ /* 0x000fe20003f66270 */
[----:B------:R-:W-:Y:S02]  /*8bd0*/  IMAD.MOV R0, RZ, RZ, -R0 ;  /* 0x000000ffff007224 */ /* 0x000fe400078e0a00 */
[----:B------:R-:W-:Y:S01]  /*8be0*/  @!P4 IMAD.MOV R2, RZ, RZ, -R2 ;  /* 0x000000ffff02c224 */ /* 0x000fe200078e0a02 */
[----:B------:R-:W-:Y:S01]  /*8bf0*/  ISETP.GE.AND P4, PT, R53, RZ, PT ;  /* 0x000000ff3500720c */ /* 0x000fe20003f86270 */
[----:B------:R-:W-:Y:S02]  /*8c00*/  IMAD R36, R39, R0, R36 ;  /* 0x0000000027247224 */ /* 0x000fe400078e0224 */
[----:B------:R-:W-:Y:S01]  /*8c10*/  @!P5 IMAD.IADD R27, R27, 0x1, -R39 ;  /* 0x000000011b1bd824 */ /* 0x000fe200078e0a27 */
[----:B------:R-:W-:Y:S01]  /*8c20*/  ISETP.GE.AND P5, PT, R54, RZ, PT ;  /* 0x000000ff3600720c */ /* 0x000fe20003fa6270 */
[----:B0-----:R-:W-:-:S02]  /*8c30*/  IMAD.MOV.U32 R4, RZ, RZ, R38 ;  /* 0x000000ffff047224 */ /* 0x001fc400078e0026 */
[----:B------:R-:W-:Y:S02]  /*8c40*/  IMAD.MOV.U32 R0, RZ, RZ, R34 ;  /* 0x000000ffff007224 */ /* 0x000fe400078e0022 */
[----:B------:R-:W-:Y:S01]  /*8c50*/  @!P1 IMAD.MOV R4, RZ, RZ, -R4 ;  /* 0x000000ffff049224 */ /* 0x000fe200078e0a04 */
[C---:B------:R-:W-:Y:S01]  /*8c60*/  ISETP.GT.U32.AND P1, PT, R39.reuse, R35, PT ;  /* 0x000000232700720c */ /* 0x040fe20003f24070 */
[----:B------:R-:W-:Y:S01]  /*8c70*/  @!P6 IMAD.IADD R26, R26, 0x1, -R39 ;  /* 0x000000011a1ae824 */ /* 0x000fe200078e0a27 */
[----:B------:R-:W-:Y:S01]  /*8c80*/  ISETP.GT.U32.AND P6, PT, R39, R36, PT ;  /* 0x000000242700720c */ /* 0x000fe20003fc4070 */
[C---:B------:R-:W-:Y:S01]  /*8c90*/  VIADD R54, R3.reuse, 0x8c ;  /* 0x0000008c03367836 */ /* 0x040fe20000000000 */
[----:B------:R0:W-:Y:S01]  /*8ca0*/  STL [R1+0x3b4], R4 ;  /* 0x0003b40401007387 */ /* 0x0001e20000100800 */
[C---:B------:R-:W-:Y:S02]  /*8cb0*/  VIADD R53, R3.reuse, 0x8b ;  /* 0x0000008b03357836 */ /* 0x040fe40000000000 */
[C---:B------:R-:W-:Y:S01]  /*8cc0*/  VIADD R47, R3.reuse, 0x89 ;  /* 0x00000089032f7836 */ /* 0x040fe20000000000 */
[----:B------:R1:W-:Y:S01]  /*8cd0*/  STL [R1+0x3ac], R2 ;  /* 0x0003ac0201007387 */ /* 0x0003e20000100800 */
[----:B------:R-:W-:Y:S01]  /*8ce0*/  IABS R34, R54 ;  /* 0x0000003600227213 */ /* 0x000fe20000000000 */
[C---:B------:R-:W-:Y:S01]  /*8cf0*/  VIADD R52, R3.reuse, 0x88 ;  /* 0x0000008803347836 */ /* 0x040fe20000000000 */
[----:B------:R-:W-:Y:S01]  /*8d00*/  IABS R37, R53 ;  /* 0x0000003500257213 */ /* 0x000fe20000000000 */
[----:B------:R-:W-:-:S02]  /*8d10*/  VIADD R46, R3, 0x7e ;  /* 0x0000007e032e7836 */ /* 0x000fc40000000000 */
[----:B0-----:R-:W-:Y:S02]  /*8d20*/  IMAD.MOV.U32 R4, RZ, RZ, R27 ;  /* 0x000000ffff047224 */ /* 0x001fe400078e001b */
[----:B------:R-:W-:Y:S01]  /*8d30*/  @!P1 IMAD.IADD R35, R35, 0x1, -R39 ;  /* 0x0000000123239824 */ /* 0x000fe200078e0a27 */
[----:B------:R-:W-:Y:S01]  /*8d40*/  ISETP.GE.AND P1, PT, R54, RZ, PT ;  /* 0x000000ff3600720c */ /* 0x000fe20003f26270 */
[----:B-1----:R-:W-:-:S04]  /*8d50*/  IMAD.HI.U32 R2, R51, R0, RZ ;  /* 0x0000000033027227 */ /* 0x002fc800078e00ff */
[----:B------:R-:W-:Y:S01]  /*8d60*/  @!P0 IMAD.MOV R4, RZ, RZ, -R4 ;  /* 0x000000ffff048224 */ /* 0x000fe200078e0a04 */
[C---:B------:R-:W-:Y:S01]  /*8d70*/  ISETP.GT.U32.AND P0, PT, R39.reuse, R35, PT ;  /* 0x000000232700720c */ /* 0x040fe20003f04070 */
[----:B------:R-:W-:Y:S02]  /*8d80*/  IMAD.MOV R2, RZ, RZ, -R2 ;  /* 0x000000ffff027224 */ /* 0x000fe400078e0a02 */
[----:B------:R-:W-:Y:S01]  /*8d90*/  @!P6 IMAD.IADD R36, R36, 0x1, -R39 ;  /* 0x000000012424e824 */ /* 0x000fe200078e0a27 */
[----:B------:R0:W-:Y:S01]  /*8da0*/  STL [R1+0x3d0], R4 ;  /* 0x0003d00401007387 */ /* 0x0001e20000100800 */
[C---:B------:R-:W-:Y:S02]  /*8db0*/  IMAD R0, R39.reuse, R2, R0 ;  /* 0x0000000227007224 */ /* 0x040fe400078e0200 */
[----:B------:R-:W-:Y:S01]  /*8dc0*/  IMAD.MOV.U32 R27, RZ, RZ, R34 ;  /* 0x000000ffff1b7224 */ /* 0x000fe200078e0022 */
[----:B------:R-:W-:Y:S01]  /*8dd0*/  ISETP.GT.U32.AND P6, PT, R39, R36, PT ;  /* 0x000000242700720c */ /* 0x000fe20003fc4070 */
[----:B------:R-:W-:-:S04]  /*8de0*/  IMAD.HI.U32 R34, R51, R37, RZ ;  /* 0x0000002533227227 */ /* 0x000fc800078e00ff */
[----:B------:R-:W-:Y:S02]  /*8df0*/  IMAD.MOV R34, RZ, RZ, -R34 ;  /* 0x000000ffff227224 */ /* 0x000fe400078e0a22 */
[----:B0-----:R-:W-:Y:S01]  /*8e00*/  IMAD.MOV.U32 R4, RZ, RZ, R26 ;  /* 0x000000ffff047224 */ /* 0x001fe200078e001a */
[----:B------:R-:W-:Y:S01]  /*8e10*/  IABS R26, R47 ;  /* 0x0000002f001a7213 */ /* 0x000fe20000000000 */
[----:B------:R-:W-:Y:S01]  /*8e20*/  @!P0 IMAD.IADD R35, R35, 0x1, -R39 ;  /* 0x0000000123238824 */ /* 0x000fe200078e0a27 */
[----:B------:R-:W-:Y:S01]  /*8e30*/  ISETP.GE.AND P0, PT, R53, RZ, PT ;  /* 0x000000ff3500720c */ /* 0x000fe20003f06270 */
[----:B------:R-:W-:Y:S01]  /*8e40*/  @!P3 IMAD.MOV R4, RZ, RZ, -R4 ;  /* 0x000000ffff04b224 */ /* 0x000fe200078e0a04 */
[----:B------:R-:W-:Y:S01]  /*8e50*/  ISETP.GT.U32.AND P3, PT, R39, R0, PT ;  /* 0x000000002700720c */ /* 0x000fe20003f64070 */
[----:B------:R-:W-:-:S03]  /*8e60*/  IMAD.HI.U32 R38, R51, R27, RZ ;  /* 0x0000001b33267227 */ /* 0x000fc600078e00ff */
[----:B------:R0:W-:Y:S01]  /*8e70*/  STL [R1+0x3d8], R4 ;  /* 0x0003d80401007387 */ /* 0x0001e20000100800 */
[----:B------:R-:W-:Y:S02]  /*8e80*/  IMAD R37, R39, R34, R37 ;  /* 0x0000002227257224 */ /* 0x000fe400078e0225 */
[----:B------:R-:W-:Y:S02]  /*8e90*/  IMAD.MOV.U32 R5, RZ, RZ, R35 ;  /* 0x000000ffff057224 */ /* 0x000fe400078e0023 */
[----:B------:R-:W-:Y:S02]  /*8ea0*/  IMAD.MOV R38, RZ, RZ, -R38 ;  /* 0x000000ffff267224 */ /* 0x000fe400078e0a26 */
[----:B------:R-:W-:Y:S02]  /*8eb0*/  VIADD R54, R3, 0x8a ;  /* 0x0000008a03367836 */ /* 0x000fe40000000000 */
[--C-:B------:R-:W-:Y:S02]  /*8ec0*/  @!P3 IMAD.IADD R0, R0, 0x1, -R39.reuse ;  /* 0x000000010000b824 */ /* 0x100fe400078e0a27 */
[----:B------:R-:W-:Y:S01]  /*8ed0*/  @!P6 IMAD.IADD R36, R36, 0x1, -R39 ;  /* 0x000000012424e824 */ /* 0x000fe200078e0a27 */
[----:B------:R-:W-:Y:S01]  /*8ee0*/  IABS R2, R54 ;  /* 0x0000003600027213 */ /* 0x000fe20000000000 */
[----:B------:R-:W-:Y:S01]  /*8ef0*/  @!P2 IMAD.MOV R5, RZ, RZ, -R5 ;  /* 0x000000ffff05a224 */ /* 0x000fe200078e0a05 */
[C---:B------:R-:W-:Y:S01]  /*8f00*/  ISETP.GT.U32.AND P3, PT, R39.reuse, R0, PT ;  /* 0x000000002700720c */ /* 0x040fe20003f64070 */
[C---:B------:R-:W-:Y:S01]  /*8f10*/  IMAD R27, R39.reuse, R38, R27 ;  /* 0x00000026271b7224 */ /* 0x040fe200078e021b */
[----:B------:R-:W-:Y:S01]  /*8f20*/  ISETP.GT.U32.AND P2, PT, R39, R37, PT ;  /* 0x000000252700720c */ /* 0x000fe20003f44070 */
[----:B0-----:R-:W-:Y:S01]  /*8f30*/  IMAD.MOV.U32 R4, RZ, RZ, R36 ;  /* 0x000000ffff047224 */ /* 0x001fe200078e0024 */
[----:B------:R-:W-:Y:S01]  /*8f40*/  STL [R1+0x3d4], R5 ;  /* 0x0003d40501007387 */ /* 0x000fe20000100800 */
[----:B------:R-:W-:Y:S01]  /*8f50*/  IMAD.HI.U32 R35, R51, R26, RZ ;  /* 0x0000001a33237227 */ /* 0x000fe200078e00ff */
[----:B------:R-:W-:-:S02]  /*8f60*/  ISETP.GT.U32.AND P6, PT, R39, R27, PT ;  /* 0x0000001b2700720c */ /* 0x000fc40003fc4070 */
[----:B------:R-:W-:Y:S01]  /*8f70*/  IABS R36, R52 ;  /* 0x0000003400247213 */ /* 0x000fe20000000000 */
[----:B------:R-:W-:Y:S01]  /*8f80*/  @!P4 IMAD.MOV R4, RZ, RZ, -R4 ;  /* 0x000000ffff04c224 */ /* 0x000fe200078e0a04 */
[----:B------:R-:W-:Y:S01]  /*8f90*/  ISETP.GE.AND P4, PT, R54, RZ, PT ;  /* 0x000000ff3600720c */ /* 0x000fe20003f86270 */
[----:B------:R-:W-:-:S03]  /*8fa0*/  IMAD.HI.U32 R34, R51, R2, RZ ;  /* 0x0000000233227227 */ /* 0x000fc600078e00ff */
[----:B------:R0:W-:Y:S01]  /*8fb0*/  STL [R1+0x3bc], R4 ;  /* 0x0003bc0401007387 */ /* 0x0001e20000100800 */
[----:B------:R-:W-:Y:S02]  /*8fc0*/  IMAD.MOV R35, RZ, RZ, -R35 ;  /* 0x000000ffff237224 */ /* 0x000fe400078e0a23 */
[--C-:B------:R-:W-:Y:S02]  /*8fd0*/  @!P3 IMAD.IADD R0, R0, 0x1, -R39.reuse ;  /* 0x000000010000b824 */ /* 0x100fe400078e0a27 */
[----:B------:R-:W-:Y:S02]  /*8fe0*/  IMAD.MOV R34, RZ, RZ, -R34 ;  /* 0x000000ffff227224 */ /* 0x000fe400078e0a22 */
[----:B------:R-:W-:Y:S02]  /*8ff0*/  IMAD R26, R39, R35, R26 ;  /* 0x00000023271a7224 */ /* 0x000fe400078e021a */
[----:B------:R-:W-:Y:S02]  /*9000*/  @!P2 IMAD.IADD R37, R37, 0x1, -R39 ;  /* 0x000000012525a824 */ /* 0x000fe400078e0a27 */
[----:B0-----:R-:W-:-:S02]  /*9010*/  IMAD.MOV.U32 R4, RZ, RZ, R0 ;  /* 0x000000ffff047224 */ /* 0x001fc400078e0000 */
[C---:B------:R-:W-:Y:S01]  /*9020*/  IMAD R2, R39.reuse, R34, R2 ;  /* 0x0000002227027224 */ /* 0x040fe200078e0202 */
[C---:B------:R-:W-:Y:S01]  /*9030*/  ISETP.GT.U32.AND P2, PT, R39.reuse, R37, PT ;  /* 0x000000252700720c */ /* 0x040fe20003f44070 */
[----:B------:R-:W-:Y:S01]  /*9040*/  @!P5 IMAD.MOV R4, RZ, RZ, -R4 ;  /* 0x000000ffff04d224 */ /* 0x000fe200078e0a04 */
[----:B------:R-:W-:Y:S01]  /*9050*/  ISETP.GT.U32.AND P5, PT, R39, R26, PT ;  /* 0x0000001a2700720c */ /* 0x000fe20003fa4070 */
[----:B------:R-:W-:Y:S01]  /*9060*/  @!P6 IMAD.IADD R27, R27, 0x1, -R39 ;  /* 0x000000011b1be824 */ /* 0x000fe200078e0a27 */
[----:B------:R-:W-:Y:S01]  /*9070*/  ISETP.GT.U32.AND P3, PT, R39, R2, PT ;  /* 0x000000022700720c */ /* 0x000fe20003f64070 */
[----:B------:R-:W-:Y:S01]  /*9080*/  IMAD.HI.U32 R34, R51, R36, RZ ;  /* 0x0000002433227227 */ /* 0x000fe200078e00ff */
[----:B------:R0:W-:Y:S02]  /*9090*/  STL [R1+0x3a0], R4 ;  /* 0x0003a00401007387 */ /* 0x0001e40000100800 */
[----:B------:R-:W-:Y:S01]  /*90a0*/  ISETP.GT.U32.AND P6, PT, R39, R27, PT ;  /* 0x0000001b2700720c */ /* 0x000fe20003fc4070 */
[----:B------:R-:W-:-:S02]  /*90b0*/  IMAD.MOV R34, RZ, RZ, -R34 ;  /* 0x000000ffff227224 */ /* 0x000fc400078e0a22 */
[----:B------:R-:W-:Y:S02]  /*90c0*/  VIADD R53, R3, 0x87 ;  /* 0x0000008703357836 */ /* 0x000fe40000000000 */
[----:B------:R-:W-:Y:S02]  /*90d0*/  IMAD R36, R39, R34, R36 ;  /* 0x0000002227247224 */ /* 0x000fe400078e0224 */
[--C-:B------:R-:W-:Y:S01]  /*90e0*/  @!P5 IMAD.IADD R26, R26, 0x1, -R39.reuse ;  /* 0x000000011a1ad824 */ /* 0x100fe200078e0a27 */
[----:B------:R-:W-:Y:S01]  /*90f0*/  IABS R0, R53 ;  /* 0x0000003500007213 */ /* 0x000fe20000000000 */
[----:B------:R-:W-:Y:S02]  /*9100*/  VIADD R54, R3, 0x86 ;  /* 0x0000008603367836 */ /* 0x000fe40000000000 */
[--C-:B------:R-:W-:Y:S01]  /*9110*/  @!P2 IMAD.IADD R37, R37, 0x1, -R39.reuse ;  /* 0x000000012525a824 */ /* 0x100fe200078e0a27 */
[C---:B------:R-:W-:Y:S01]  /*9120*/  ISETP.GT.U32.AND P2, PT, R39.reuse, R36, PT ;  /* 0x000000242700720c */ /* 0x040fe20003f44070 */
[--C-:B------:R-:W-:Y:S01]  /*9130*/  @!P3 IMAD.IADD R2, R2, 0x1, -R39.reuse ;  /* 0x000000010202b824 */ /* 0x100fe200078e0a27 */
[----:B------:R-:W-:Y:S01]  /*9140*/  ISETP.GT.U32.AND P5, PT, R39, R26, PT ;  /* 0x0000001a2700720c */ /* 0x000fe20003fa4070 */
[----:B------:R-:W-:Y:S01]  /*9150*/  @!P6 IMAD.IADD R27, R27, 0x1, -R39 ;  /* 0x000000011b1be824 */ /* 0x000fe200078e0a27 */
[----:B------:R-:W-:Y:S01]  /*9160*/  IABS R35, R54 ;  /* 0x0000003600237213 */ /* 0x000fe20000000000 */
[----:B------:R-:W-:Y:S01]  /*9170*/  IMAD.HI.U32 R34, R51, R0, RZ ;  /* 0x0000000033227227 */ /* 0x000fe200078e00ff */
[----:B------:R-:W-:-:S02]  /*9180*/  ISETP.GT.U32.AND P3, PT, R39, R2, PT ;  /* 0x000000022700720c */ /* 0x000fc40003f64070 */
[----:B------:R-:W-:Y:S01]  /*9190*/  ISETP.GE.AND P6, PT, R47, RZ, PT ;  /* 0x000000ff2f00720c */ /* 0x000fe20003fc6270 */
[----:B0-----:R-:W-:Y:S02]  /*91a0*/  IMAD.MOV.U32 R4, RZ, RZ, R37 ;  /* 0x000000ffff047224 */ /* 0x001fe400078e0025 */
[----:B------:R-:W-:Y:S02]  /*91b0*/  IMAD.MOV.U32 R5, RZ, RZ, R27 ;  /* 0x000000ffff057224 */ /* 0x000fe400078e001b */
[----:B------:R-:W-:-:S04]  /*91c0*/  IMAD.HI.U32 R27, R51, R35, RZ ;  /* 0x00000023331b7227 */ /* 0x000fc800078e00ff */
[----:B------:R-:W-:Y:S02]  /*91d0*/  IMAD.MOV R34, RZ, RZ, -R34 ;  /* 0x000000ffff227224 */ /* 0x000fe400078e0a22 */
[----:B------:R-:W-:Y:S01]  /*91e0*/  @!P0 IMAD.MOV R4, RZ, RZ, -R4 ;  /* 0x000000ffff048224 */ /* 0x000fe200078e0a04 */
[----:B------:R-:W-:Y:S01]  /*91f0*/  ISETP.GE.AND P0, PT, R53, RZ, PT ;  /* 0x000000ff3500720c */ /* 0x000fe20003f06270 */
[----:B------:R-:W-:Y:S01]  /*9200*/  @!P1 IMAD.MOV R5, RZ, RZ, -R5 ;  /* 0x000000ffff059224 */ /* 0x000fe200078e0a05 */
[----:B------:R-:W-:Y:S01]  /*9210*/  ISETP.GE.AND P1, PT, R52, RZ, PT ;  /* 0x000000ff3400720c */ /* 0x000fe20003f26270 */
[----:B------:R-:W-:Y:S02]  /*9220*/  IMAD.MOV R27, RZ, RZ, -R27 ;  /* 0x000000ffff1b7224 */ /* 0x000fe400078e0a1b */
[----:B------:R-:W-:Y:S01]  /*9230*/  VIADD R53, R3, 0x85 ;  /* 0x0000008503357836 */ /* 0x000fe20000000000 */
[----:B------:R0:W-:Y:S01]  /*9240*/  STL [R1+0x39c], R5 ;  /* 0x00039c0501007387 */ /* 0x0001e20000100800 */
[----:B------:R-:W-:-:S02]  /*9250*/  @!P2 IMAD.IADD R36, R36, 0x1, -R39 ;  /* 0x000000012424a824 */ /* 0x000fc400078e0a27 */
[C---:B------:R-:W-:Y:S01]  /*9260*/  IMAD R0, R39.reuse, R34, R0 ;  /* 0x0000002227007224 */ /* 0x040fe200078e0200 */
[----:B------:R1:W-:Y:S01]  /*9270*/  STL [R1+0x390], R4 ;  /* 0x0003900401007387 */ /* 0x0003e20000100800 */
[----:B------:R-:W-:Y:S01]  /*9280*/  @!P5 IMAD.IADD R26, R26, 0x1, -R39 ;  /* 0x000000011a1ad824 */ /* 0x000fe200078e0a27 */
[C---:B------:R-:W-:Y:S01]  /*9290*/  ISETP.GT.U32.AND P2, PT, R39.reuse, R36, PT ;  /* 0x000000242700720c */ /* 0x040fe20003f44070 */
[C---:B------:R-:W-:Y:S01]  /*92a0*/  IMAD R35, R39.reuse, R27, R35 ;  /* 0x0000001b27237224 */ /* 0x040fe200078e0223 */
[----:B------:R-:W-:Y:S01]  /*92b0*/  IABS R27, R53 ;  /* 0x00000035001b7213 */ /* 0x000fe20000000000 */
[----:B------:R-:W-:Y:S01]  /*92c0*/  @!P3 IMAD.IADD R2, R2, 0x1, -R39 ;  /* 0x000000010202b824 */ /* 0x000fe200078e0a27 */
[----:B------:R-:W-:Y:S01]  /*92d0*/  ISETP.GT.U32.AND P5, PT, R39, R0, PT ;  /* 0x000000002700720c */ /* 0x000fe20003fa4070 */
[----:B------:R-:W-:Y:S01]  /*92e0*/  VIADD R47, R3, 0x83 ;  /* 0x00000083032f7836 */ /* 0x000fe20000000000 */
[----:B------:R-:W-:Y:S01]  /*92f0*/  ISETP.GE.AND P3, PT, R54, RZ, PT ;  /* 0x000000ff3600720c */ /* 0x000fe20003f66270 */
[----:B0-----:R-:W-:-:S02]  /*9300*/  IMAD.MOV.U32 R5, RZ, RZ, R2 ;  /* 0x000000ffff057224 */ /* 0x001fc400078e0002 */
[----:B-1----:R-:W-:Y:S02]  /*9310*/  IMAD.MOV.U32 R4, RZ, RZ, R26 ;  /* 0x000000ffff047224 */ /* 0x002fe400078e001a */
[----:B------:R-:W-:Y:S01]  /*9320*/  IMAD.MOV.U32 R2, RZ, RZ, R27 ;  /* 0x000000ffff027224 */ /* 0x000fe200078e001b */
[----:B------:R-:W-:Y:S01]  /*9330*/  IABS R27, R47 ;  /* 0x0000002f001b7213 */ /* 0x000fe20000000000 */
[----:B------:R-:W-:Y:S01]  /*9340*/  @!P6 IMAD.MOV R4, RZ, RZ, -R4 ;  /* 0x000000ffff04e224 */ /* 0x000fe200078e0a04 */
[----:B------:R-:W-:Y:S01]  /*9350*/  ISETP.GT.U32.AND P6, PT, R39, R35, PT ;  /* 0x000000232700720c */ /* 0x000fe20003fc4070 */
[----:B------:R-:W-:-:S04]  /*9360*/  IMAD.HI.U32 R26, R51, R2, RZ ;  /* 0x00000002331a7227 */ /* 0x000fc800078e00ff */
[----:B------:R-:W-:Y:S01]  /*9370*/  @!P4 IMAD.MOV R5, RZ, RZ, -R5 ;  /* 0x000000ffff05c224 */ /* 0x000fe200078e0a05 */
[----:B------:R-:W-:Y:S01]  /*9380*/  ISETP.GE.AND P4, PT, R53, RZ, PT ;  /* 0x000000ff3500720c */ /* 0x000fe20003f86270 */
[----:B------:R-:W-:Y:S02]  /*9390*/  VIADD R54, R3, 0x84 ;  /* 0x0000008403367836 */ /* 0x000fe40000000000 */
[----:B------:R-:W-:Y:S01]  /*93a0*/  IMAD.MOV R26, RZ, RZ, -R26 ;  /* 0x000000ffff1a7224 */ /* 0x000fe200078e0a1a */
[----:B------:R-:W-:Y:S01]  /*93b0*/  STL [R1+0x38c], R5 ;  /* 0x00038c0501007387 */ /* 0x000fe20000100800 */
[--C-:B------:R-:W-:Y:S01]  /*93c0*/  @!P2 IMAD.IADD R36, R36, 0x1, -R39.reuse ;  /* 0x000000012424a824 */ /* 0x100fe200078e0a27 */
[----:B------:R-:W-:Y:S01]  /*93d0*/  IABS R34, R54 ;  /* 0x0000003600227213 */ /* 0x000fe20000000000 */
[--C-:B------:R-:W-:Y:S01]  /*93e0*/  @!P5 IMAD.IADD R0, R0, 0x1, -R39.reuse ;  /* 0x000000010000d824 */ /* 0x100fe200078e0a27 */
[----:B------:R0:W-:Y:S01]  /*93f0*/  STL [R1+0x3b8], R4 ;  /* 0x0003b80401007387 */ /* 0x0001e20000100800 */
[----:B------:R-:W-:Y:S01]  /*9400*/  IMAD R2, R39, R26, R2 ;  /* 0x0000001a27027224 */ /* 0x000fe200078e0202 */
[----:B------:R-:W-:Y:S01]  /*9410*/  ISETP.GE.AND P2, PT, R54, RZ, PT ;  /* 0x000000ff3600720c */ /* 0x000fe20003f46270 */
[----:B------:R-:W-:Y:S01]  /*9420*/  @!P6 IMAD.IADD R35, R35, 0x1, -R39 ;  /* 0x000000012323e824 */ /* 0x000fe200078e0a27 */
[----:B------:R-:W-:Y:S01]  /*9430*/  ISETP.GT.U32.AND P5, PT, R39, R0, PT ;  /* 0x000000002700720c */ /* 0x000fe20003fa4070 */
[----:B------:R-:W-:-:S03]  /*9440*/  IMAD.HI.U32 R37, R51, R34, RZ ;  /* 0x0000002233257227 */ /* 0x000fc600078e00ff */
[----:B------:R-:W-:Y:S01]  /*9450*/  ISETP.GT.U32.AND P6, PT, R39, R35, PT ;  /* 0x000000232700720c */ /* 0x000fe20003fc4070 */
[----:B------:R-:W-:-:S04]  /*9460*/  IMAD.HI.U32 R26, R51, R27, RZ ;  /* 0x0000001b331a7227 */ /* 0x000fc800078e00ff */
[----:B0-----:R-:W-:Y:S02]  /*9470*/  IMAD.MOV.U32 R4, RZ, RZ, R36 ;  /* 0x000000ffff047224 */ /* 0x001fe400078e0024 */
[----:B------:R-:W-:Y:S02]  /*9480*/  IMAD.MOV R37, RZ, RZ, -R37 ;  /* 0x000000ffff257224 */ /* 0x000fe400078e0a25 */
[----:B------:R-:W-:Y:S01]  /*9490*/  @!P1 IMAD.MOV R4, RZ, RZ, -R4 ;  /* 0x000000ffff049224 */ /* 0x000fe200078e0a04 */
[C---:B------:R-:W-:Y:S01]  /*94a0*/  ISETP.GT.U32.AND P1, PT, R39.reuse, R2, PT ;  /* 0x000000022700720c */ /* 0x040fe20003f24070 */
[----:B------:R-:W-:Y:S02]  /*94b0*/  IMAD.MOV R26, RZ, RZ, -R26 ;  /* 0x000000ffff1a7224 */ /* 0x000fe400078e0a1a */
[----:B------:R-:W-:Y:S01]  /*94c0*/  IMAD R34, R39, R37, R34 ;  /* 0x0000002527227224 */ /* 0x000fe200078e0222 */
[----:B------:R0:W-:Y:S01]  /*94d0*/  STL [R1+0x3b0], R4 ;  /* 0x0003b00401007387 */ /* 0x0001e20000100800 */
[----:B------:R-:W-:-:S02]  /*94e0*/  @!P5 IMAD.IADD R0, R0, 0x1, -R39 ;  /* 0x000000010000d824 */ /* 0x000fc400078e0a27 */
[C---:B------:R-:W-:Y:S01]  /*94f0*/  IMAD R27, R39.reuse, R26, R27 ;  /* 0x0000001a271b7224 */ /* 0x040fe200078e021b */
[----:B------:R-:W-:Y:S01]  /*9500*/  ISETP.GT.U32.AND P5, PT, R39, R34, PT ;  /* 0x000000222700720c */ /* 0x000fe20003fa4070 */
[----:B------:R-:W-:Y:S02]  /*9510*/  VIADD R54, R3, 0x82 ;  /* 0x0000008203367836 */ /* 0x000fe40000000000 */
[--C-:B------:R-:W-:Y:S01]  /*9520*/  @!P6 IMAD.IADD R35, R35, 0x1, -R39.reuse ;  /* 0x000000012323e824 */ /* 0x100fe200078e0a27 */
[----:B------:R-:W-:Y:S01]  /*9530*/  ISETP.GT.U32.AND P6, PT, R39, R27, PT ;  /* 0x0000001b2700720c */ /* 0x000fe20003fc4070 */
[----:B------:R-:W-:Y:S01]  /*9540*/  @!P1 IMAD.IADD R2, R2, 0x1, -R39 ;  /* 0x0000000102029824 */ /* 0x000fe200078e0a27 */
[----:B------:R-:W-:Y:S01]  /*9550*/  IABS R41, R54 ;  /* 0x0000003600297213 */ /* 0x000fe20000000000 */
[----:B0-----:R-:W-:Y:S01]  /*9560*/  IMAD.MOV.U32 R4, RZ, RZ, R0 ;  /* 0x000000ffff047224 */ /* 0x001fe200078e0000 */
[----:B------:R-:W-:Y:S01]  /*9570*/  ISETP.GE.AND P1, PT, R47, RZ, PT ;  /* 0x000000ff2f00720c */ /* 0x000fe20003f26270 */
[----:B------:R-:W-:-:S02]  /*9580*/  VIADD R52, R3, 0x81 ;  /* 0x0000008103347836 */ /* 0x000fc40000000000 */
[----:B------:R-:W-:Y:S01]  /*9590*/  @!P0 IMAD.MOV R4, RZ, RZ, -R4 ;  /* 0x000000ffff048224 */ /* 0x000fe200078e0a04 */
[----:B------:R-:W-:Y:S01]  /*95a0*/  ISETP.GT.U32.AND P0, PT, R39, R2, PT ;  /* 0x000000022700720c */ /* 0x000fe20003f04070 */
[----:B------:R-:W-:Y:S01]  /*95b0*/  VIADD R53, R3, 0x80 ;  /* 0x0000008003357836 */ /* 0x000fe20000000000 */
[----:B------:R-:W-:Y:S01]  /*95c0*/  IABS R36, R52 ;  /* 0x0000003400247213 */ /* 0x000fe20000000000 */
[----:B------:R-:W-:Y:S01]  /*95d0*/  IMAD.HI.U32 R37, R51, R41, RZ ;  /* 0x0000002933257227 */ /* 0x000fe200078e00ff */
[----:B------:R0:W-:Y:S02]  /*95e0*/  STL [R1+0x388], R4 ;  /* 0x0003880401007387 */ /* 0x0001e40000100800 */
[----:B------:R-:W-:Y:S01]  /*95f0*/  IABS R38, R53 ;  /* 0x0000003500267213 */ /* 0x000fe20000000000 */
[----:B------:R-:W-:Y:S01]  /*9600*/  @!P5 IMAD.IADD R34, R34, 0x1, -R39 ;  /* 0x000000012222d824 */ /* 0x000fe200078e0a27 */
[----:B------:R-:W-:Y:S01]  /*9610*/  ISETP.GE.AND P5, PT, R54, RZ, PT ;  /* 0x000000ff3600720c */ /* 0x000fe20003fa6270 */
[----:B------:R-:W-:-:S02]  /*9620*/  IMAD.MOV R37, RZ, RZ, -R37 ;  /* 0x000000ffff257224 */ /* 0x000fc400078e0a25 */
[----:B------:R-:W-:-:S04]  /*9630*/  IMAD.HI.U32 R0, R51, R36, RZ ;  /* 0x0000002433007227 */ /* 0x000fc800078e00ff */
[----:B0-----:R-:W-:Y:S02]  /*9640*/  IMAD.MOV.U32 R4, RZ, RZ, R35 ;  /* 0x000000ffff047224 */ /* 0x001fe400078e0023 */
[----:B------:R-:W-:Y:S01]  /*9650*/  @!P6 IMAD.IADD R27, R27, 0x1, -R39 ;  /* 0x000000011b1be824 */ /* 0x000fe200078e0a27 */
[----:B------:R-:W-:Y:S01]  /*9660*/  ISETP.GT.U32.AND P6, PT, R39, R34, PT ;  /* 0x000000222700720c */ /* 0x000fe20003fc4070 */
[----:B------:R-:W-:Y:S02]  /*9670*/  @!P3 IMAD.MOV R4, RZ, RZ, -R4 ;  /* 0x000000ffff04b224 */ /* 0x000fe400078e0a04 */
[----:B------:R-:W-:Y:S01]  /*9680*/  IMAD.HI.U32 R26, R51, R38, RZ ;  /* 0x00000026331a7227 */ /* 0x000fe200078e00ff */
[C---:B------:R-:W-:Y:S02]  /*9690*/  ISETP.GT.U32.AND P3, PT, R39.reuse, R27, PT ;  /* 0x0000001b2700720c */ /* 0x040fe40003f64070 */
[----:B------:R0:W-:Y:S01]  /*96a0*/  STL [R1+0x37c], R4 ;  /* 0x00037c0401007387 */ /* 0x0001e20000100800 */
[----:B------:R-:W-:-:S02]  /*96b0*/  IMAD R41, R39, R37, R41 ;  /* 0x0000002527297224 */ /* 0x000fc400078e0229 */
[----:B------:R-:W-:Y:S02]  /*96c0*/  IMAD.MOV R35, RZ, RZ, -R0 ;  /* 0x000000ffff237224 */ /* 0x000fe400078e0a00 */
[----:B------:R-:W-:Y:S01]  /*96d0*/  @!P0 IMAD.IADD R2, R2, 0x1, -R39 ;  /* 0x0000000102028824 */ /* 0x000fe200078e0a27 */
[C---:B------:R-:W-:Y:S01]  /*96e0*/  ISETP.GT.U32.AND P0, PT, R39.reuse, R41, PT ;  /* 0x000000292700720c */ /* 0x040fe20003f04070 */
[----:B------:R-:W-:Y:S01]  /*96f0*/  IMAD.MOV R0, RZ, RZ, -R26 ;  /* 0x000000ffff007224 */ /* 0x000fe200078e0a1a */
[----:B------:R-:W-:Y:S01]  /*9700*/  IABS R26, R46 ;  /* 0x0000002e001a7213 */ /* 0x000fe20000000000 */
[C---:B------:R-:W-:Y:S02]  /*9710*/  IMAD R36, R39.reuse, R35, R36 ;  /* 0x0000002327247224 */ /* 0x040fe400078e0224 */
[----:B0-----:R-:W-:Y:S02]  /*9720*/  IMAD.MOV.U32 R4, RZ, RZ, R2 ;  /* 0x000000ffff047224 */ /* 0x001fe400078e0002 */
[----:B------:R-:W-:-:S02]  /*9730*/  IMAD R38, R39, R0, R38 ;  /* 0x0000000027267224 */ /* 0x000fc400078e0226 */
[----:B------:R-:W-:Y:S01]  /*9740*/  @!P4 IMAD.MOV R4, RZ, RZ, -R4 ;  /* 0x000000ffff04c224 */ /* 0x000fe200078e0a04 */
[C---:B------:R-:W-:Y:S01]  /*9750*/  ISETP.GT.U32.AND P4, PT, R39.reuse, R36, PT ;  /* 0x000000242700720c */ /* 0x040fe20003f84070 */
        /* <DEDUP_REMOVED lines=8> */
[----:B------:R-:W-:Y:S02]  /*97e0*/  IMAD.MOV R0, RZ, RZ, -R0 ;  /* 0x000000ffff007224 */ /* 0x000fe400078e0a00 */
[----:B------:R-:W-:Y:S01]  /*97f0*/  @!P4 IMAD.IADD R36, R36, 0x1, -R39 ;  /* 0x000000012424c824 */ /* 0x000fe200078e0a27 */
[----:B------:R-:W-:Y:S01]  /*9800*/  ISETP.GT.U32.AND P4, PT, R39, R41, PT ;  /* 0x000000292700720c */ /* 0x000fe20003f84070 */
[----:B------:R-:W-:-:S04]  /*9810*/  IMAD.HI.U32 R2, R51, R37, RZ ;  /* 0x0000002533027227 */ /* 0x000fc800078e00ff */
[----:B------:R-:W-:Y:S01]  /*9820*/  @!P6 IMAD.IADD R38, R38, 0x1, -R39 ;  /* 0x000000012626e824 */ /* 0x000fe200078e0a27 */
[----:B------:R-:W-:Y:S01]  /*9830*/  ISETP.GT.U32.AND P6, PT, R39, R36, PT ;  /* 0x000000242700720c */ /* 0x000fe20003fc4070 */
[----:B------:R-:W-:Y:S02]  /*9840*/  IMAD.MOV R2, RZ, RZ, -R2 ;  /* 0x000000ffff027224 */ /* 0x000fe400078e0a02 */
[----:B------:R-:W-:Y:S02]  /*9850*/  VIADD R47, R3, 0x7d ;  /* 0x0000007d032f7836 */ /* 0x000fe40000000000 */
[C---:B------:R-:W-:Y:S02]  /*9860*/  IMAD R37, R39.reuse, R2, R37 ;  /* 0x0000000227257224 */ /* 0x040fe400078e0225 */
[----:B------:R-:W-:Y:S01]  /*9870*/  IMAD R26, R39, R0, R26 ;  /* 0x00000000271a7224 */ /* 0x000fe200078e021a */
        /* <DEDUP_REMOVED lines=8> */
[----:B0-----:R-:W-:Y:S02]  /*9900*/  IMAD.MOV.U32 R4, RZ, RZ, R27 ;  /* 0x000000ffff047224 */ /* 0x001fe400078e001b */
[----:B------:R-:W-:-:S04]  /*9910*/  IMAD.HI.U32 R0, R51, R35, RZ ;  /* 0x0000002333007227 */ /* 0x000fc800078e00ff */
[----:B------:R-:W-:Y:S01]  /*9920*/  @!P2 IMAD.MOV R5, RZ, RZ, -R5 ;  /* 0x000000ffff05a224 */ /* 0x000fe200078e0a05 */
[----:B------:R-:W-:Y:S01]  /*9930*/  ISETP.GT.U32.AND P2, PT, R39, R38, PT ;  /* 0x000000262700720c */ /* 0x000fe20003f44070 */
[----:B------:R-:W-:Y:S01]  /*9940*/  @!P1 IMAD.MOV R4, RZ, RZ, -R4 ;  /* 0x000000ffff049224 */ /* 0x000fe200078e0a04 */
[----:B------:R-:W-:Y:S01]  /*9950*/  ISETP.GE.AND P1, PT, R54, RZ, PT ;  /* 0x000000ff3600720c */ /* 0x000fe20003f26270 */
[----:B------:R-:W-:Y:S01]  /*9960*/  IMAD.MOV R0, RZ, RZ, -R0 ;  /* 0x000000ffff007224 */ /* 0x000fe200078e0a00 */
[----:B------:R-:W-:Y:S01]  /*9970*/  STL [R1+0x36c], R5 ;  /* 0x00036c0501007387 */ /* 0x000fe20000100800 */
[----:B------:R-:W-:Y:S02]  /*9980*/  @!P4 IMAD.IADD R37, R37, 0x1, -R39 ;  /* 0x000000012525c824 */ /* 0x000fe400078e0a27 */
[----:B------:R-:W-:Y:S01]  /*9990*/  IMAD R35, R39, R0, R35 ;  /* 0x0000000027237224 */ /* 0x000fe200078e0223 */
[----:B------:R0:W-:Y:S01]  /*99a0*/  STL [R1+0x368], R4 ;  /* 0x0003680401007387 */ /* 0x0001e20000100800 */
[----:B------:R-:W-:-:S02]  /*99b0*/  VIADD R53, R3, 0x7b ;  /* 0x0000007b03357836 */ /* 0x000fc40000000000 */
[--C-:B------:R-:W-:Y:S01]  /*99c0*/  @!P6 IMAD.IADD R26, R26, 0x1, -R39.reuse ;  /* 0x000000011a1ae824 */ /* 0x100fe200078e0a27 */
[----:B------:R-:W-:Y:S01]  /*99d0*/  ISETP.GT.U32.AND P6, PT, R39, R37, PT ;  /* 0x000000252700720c */ /* 0x000fe20003fc4070 */
[----:B------:R-:W-:Y:S01]  /*99e0*/  VIADD R52, R3, 0x7c ;  /* 0x0000007c03347836 */ /* 0x000fe20000000000 */
[----:B------:R-:W-:Y:S01]  /*99f0*/  ISETP.GT.U32.AND P4, PT, R39, R35, PT ;  /* 0x000000232700720c */ /* 0x000fe20003f84070 */
[----:B------:R-:W-:Y:S01]  /*9a00*/  VIADD R54, R3, 0x7a ;  /* 0x0000007a03367836 */ /* 0x000fe20000000000 */
[----:B------:R-:W-:Y:S01]  /*9a10*/  IABS R2, R53 ;  /* 0x0000003500027213 */ /* 0x000fe20000000000 */
[----:B------:R-:W-:Y:S01]  /*9a20*/  @!P2 IMAD.IADD R38, R38, 0x1, -R39 ;  /* 0x000000012626a824 */ /* 0x000fe200078e0a27 */
[----:B------:R-:W-:Y:S01]  /*9a30*/  IABS R34, R52 ;  /* 0x0000003400227213 */ /* 0x000fe20000000000 */
[----:B0-----:R-:W-:Y:S01]  /*9a40*/  IMAD.MOV.U32 R4, RZ, RZ, R41 ;  /* 0x000000ffff047224 */ /* 0x001fe200078e0029 */
[----:B------:R-:W-:Y:S01]  /*9a50*/  IABS R0, R54 ;  /* 0x0000003600007213 */ /* 0x000fe20000000000 */
[----:B------:R-:W-:Y:S01]  /*9a60*/  IMAD.HI.U32 R40, R51, R2, RZ ;  /* 0x0000000233287227 */ /* 0x000fe200078e00ff */
[----:B------:R-:W-:-:S03]  /*9a70*/  ISETP.GE.AND P2, PT, R46, RZ, PT ;  /* 0x000000ff2e00720c */ /* 0x000fc60003f46270 */
[----:B------:R-:W-:Y:S01]  /*9a80*/  @!P5 IMAD.MOV R4, RZ, RZ, -R4 ;  /* 0x000000ffff04d224 */ /* 0x000fe200078e0a04 */
[----:B------:R-:W-:Y:S01]  /*9a90*/  ISETP.GE.AND P5, PT, R47, RZ, PT ;  /* 0x000000ff2f00720c */ /* 0x000fe20003fa6270 */
[----:B------:R-:W-:-:S03]  /*9aa0*/  IMAD.HI.U32 R27, R51, R34, RZ ;  /* 0x00000022331b7227 */ /* 0x000fc600078e00ff */
[----:B------:R0:W-:Y:S01]  /*9ab0*/  STL [R1+0x364], R4 ;  /* 0x0003640401007387 */ /* 0x0001e20000100800 */
[----:B------:R-:W-:Y:S02]  /*9ac0*/  IMAD.MOV R40, RZ, RZ, -R40 ;  /* 0x000000ffff287224 */ /* 0x000fe400078e0a28 */
[--C-:B------:R-:W-:Y:S02]  /*9ad0*/  @!P6 IMAD.IADD R37, R37, 0x1, -R39.reuse ;  /* 0x000000012525e824 */ /* 0x100fe400078e0a27 */
[----:B------:R-:W-:Y:S01]  /*9ae0*/  @!P4 IMAD.IADD R35, R35, 0x1, -R39 ;  /* 0x000000012323c824 */ /* 0x000fe200078e0a27 */
[C---:B------:R-:W-:Y:S01]  /*9af0*/  ISETP.GT.U32.AND P4, PT, R39.reuse, R26, PT ;  /* 0x0000001a2700720c */ /* 0x040fe20003f84070 */
[----:B------:R-:W-:Y:S02]  /*9b00*/  IMAD.MOV R27, RZ, RZ, -R27 ;  /* 0x000000ffff1b7224 */ /* 0x000fe400078e0a1b */
[----:B------:R-:W-:Y:S02]  /*9b10*/  IMAD R2, R39, R40, R2 ;  /* 0x0000002827027224 */ /* 0x000fe400078e0202 */
[----:B0-----:R-:W-:-:S02]  /*9b20*/  IMAD.MOV.U32 R4, RZ, RZ, R36 ;  /* 0x000000ffff047224 */ /* 0x001fc400078e0024 */
[C---:B------:R-:W-:Y:S02]  /*9b30*/  IMAD R34, R39.reuse, R27, R34 ;  /* 0x0000001b27227224 */ /* 0x040fe400078e0222 */
[----:B------:R-:W-:Y:S01]  /*9b40*/  @!P3 IMAD.MOV R4, RZ, RZ, -R4 ;  /* 0x000000ffff04b224 */ /* 0x000fe200078e0a04 */
[----:B------:R-:W-:Y:S01]  /*9b50*/  ISETP.GT.U32.AND P3, PT, R39, R35, PT ;  /* 0x000000232700720c */ /* 0x000fe20003f64070 */
[----:B------:R-:W-:Y:S01]  /*9b60*/  IMAD.HI.U32 R36, R51, R0, RZ ;  /* 0x0000000033247227 */ /* 0x000fe200078e00ff */
[----:B------:R-:W-:Y:S02]  /*9b70*/  ISETP.GT.U32.AND P6, PT, R39, R34, PT ;  /* 0x000000222700720c */ /* 0x000fe40003fc4070 */
[----:B------:R0:W-:Y:S01]  /*9b80*/  STL [R1+0x360], R4 ;  /* 0x0003600401007387 */ /* 0x0001e20000100800 */
[----:B------:R-:W-:Y:S02]  /*9b90*/  IMAD.MOV.U32 R5, RZ, RZ, R38 ;  /* 0x000000ffff057224 */ /* 0x000fe400078e0026 */
[----:B------:R-:W-:-:S02]  /*9ba0*/  VIADD R46, R3, 0x79 ;  /* 0x00000079032e7836 */ /* 0x000fc40000000000 */
[----:B------:R-:W-:Y:S02]  /*9bb0*/  IMAD.MOV R36, RZ, RZ, -R36 ;  /* 0x000000ffff247224 */ /* 0x000fe400078e0a24 */
[----:B------:R-:W-:Y:S01]  /*9bc0*/  @!P0 IMAD.MOV R5, RZ, RZ, -R5 ;  /* 0x000000ffff058224 */ /* 0x000fe200078e0a05 */
[----:B------:R-:W-:Y:S01]  /*9bd0*/  IABS R27, R46 ;  /* 0x0000002e001b7213 */ /* 0x000fe20000000000 */
[----:B------:R-:W-:Y:S01]  /*9be0*/  IMAD R0, R39, R36, R0 ;  /* 0x0000002427007224 */ /* 0x000fe200078e0200 */
[----:B------:R-:W-:Y:S01]  /*9bf0*/  ISETP.GE.AND P0, PT, R52, RZ, PT ;  /* 0x000000ff3400720c */ /* 0x000fe20003f06270 */
[----:B0-----:R-:W-:Y:S01]  /*9c00*/  IMAD.MOV.U32 R4, RZ, RZ, R37 ;  /* 0x000000ffff047224 */ /* 0x001fe200078e0025 */
[----:B------:R-:W-:Y:S01]  /*9c10*/  STL [R1+0x350], R5 ;  /* 0x0003500501007387 */ /* 0x000fe20000100800 */
[--C-:B------:R-:W-:Y:S01]  /*9c20*/  @!P4 IMAD.IADD R26, R26, 0x1, -R39.reuse ;  /* 0x000000011a1ac824 */ /* 0x100fe200078e0a27 */
[----:B------:R-:W-:Y:S01]  /*9c30*/  ISETP.GE.AND P4, PT, R53, RZ, PT ;  /* 0x000000ff3500720c */ /* 0x000fe20003f86270 */
[----:B------:R-:W-:Y:S01]  /*9c40*/  @!P1 IMAD.MOV R4, RZ, RZ, -R4 ;  /* 0x000000ffff049224 */ /* 0x000fe200078e0a04 */
[----:B------:R-:W-:Y:S01]  /*9c50*/  ISETP.GT.U32.AND P1, PT, R39, R2, PT ;  /* 0x000000022700720c */ /* 0x000fe20003f24070 */
[----:B------:R-:W-:Y:S01]  /*9c60*/  @!P3 IMAD.IADD R35, R35, 0x1, -R39 ;  /* 0x000000012323b824 */ /* 0x000fe200078e0a27 */
[----:B------:R-:W-:Y:S01]  /*9c70*/  ISETP.GT.U32.AND P3, PT, R39, R0, PT ;  /* 0x000000002700720c */ /* 0x000fe20003f64070 */
[----:B------:R-:W-:Y:S01]  /*9c80*/  IMAD.HI.U32 R36, R51, R27, RZ ;  /* 0x0000001b33247227 */ /* 0x000fe200078e00ff */
[----:B------:R0:W-:Y:S03]  /*9c90*/  STL [R1+0x348], R4 ;  /* 0x0003480401007387 */ /* 0x0001e60000100800 */
[----:B------:R-:W-:-:S02]  /*9ca0*/  VIADD R52, R3, 0x77 ;  /* 0x0000007703347836 */ /* 0x000fc40000000000 */
[----:B------:R-:W-:Y:S02]  /*9cb0*/  IMAD.MOV R36, RZ, RZ, -R36 ;  /* 0x000000ffff247224 */ /* 0x000fe400078e0a24 */
[--C-:B------:R-:W-:Y:S01]  /*9cc0*/  @!P6 IMAD.IADD R34, R34, 0x1, -R39.reuse ;  /* 0x000000012222e824 */ /* 0x100fe200078e0a27 */
[----:B------:R-:W-:Y:S01]  /*9cd0*/  IABS R41, R52 ;  /* 0x0000003400297213 */ /* 0x000fe20000000000 */
[----:B------:R-:W-:Y:S01]  /*9ce0*/  @!P1 IMAD.IADD R2, R2, 0x1, -R39 ;  /* 0x0000000102029824 */ /* 0x000fe200078e0a27 */
[----:B------:R-:W-:Y:S01]  /*9cf0*/  ISETP.GE.AND P6, PT, R54, RZ, PT ;  /* 0x000000ff3600720c */ /* 0x000fe20003fc6270 */
[----:B0-----:R-:W-:Y:S01]  /*9d00*/  IMAD.MOV.U32 R4, RZ, RZ, R26 ;  /* 0x000000ffff047224 */ /* 0x001fe200078e001a */
[C---:B------:R-:W-:Y:S01]  /*9d10*/  ISETP.GT.U32.AND P1, PT, R39.reuse, R34, PT ;  /* 0x000000222700720c */ /* 0x040fe20003f24070 */
[C---:B------:R-:W-:Y:S02]  /*9d20*/  IMAD R27, R39.reuse, R36, R27 ;  /* 0x00000024271b7224 */ /* 0x040fe400078e021b */
[----:B------:R-:W-:Y:S01]  /*9d30*/  @!P2 IMAD.MOV R4, RZ, RZ, -R4 ;  /* 0x000000ffff04a224 */ /* 0x000fe200078e0a04 */
[----:B------:R-:W-:Y:S01]  /*9d40*/  ISETP.GT.U32.AND P2, PT, R39, R2, PT ;  /* 0x000000022700720c */ /* 0x000fe20003f44070 */
[----:B------:R-:W-:-:S03]  /*9d50*/  IMAD.HI.U32 R40, R51, R41, RZ ;  /* 0x0000002933287227 */ /* 0x000fc600078e00ff */
[----:B------:R0:W-:Y:S01]  /*9d60*/  STL [R1+0x340], R4 ;  /* 0x0003400401007387 */ /* 0x0001e20000100800 */
[--C-:B------:R-:W-:Y:S02]  /*9d70*/  @!P3 IMAD.IADD R0, R0, 0x1, -R39.reuse ;  /* 0x000000010000b824 */ /* 0x100fe400078e0a27 */
[----:B------:R-:W-:Y:S02]  /*9d80*/  VIADD R47, R3, 0x78 ;  /* 0x00000078032f7836 */ /* 0x000fe40000000000 */
[----:B------:R-:W-:Y:S01]  /*9d90*/  IMAD.MOV R40, RZ, RZ, -R40 ;  /* 0x000000ffff287224 */ /* 0x000fe200078e0a28 */
[----:B------:R-:W-:Y:S01]  /*9da0*/  ISETP.GT.U32.AND P3, PT, R39, R0, PT ;  /* 0x000000002700720c */ /* 0x000fe20003f64070 */
[----:B------:R-:W-:Y:S01]  /*9db0*/  VIADD R53, R3, 0x76 ;  /* 0x0000007603357836 */ /* 0x000fe20000000000 */
[----:B------:R-:W-:Y:S01]  /*9dc0*/  IABS R36, R47 ;  /* 0x0000002f00247213 */ /* 0x000fe20000000000 */
[----:B------:R-:W-:Y:S02]  /*9dd0*/  @!P2 IMAD.IADD R2, R2, 0x1, -R39 ;  /* 0x000000010202a824 */ /* 0x000fe400078e0a27 */
[----:B0-----:R-:W-:Y:S01]  /*9de0*/  IMAD.MOV.U32 R4, RZ, RZ, R35 ;  /* 0x000000ffff047224 */ /* 0x001fe200078e0023 */
[----:B------:R-:W-:Y:S01]  /*9df0*/  IABS R38, R53 ;  /* 0x0000003500267213 */ /* 0x000fe20000000000 */
[----:B------:R-:W-:-:S02]  /*9e00*/  IMAD R41, R39, R40, R41 ;  /* 0x0000002827297224 */ /* 0x000fc400078e0229 */
[----:B------:R-:W-:Y:S01]  /*9e10*/  @!P5 IMAD.MOV R4, RZ, RZ, -R4 ;  /* 0x000000ffff04d224 */ /* 0x000fe200078e0a04 */
[----:B------:R-:W-:Y:S01]  /*9e20*/  ISETP.GT.U32.AND P5, PT, R39, R27, PT ;  /* 0x0000001b2700720c */ /* 0x000fe20003fa4070 */
[----:B------:R-:W-:Y:S02]  /*9e30*/  VIADD R54, R3, 0x75 ;  /* 0x0000007503367836 */ /* 0x000fe40000000000 */
[----:B------:R-:W-:Y:S01]  /*9e40*/  @!P1 IMAD.IADD R34, R34, 0x1, -R39 ;  /* 0x0000000122229824 */ /* 0x000fe200078e0a27 */
[----:B------:R0:W-:Y:S01]  /*9e50*/  STL [R1+0x33c], R4 ;  /* 0x00033c0401007387 */ /* 0x0001e20000100800 */
[----:B------:R-:W-:Y:S01]  /*9e60*/  @!P4 IMAD.MOV R2, RZ, RZ, -R2 ;  /* 0x000000ffff02c224 */ /* 0x000fe200078e0a02 */
[----:B------:R-:W-:Y:S01]  /*9e70*/  ISETP.GT.U32.AND P4, PT, R39, R41, PT ;  /* 0x000000292700720c */ /* 0x000fe20003f84070 */
[----:B------:R-:W-:Y:S01]  /*9e80*/  IMAD.HI.U32 R26, R51, R36, RZ ;  /* 0x00000024331a7227 */ /* 0x000fe200078e00ff */
[----:B------:R-:W-:Y:S02]  /*9e90*/  IABS R37, R54 ;  /* 0x0000003600257213 */ /* 0x000fe40000000000 */
[----:B------:R-:W-:Y:S01]  /*9ea0*/  ISETP.GE.AND P1, PT, R46, RZ, PT ;  /* 0x000000ff2e00720c */ /* 0x000fe20003f26270 */
[----:B------:R-:W-:-:S02]  /*9eb0*/  IMAD.MOV R26, RZ, RZ, -R26 ;  /* 0x000000ffff1a7224 */ /* 0x000fc400078e0a1a */
[--C-:B------:R-:W-:Y:S01]  /*9ec0*/  @!P5 IMAD.IADD R27, R27, 0x1, -R39.reuse ;  /* 0x000000011b1bd824 */ /* 0x100fe200078e0a27 */
[----:B------:R-:W-:Y:S01]  /*9ed0*/  ISETP.GE.AND P5, PT, R52, RZ, PT ;  /* 0x000000ff3400720c */ /* 0x000fe20003fa6270 */
[----:B0-----:R-:W-:Y:S02]  /*9ee0*/  IMAD.MOV.U32 R4, RZ, RZ, R34 ;  /* 0x000000ffff047224 */ /* 0x001fe400078e0022 */
[----:B------:R-:W-:Y:S01]  /*9ef0*/  @!P3 IMAD.IADD R0, R0, 0x1, -R39 ;  /* 0x000000010000b824 */ /* 0x000fe200078e0a27 */
[----:B------:R-:W-:Y:S01]  /*9f00*/  ISETP.GE.AND P3, PT, R47, RZ, PT ;  /* 0x000000ff2f00720c */ /* 0x000fe20003f66270 */
[----:B------:R-:W-:Y:S01]  /*9f10*/  @!P0 IMAD.MOV R4, RZ, RZ, -R4 ;  /* 0x000000ffff048224 */ /* 0x000fe200078e0a04 */
[C---:B------:R-:W-:Y:S01]  /*9f20*/  ISETP.GT.U32.AND P0, PT, R39.reuse, R27, PT ;  /* 0x0000001b2700720c */ /* 0x040fe20003f04070 */
[----:B------:R-:W-:Y:S02]  /*9f30*/  IMAD R36, R39, R26, R36 ;  /* 0x0000001a27247224 */ /* 0x000fe400078e0224 */
[----:B------:R-:W-:Y:S01]  /*9f40*/  IMAD.HI.U32 R35, R51, R38, RZ ;  /* 0x0000002633237227 */ /* 0x000fe200078e00ff */
[----:B------:R0:W-:Y:S02]  /*9f50*/  STL [R1+0x330], R4 ;  /* 0x0003300401007387 */ /* 0x0001e40000100800 */
[----:B------:R-:W-:Y:S01]  /*9f60*/  ISETP.GT.U32.AND P2, PT, R39, R36, PT ;  /* 0x000000242700720c */ /* 0x000fe20003f44070 */
[----:B------:R-:W-:Y:S01]  /*9f70*/  IMAD.HI.U32 R26, R51, R37, RZ ;  /* 0x00000025331a7227 */ /* 0x000fe200078e00ff */
[----:B------:R1:W-:Y:S03]  /*9f80*/  STL [R1+0x31c], R2 ;  /* 0x00031c0201007387 */ /* 0x0003e60000100800 */
[----:B------:R-:W-:-:S02]  /*9f90*/  VIADD R47, R3, 0x74 ;  /* 0x00000074032f7836 */ /* 0x000fc40000000000 */
[----:B------:R-:W-:Y:S02]  /*9fa0*/  IMAD.MOV R35, RZ, RZ, -R35 ;  /* 0x000000ffff237224 */ /* 0x000fe400078e0a23 */
[----:B------:R-:W-:Y:S01]  /*9fb0*/  IMAD.MOV R26, RZ, RZ, -R26 ;  /* 0x000000ffff1a7224 */ /* 0x000fe200078e0a1a */
[----:B------:R-:W-:Y:S01]  /*9fc0*/  IABS R34, R47 ;  /* 0x0000002f00227213 */ /* 0x000fe20000000000 */
[----:B------:R-:W-:Y:S02]  /*9fd0*/  @!P4 IMAD.IADD R41, R41, 0x1, -R39 ;  /* 0x000000012929c824 */ /* 0x000fe400078e0a27 */
[C---:B------:R-:W-:Y:S02]  /*9fe0*/  IMAD R38, R39.reuse, R35, R38 ;  /* 0x0000002327267224 */ /* 0x040fe400078e0226 */
[C---:B------:R-:W-:Y:S01]  /*9ff0*/  IMAD R37, R39.reuse, R26, R37 ;  /* 0x0000001a27257224 */ /* 0x040fe200078e0225 */
[----:B------:R-:W-:Y:S01]  /*a000*/  ISETP.GT.U32.AND P4, PT, R39, R41, PT ;  /* 0x000000292700720c */ /* 0x000fe20003f84070 */
[----:B------:R-:W-:-:S04]  /*a010*/  IMAD.HI.U32 R26, R51, R34, RZ ;  /* 0x00000022331a7227 */ /* 0x000fc800078e00ff */
[----:B------:R-:W-:Y:S01]  /*a020*/  @!P6 IMAD.MOV R0, RZ, RZ, -R0 ;  /* 0x000000ffff00e224 */ /* 0x000fe200078e0a00 */
[----:B------:R-:W-:Y:S01]  /*a030*/  ISETP.GT.U32.AND P6, PT, R39, R38, PT ;  /* 0x000000262700720c */ /* 0x000fe20003fc4070 */
[--C-:B------:R-:W-:Y:S01]  /*a040*/  @!P0 IMAD.IADD R27, R27, 0x1, -R39.reuse ;  /* 0x000000011b1b8824 */ /* 0x100fe200078e0a27 */
[----:B------:R-:W-:Y:S01]  /*a050*/  ISETP.GT.U32.AND P0, PT, R39, R37, PT ;  /* 0x000000252700720c */ /* 0x000fe20003f04070 */
[----:B------:R-:W-:Y:S01]  /*a060*/  VIADD R46, R3, 0x72 ;  /* 0x00000072032e7836 */ /* 0x000fe20000000000 */
[----:B------:R2:W-:Y:S01]  /*a070*/  STL [R1+0x318], R0 ;  /* 0x0003180001007387 */ /* 0x0005e20000100800 */
[----:B------:R-:W-:Y:S02]  /*a080*/  IMAD.MOV R26, RZ, RZ, -R26 ;  /* 0x000000ffff1a7224 */ /* 0x000fe400078e0a1a */
[----:B------:R-:W-:Y:S01]  /*a090*/  @!P2 IMAD.IADD R36, R36, 0x1, -R39 ;  /* 0x000000012424a824 */ /* 0x000fe200078e0a27 */
[----:B------:R-:W-:Y:S01]  /*a0a0*/  IABS R35, R46 ;  /* 0x0000002e00237213 */ /* 0x000fe20000000000 */
[----:B------:R-:W-:-:S02]  /*a0b0*/  IMAD R34, R39, R26, R34 ;  /* 0x0000001a27227224 */ /* 0x000fc400078e0222 */
[----:B------:R-:W-:Y:S01]  /*a0c0*/  VIADD R52, R3, 0x73 ;  /* 0x0000007303347836 */ /* 0x000fe20000000000 */
[----:B------:R-:W-:Y:S01]  /*a0d0*/  ISETP.GT.U32.AND P2, PT, R39, R36, PT ;  /* 0x000000242700720c */ /* 0x000fe20003f44070 */
[----:B------:R-:W-:Y:S01]  /*a0e0*/  @!P4 IMAD.IADD R41, R41, 0x1, -R39 ;  /* 0x000000012929c824 */ /* 0x000fe200078e0a27 */
[----:B------:R-:W-:Y:S01]  /*a0f0*/  ISETP.GT.U32.AND P4, PT, R39, R34, PT ;  /* 0x000000222700720c */ /* 0x000fe20003f84070 */
[----:B0-----:R-:W-:Y:S01]  /*a100*/  IMAD.MOV.U32 R4, RZ, RZ, R27 ;  /* 0x000000ffff047224 */ /* 0x001fe200078e001b */
[----:B-1----:R-:W-:Y:S01]  /*a110*/  IABS R2, R52 ;  /* 0x0000003400027213 */ /* 0x002fe20000000000 */
[----:B------:R-:W-:-:S04]  /*a120*/  IMAD.HI.U32 R27, R51, R35, RZ ;  /* 0x00000023331b7227 */ /* 0x000fc800078e00ff */
[--C-:B------:R-:W-:Y:S02]  /*a130*/  @!P6 IMAD.IADD R38, R38, 0x1, -R39.reuse ;  /* 0x000000012626e824 */ /* 0x100fe400078e0a27 */
[----:B------:R-:W-:Y:S01]  /*a140*/  @!P0 IMAD.IADD R37, R37, 0x1, -R39 ;  /* 0x0000000125258824 */ /* 0x000fe200078e0a27 */
[----:B------:R-:W-:Y:S01]  /*a150*/  ISETP.GE.AND P0, PT, R54, RZ, PT ;  /* 0x000000ff3600720c */ /* 0x000fe20003f06270 */
[----:B------:R-:W-:Y:S01]  /*a160*/  IMAD.MOV R27, RZ, RZ, -R27 ;  /* 0x000000ffff1b7224 */ /* 0x000fe200078e0a1b */
[C---:B------:R-:W-:Y:S01]  /*a170*/  ISETP.GT.U32.AND P6, PT, R39.reuse, R38, PT ;  /* 0x000000262700720c */ /* 0x040fe20003fc4070 */
[----:B------:R-:W-:Y:S01]  /*a180*/  @!P1 IMAD.MOV R4, RZ, RZ, -R4 ;  /* 0x000000ffff049224 */ /* 0x000fe200078e0a04 */
[----:B------:R-:W-:Y:S01]  /*a190*/  ISETP.GT.U32.AND P1, PT, R39, R37, PT ;  /* 0x000000252700720c */ /* 0x000fe20003f24070 */
[----:B--2---:R-:W-:-:S03]  /*a1a0*/  IMAD.HI.U32 R0, R51, R2, RZ ;  /* 0x0000000233007227 */ /* 0x004fc600078e00ff */
[----:B------:R0:W-:Y:S01]  /*a1b0*/  STL [R1+0x30c], R4 ;  /* 0x00030c0401007387 */ /* 0x0001e20000100800 */
        /* <DEDUP_REMOVED lines=10> */
[----:B------:R-:W-:Y:S01]  /*a260*/  @!P1 IMAD.IADD R37, R37, 0x1, -R39 ;  /* 0x0000000125259824 */ /* 0x000fe200078e0a27 */
[----:B------:R-:W-:Y:S01]  /*a270*/  ISETP.GE.AND P1, PT, R47, RZ, PT ;  /* 0x000000ff2f00720c */ /* 0x000fe20003f26270 */
[C---:B------:R-:W-:Y:S01]  /*a280*/  VIADD R47, R3.reuse, 0x6f ;  /* 0x0000006f032f7836 */ /* 0x040fe20000000000 */
[----:B------:R-:W-:Y:S01]  /*a290*/  IABS R26, R53 ;  /* 0x00000035001a7213 */ /* 0x000fe20000000000 */
[----:B------:R-:W-:Y:S02]  /*a2a0*/  IMAD.MOV.U32 R5, RZ, RZ, R36 ;  /* 0x000000ffff057224 */ /* 0x000fe400078e0024 */
[----:B------:R-:W-:Y:S01]  /*a2b0*/  VIADD R54, R3, 0x70 ;  /* 0x0000007003367836 */ /* 0x000fe20000000000 */
[----:B------:R-:W-:Y:S01]  /*a2c0*/  IABS R27, R47 ;  /* 0x0000002f001b7213 */ /* 0x000fe20000000000 */
[----:B0-----:R-:W-:-:S02]  /*a2d0*/  IMAD.MOV.U32 R4, RZ, RZ, R41 ;  /* 0x000000ffff047224 */ /* 0x001fc400078e0029 */
[----:B------:R-:W-:Y:S01]  /*a2e0*/  @!P4 IMAD.IADD R35, R35, 0x1, -R39 ;  /* 0x000000012323c824 */ /* 0x000fe200078e0a27 */
[----:B------:R-:W-:Y:S01]  /*a2f0*/  IABS R0, R54 ;  /* 0x0000003600007213 */ /* 0x000fe20000000000 */
[----:B------:R-:W-:-:S04]  /*a300*/  IMAD.HI.U32 R42, R51, R26, RZ ;  /* 0x0000001a332a7227 */ /* 0x000fc800078e00ff */
[----:B------:R-:W-:Y:S01]  /*a310*/  @!P3 IMAD.MOV R5, RZ, RZ, -R5 ;  /* 0x000000ffff05b224 */ /* 0x000fe200078e0a05 */
[C---:B------:R-:W-:Y:S01]  /*a320*/  ISETP.GT.U32.AND P3, PT, R39.reuse, R34, PT ;  /* 0x000000222700720c */ /* 0x040fe20003f64070 */
[----:B------:R-:W-:Y:S01]  /*a330*/  @!P5 IMAD.MOV R4, RZ, RZ, -R4 ;  /* 0x000000ffff04d224 */ /* 0x000fe200078e0a04 */
[----:B------:R-:W-:Y:S01]  /*a340*/  ISETP.GT.U32.AND P5, PT, R39, R35, PT ;  /* 0x000000232700720c */ /* 0x000fe20003fa4070 */
[----:B------:R-:W-:Y:S01]  /*a350*/  IMAD.MOV R42, RZ, RZ, -R42 ;  /* 0x000000ffff2a7224 */ /* 0x000fe200078e0a2a */
[----:B------:R0:W-:Y:S01]  /*a360*/  STL [R1+0x304], R5 ;  /* 0x0003040501007387 */ /* 0x0001e20000100800 */
[----:B------:R-:W-:-:S03]  /*a370*/  IMAD.HI.U32 R36, R51, R27, RZ ;  /* 0x0000001b33247227 */ /* 0x000fc600078e00ff */
[----:B------:R1:W-:Y:S01]  /*a380*/  STL [R1+0x2f0], R4 ;  /* 0x0002f00401007387 */ /* 0x0003e20000100800 */
[----:B------:R-:W-:Y:S01]  /*a390*/  @!P6 IMAD.IADD R2, R2, 0x1, -R39 ;  /* 0x000000010202e824 */ /* 0x000fe200078e0a27 */
[----:B------:R-:W-:Y:S01]  /*a3a0*/  ISETP.GE.AND P6, PT, R52, RZ, PT ;  /* 0x000000ff3400720c */ /* 0x000fe20003fc6270 */
[----:B------:R-:W-:Y:S02]  /*a3b0*/  IMAD R26, R39, R42, R26 ;  /* 0x0000002a271a7224 */ /* 0x000fe400078e021a */
[----:B------:R-:W-:Y:S01]  /*a3c0*/  IMAD.HI.U32 R40, R51, R0, RZ ;  /* 0x0000000033287227 */ /* 0x000fe200078e00ff */
[----:B------:R-:W-:-:S03]  /*a3d0*/  ISETP.GT.U32.AND P4, PT, R39, R2, PT ;  /* 0x000000022700720c */ /* 0x000fc60003f84070 */
[----:B0-----:R-:W-:Y:S02]  /*a3e0*/  IMAD.MOV.U32 R5, RZ, RZ, R38 ;  /* 0x000000ffff057224 */ /* 0x001fe400078e0026 */
[----:B------:R-:W-:Y:S02]  /*a3f0*/  IMAD.MOV R36, RZ, RZ, -R36 ;  /* 0x000000ffff247224 */ /* 0x000fe400078e0a24 */
[----:B-1----:R-:W-:Y:S02]  /*a400*/  IMAD.MOV.U32 R4, RZ, RZ, R37 ;  /* 0x000000ffff047224 */ /* 0x002fe400078e0025 */
[----:B------:R-:W-:Y:S01]  /*a410*/  @!P2 IMAD.MOV R5, RZ, RZ, -R5 ;  /* 0x000000ffff05a224 */ /* 0x000fe200078e0a05 */
[C---:B------:R-:W-:Y:S01]  /*a420*/  ISETP.GT.U32.AND P2, PT, R39.reuse, R26, PT ;  /* 0x0000001a2700720c */ /* 0x040fe20003f44070 */
[----:B------:R-:W-:Y:S02]  /*a430*/  IMAD.MOV R40, RZ, RZ, -R40 ;  /* 0x000000ffff287224 */ /* 0x000fe400078e0a28 */
[C---:B------:R-:W-:Y:S01]  /*a440*/  IMAD R27, R39.reuse, R36, R27 ;  /* 0x00000024271b7224 */ /* 0x040fe200078e021b */
[----:B------:R-:W-:Y:S01]  /*a450*/  STL [R1+0x148], R5 ;  /* 0x0001480501007387 */ /* 0x000fe20000100800 */
[----:B------:R-:W-:Y:S01]  /*a460*/  @!P0 IMAD.MOV R4, RZ, RZ, -R4 ;  /* 0x000000ffff048224 */ /* 0x000fe200078e0a04 */
[----:B------:R-:W-:Y:S01]  /*a470*/  ISETP.GE.AND P0, PT, R46, RZ, PT ;  /* 0x000000ff2e00720c */ /* 0x000fe20003f06270 */
[----:B------:R-:W-:-:S02]  /*a480*/  IMAD R0, R39, R40, R0 ;  /* 0x0000002827007224 */ /* 0x000fc400078e0200 */
[--C-:B------:R-:W-:Y:S01]  /*a490*/  @!P3 IMAD.IADD R34, R34, 0x1, -R39.reuse ;  /* 0x000000012222b824 */ /* 0x100fe200078e0a27 */
[----:B------:R0:W-:Y:S01]  /*a4a0*/  STL [R1+0x130], R4 ;  /* 0x0001300401007387 */ /* 0x0001e20000100800 */
[--C-:B------:R-:W-:Y:S01]  /*a4b0*/  @!P5 IMAD.IADD R35, R35, 0x1, -R39.reuse ;  /* 0x000000012323d824 */ /* 0x100fe200078e0a27 */
[----:B------:R-:W-:Y:S01]  /*a4c0*/  ISETP.GT.U32.AND P5, PT, R39, R27, PT ;  /* 0x0000001b2700720c */ /* 0x000fe20003fa4070 */
[----:B------:R-:W-:Y:S01]  /*a4d0*/  VIADD R52, R3, 0x6e ;  /* 0x0000006e03347836 */ /* 0x000fe20000000000 */
[----:B------:R-:W-:Y:S01]  /*a4e0*/  ISETP.GT.U32.AND P3, PT, R39, R0, PT ;  /* 0x000000002700720c */ /* 0x000fe20003f64070 */
[--C-:B------:R-:W-:Y:S01]  /*a4f0*/  @!P4 IMAD.IADD R2, R2, 0x1, -R39.reuse ;  /* 0x000000010202c824 */ /* 0x100fe200078e0a27 */
[----:B------:R-:W-:Y:S01]  /*a500*/  ISETP.GE.AND P4, PT, R53, RZ, PT ;  /* 0x000000ff3500720c */ /* 0x000fe20003f86270 */
[----:B------:R-:W-:Y:S01]  /*a510*/  @!P2 IMAD.IADD R26, R26, 0x1, -R39 ;  /* 0x000000011a1aa824 */ /* 0x000fe200078e0a27 */
[----:B------:R-:W-:Y:S01]  /*a520*/  IABS R40, R52 ;  /* 0x0000003400287213 */ /* 0x000fe20000000000 */
[----:B------:R-:W-:-:S02]  /*a530*/  VIADD R53, R3, 0x6d ;  /* 0x0000006d03357836 */ /* 0x000fc40000000000 */
[----:B0-----:R-:W-:Y:S01]  /*a540*/  IMAD.MOV.U32 R4, RZ, RZ, R34 ;  /* 0x000000ffff047224 */ /* 0x001fe200078e0022 */
[----:B------:R-:W-:Y:S01]  /*a550*/  ISETP.GT.U32.AND P2, PT, R39, R26, PT ;  /* 0x0000001a2700720c */ /* 0x000fe20003f44070 */
[----:B------:R-:W-:Y:S01]  /*a560*/  IMAD.HI.U32 R36, R51, R40, RZ ;  /* 0x0000002833247227 */ /* 0x000fe200078e00ff */
[----:B------:R-:W-:-:S03]  /*a570*/  IABS R34, R53 ;  /* 0x0000003500227213 */ /* 0x000fc60000000000 */
[----:B------:R-:W-:Y:S01]  /*a580*/  @!P1 IMAD.MOV R4, RZ, RZ, -R4 ;  /* 0x000000ffff049224 */ /* 0x000fe200078e0a04 */
[----:B------:R-:W-:Y:S01]  /*a590*/  ISETP.GE.AND P1, PT, R54, RZ, PT ;  /* 0x000000ff3600720c */ /* 0x000fe20003f26270 */
[--C-:B------:R-:W-:Y:S02]  /*a5a0*/  @!P5 IMAD.IADD R27, R27, 0x1, -R39.reuse ;  /* 0x000000011b1bd824 */ /* 0x100fe400078e0a27 */
[--C-:B------:R-:W-:Y:S01]  /*a5b0*/  @!P3 IMAD.IADD R0, R0, 0x1, -R39.reuse ;  /* 0x000000010000b824 */ /* 0x100fe200078e0a27 */
[----:B------:R0:W-:Y:S01]  /*a5c0*/  STL [R1+0x310], R4 ;  /* 0x0003100401007387 */ /* 0x0001e20000100800 */
[----:B------:R-:W-:Y:S01]  /*a5d0*/  IMAD.MOV R36, RZ, RZ, -R36 ;  /* 0x000000ffff247224 */ /* 0x000fe200078e0a24 */
[----:B------:R-:W-:Y:S01]  /*a5e0*/  ISETP.GE.AND P3, PT, R47, RZ, PT ;  /* 0x000000ff2f00720c */ /* 0x000fe20003f66270 */
[----:B------:R-:W-:Y:S01]  /*a5f0*/  @!P2 IMAD.IADD R26, R26, 0x1, -R39 ;  /* 0x000000011a1aa824 */ /* 0x000fe200078e0a27 */
[C---:B------:R-:W-:Y:S01]  /*a600*/  ISETP.GT.U32.AND P5, PT, R39.reuse, R0, PT ;  /* 0x000000002700720c */ /* 0x040fe20003fa4070 */
[----:B------:R-:W-:-:S02]  /*a610*/  IMAD R40, R39, R36, R40 ;  /* 0x0000002427287224 */ /* 0x000fc400078e0228 */
[----:B------:R-:W-:Y:S02]  /*a620*/  IMAD.MOV.U32 R5, RZ, RZ, R35 ;  /* 0x000000ffff057224 */ /* 0x000fe400078e0023 */
[----:B------:R-:W-:Y:S01]  /*a630*/  VIADD R54, R3, 0x6c ;  /* 0x0000006c03367836 */ /* 0x000fe20000000000 */
[----:B------:R-:W-:Y:S01]  /*a640*/  ISETP.GT.U32.AND P2, PT, R39, R40, PT ;  /* 0x000000282700720c */ /* 0x000fe20003f44070 */
[----:B0-----:R-:W-:Y:S02]  /*a650*/  IMAD.MOV.U32 R4, RZ, RZ, R2 ;  /* 0x000000ffff047224 */ /* 0x001fe400078e0002 */
[----:B------:R-:W-:Y:S01]  /*a660*/  IMAD.HI.U32 R2, R51, R34, RZ ;  /* 0x0000002233027227 */ /* 0x000fe200078e00ff */
[----:B------:R-:W-:-:S03]  /*a670*/  IABS R38, R54 ;  /* 0x0000003600267213 */ /* 0x000fc60000000000 */
[----:B------:R-:W-:Y:S01]  /*a680*/  @!P6 IMAD.MOV R4, RZ, RZ, -R4 ;  /* 0x000000ffff04e224 */ /* 0x000fe200078e0a04 */
[C---:B------:R-:W-:Y:S01]  /*a690*/  ISETP.GT.U32.AND P6, PT, R39.reuse, R27, PT ;  /* 0x0000001b2700720c */ /* 0x040fe20003fc4070 */
[----:B------:R-:W-:Y:S02]  /*a6a0*/  IMAD.MOV R2, RZ, RZ, -R2 ;  /* 0x000000ffff027224 */ /* 0x000fe400078e0a02 */
[----:B------:R-:W-:Y:S01]  /*a6b0*/  @!P0 IMAD.MOV R5, RZ, RZ, -R5 ;  /* 0x000000ffff058224 */ /* 0x000fe200078e0a05 */
[----:B------:R0:W-:Y:S01]  /*a6c0*/  STL [R1+0x11c], R4 ;  /* 0x00011c0401007387 */ /* 0x0001e20000100800 */
[----:B------:R-:W-:Y:S01]  /*a6d0*/  IMAD R2, R39, R2, R34 ;  /* 0x0000000227027224 */ /* 0x000fe200078e0222 */
[----:B------:R-:W-:Y:S01]  /*a6e0*/  ISETP.GE.AND P0, PT, R52, RZ, PT ;  /* 0x000000ff3400720c */ /* 0x000fe20003f06270 */
[--C-:B------:R-:W-:Y:S01]  /*a6f0*/  @!P5 IMAD.IADD R0, R0, 0x1, -R39.reuse ;  /* 0x000000010000d824 */ /* 0x100fe200078e0a27 */
[----:B------:R-:W-:Y:S01]  /*a700*/  ISETP.GE.AND P5, PT, R54, RZ, PT ;  /* 0x000000ff3600720c */ /* 0x000fe20003fa6270 */
[----:B------:R-:W-:Y:S01]  /*a710*/  VIADD R54, R3, 0x6b ;  /* 0x0000006b03367836 */ /* 0x000fe20000000000 */
[----:B------:R-:W-:Y:S01]  /*a720*/  STL [R1+0x308], R5 ;  /* 0x0003080501007387 */ /* 0x000fe20000100800 */
[----:B------:R-:W-:-:S02]  /*a730*/  @!P2 IMAD.IADD R40, R40, 0x1, -R39 ;  /* 0x000000012828a824 */ /* 0x000fc400078e0a27 */
[----:B------:R-:W-:Y:S01]  /*a740*/  @!P6 IMAD.IADD R27, R27, 0x1, -R39 ;  /* 0x000000011b1be824 */ /* 0x000fe200078e0a27 */
[----:B------:R-:W-:Y:S01]  /*a750*/  ISETP.GT.U32.AND P6, PT, R39, R2, PT ;  /* 0x000000022700720c */ /* 0x000fe20003fc4070 */
[----:B0-----:R-:W-:Y:S01]  /*a760*/  IMAD.MOV.U32 R4, RZ, RZ, R26 ;  /* 0x000000ffff047224 */ /* 0x001fe200078e001a */
[----:B------:R-:W-:Y:S01]  /*a770*/  IABS R36, R54 ;  /* 0x0000003600247213 */ /* 0x000fe20000000000 */
[----:B------:R-:W-:Y:S01]  /*a780*/  IMAD.HI.U32 R26, R51, R38, RZ ;  /* 0x00000026331a7227 */ /* 0x000fe200078e00ff */
[----:B------:R-:W-:-:S03]  /*a790*/  ISETP.GE.AND P2, PT, R54, RZ, PT ;  /* 0x000000ff3600720c */ /* 0x000fc60003f46270 */
[----:B------:R-:W-:Y:S01]  /*a7a0*/  @!P4 IMAD.MOV R4, RZ, RZ, -R4 ;  /* 0x000000ffff04c224 */ /* 0x000fe200078e0a04 */
[----:B------:R-:W-:Y:S01]  /*a7b0*/  ISETP.GE.AND P4, PT, R53, RZ, PT ;  /* 0x000000ff3500720c */ /* 0x000fe20003f86270 */
[----:B------:R-:W-:Y:S02]  /*a7c0*/  IMAD.MOV R26, RZ, RZ, -R26 ;  /* 0x000000ffff1a7224 */ /* 0x000fe400078e0a1a */
[----:B------:R-:W-:Y:S01]  /*a7d0*/  VIADD R47, R3, 0x6a ;  /* 0x0000006a032f7836 */ /* 0x000fe20000000000 */
[----:B------:R0:W-:Y:S01]  /*a7e0*/  STL [R1+0x328], R4 ;  /* 0x0003280401007387 */ /* 0x0001e20000100800 */
[----:B------:R-:W-:Y:S01]  /*a7f0*/  @!P6 IMAD.IADD R2, R2, 0x1, -R39 ;  /* 0x000000010202e824 */ /* 0x000fe200078e0a27 */
[----:B------:R-:W-:Y:S01]  /*a800*/  ISETP.GT.U32.AND P6, PT, R39, R40, PT ;  /* 0x000000282700720c */ /* 0x000fe20003fc4070 */
[----:B------:R-:W-:-:S04]  /*a810*/  IMAD.HI.U32 R37, R51, R36, RZ ;  /* 0x0000002433257227 */ /* 0x000fc800078e00ff */
[----:B------:R-:W-:Y:S01]  /*a820*/  IMAD R38, R39, R26, R38 ;  /* 0x0000001a27267224 */ /* 0x000fe200078e0226 */
[----:B------:R-:W-:Y:S01]  /*a830*/  IABS R26, R47 ;  /* 0x0000002f001a7213 */ /* 0x000fe20000000000 */
[----:B------:R-:W-:Y:S02]  /*a840*/  VIADD R52, R3, 0x69 ;  /* 0x0000006903347836 */ /* 0x000fe40000000000 */
[----:B0-----:R-:W-:Y:S02]  /*a850*/  IMAD.MOV.U32 R4, RZ, RZ, R0 ;  /* 0x000000ffff047224 */ /* 0x001fe400078e0000 */
[----:B------:R-:W-:Y:S01]  /*a860*/  IMAD.HI.U32 R0, R51, R26, RZ ;  /* 0x0000001a33007227 */ /* 0x000fe200078e00ff */
[----:B------:R-:W-:-:S03]  /*a870*/  IABS R34, R52 ;  /* 0x0000003400227213 */ /* 0x000fc60000000000 */
[----:B------:R-:W-:Y:S01]  /*a880*/  @!P1 IMAD.MOV R4, RZ, RZ, -R4 ;  /* 0x000000ffff049224 */ /* 0x000fe200078e0a04 */
[----:B------:R-:W-:Y:S01]  /*a890*/  ISETP.GT.U32.AND P1, PT, R39, R2, PT ;  /* 0x000000022700720c */ /* 0x000fe20003f24070 */
[----:B------:R-:W-:Y:S02]  /*a8a0*/  @!P6 IMAD.IADD R40, R40, 0x1, -R39 ;  /* 0x000000012828e824 */ /* 0x000fe400078e0a27 */
[----:B------:R-:W-:Y:S01]  /*a8b0*/  IMAD.MOV R0, RZ, RZ, -R0 ;  /* 0x000000ffff007224 */ /* 0x000fe200078e0a00 */
[----:B------:R0:W-:Y:S01]  /*a8c0*/  STL [R1+0x300], R4 ;  /* 0x0003000401007387 */ /* 0x0001e20000100800 */
[----:B------:R-:W-:Y:S02]  /*a8d0*/  VIADD R46, R3, 0x68 ;  /* 0x00000068032e7836 */ /* 0x000fe40000000000 */
[----:B------:R-:W-:Y:S02]  /*a8e0*/  IMAD R26, R39, R0, R26 ;  /* 0x00000000271a7224 */ /* 0x000fe400078e021a */
[C---:B------:R-:W-:Y:S01]  /*a8f0*/  VIADD R53, R3.reuse, 0x67 ;  /* 0x0000006703357836 */ /* 0x040fe20000000000 */
[----:B------:R-:W-:Y:S01]  /*a900*/  IABS R35, R46 ;  /* 0x0000002e00237213 */ /* 0x000fe20000000000 */
[----:B------:R-:W-:-:S02]  /*a910*/  VIADD R54, R3, 0x66 ;  /* 0x0000006603367836 */ /* 0x000fc40000000000 */
[----:B------:R-:W-:Y:S01]  /*a920*/  @!P1 IMAD.IADD R2, R2, 0x1, -R39 ;  /* 0x0000000102029824 */ /* 0x000fe200078e0a27 */
[C---:B------:R-:W-:Y:S01]  /*a930*/  ISETP.GT.U32.AND P1, PT, R39.reuse, R26, PT ;  /* 0x0000001a2700720c */ /* 0x040fe20003f24070 */
[----:B0-----:R-:W-:Y:S02]  /*a940*/  IMAD.MOV.U32 R4, RZ, RZ, R27 ;  /* 0x000000ffff047224 */ /* 0x001fe400078e001b */
[----:B------:R-:W-:Y:S01]  /*a950*/  IMAD.MOV R27, RZ, RZ, -R37 ;  /* 0x000000ffff1b7224 */ /* 0x000fe200078e0a25 */
[----:B------:R-:W-:Y:S01]  /*a960*/  IABS R37, R53 ;  /* 0x0000003500257213 */ /* 0x000fe20000000000 */
[----:B------:R-:W-:Y:S01]  /*a970*/  @!P3 IMAD.MOV R4, RZ, RZ, -R4 ;  /* 0x000000ffff04b224 */ /* 0x000fe200078e0a04 */
[C---:B------:R-:W-:Y:S01]  /*a980*/  ISETP.GT.U32.AND P3, PT, R39.reuse, R38, PT ;  /* 0x000000262700720c */ /* 0x040fe20003f64070 */
[----:B------:R-:W-:Y:S02]  /*a990*/  IMAD R36, R39, R27, R36 ;  /* 0x0000001b27247224 */ /* 0x000fe400078e0224 */
[----:B------:R-:W-:Y:S01]  /*a9a0*/  IMAD.HI.U32 R27, R51, R34, RZ ;  /* 0x00000022331b7227 */ /* 0x000fe200078e00ff */
[----:B------:R0:W-:Y:S02]  /*a9b0*/  STL [R1+0x2f4], R4 ;  /* 0x0002f40401007387 */ /* 0x0001e40000100800 */
[----:B------:R-:W-:Y:S01]  /*a9c0*/  ISETP.GT.U32.AND P6, PT, R39, R36, PT ;  /* 0x000000242700720c */ /* 0x000fe20003fc4070 */
[----:B------:R-:W-:-:S04]  /*a9d0*/  IMAD.HI.U32 R0, R51, R35, RZ ;  /* 0x0000002333007227 */ /* 0x000fc800078e00ff */
[----:B------:R-:W-:Y:S02]  /*a9e0*/  IMAD.MOV R27, RZ, RZ, -R27 ;  /* 0x000000ffff1b7224 */ /* 0x000fe400078e0a1b */
[--C-:B------:R-:W-:Y:S01]  /*a9f0*/  @!P3 IMAD.IADD R38, R38, 0x1, -R39.reuse ;  /* 0x000000012626b824 */ /* 0x100fe200078e0a27 */
[----:B------:R-:W-:Y:S01]  /*aa00*/  ISETP.GE.AND P3, PT, R47, RZ, PT ;  /* 0x000000ff2f00720c */ /* 0x000fe20003f66270 */
[----:B------:R-:W-:Y:S02]  /*aa10*/  IMAD.MOV R0, RZ, RZ, -R0 ;  /* 0x000000ffff007224 */ /* 0x000fe400078e0a00 */
[C---:B------:R-:W-:Y:S01]  /*aa20*/  IMAD R34, R39.reuse, R27, R34 ;  /* 0x0000001b27227224 */ /* 0x040fe200078e0222 */
[----:B------:R-:W-:Y:S01]  /*aa30*/  IABS R27, R54 ;  /* 0x00000036001b7213 */ /* 0x000fe20000000000 */
[----:B------:R-:W-:Y:S01]  /*aa40*/  @!P6 IMAD.IADD R36, R36, 0x1, -R39 ;  /* 0x000000012424e824 */ /* 0x000fe200078e0a27 */
[C---:B------:R-:W-:Y:S01]  /*aa50*/  ISETP.GT.U32.AND P6, PT, R39.reuse, R38, PT ;  /* 0x000000262700720c */ /* 0x040fe20003fc4070 */
[----:B------:R-:W-:-:S02]  /*aa60*/  IMAD R35, R39, R0, R35 ;  /* 0x0000000027237224 */ /* 0x000fc400078e0223 */
[----:B0-----:R-:W-:Y:S02]  /*aa70*/  IMAD.MOV.U32 R4, RZ, RZ, R40 ;  /* 0x000000ffff047224 */ /* 0x001fe400078e0028 */
[----:B------:R-:W-:Y:S01]  /*aa80*/  @!P1 IMAD.IADD R26, R26, 0x1, -R39 ;  /* 0x000000011a1a9824 */ /* 0x000fe200078e0a27 */
[----:B------:R-:W-:Y:S01]  /*aa90*/  ISETP.GT.U32.AND P1, PT, R39, R36, PT ;  /* 0x000000242700720c */ /* 0x000fe20003f24070 */
[----:B------:R-:W-:-:S04]  /*aaa0*/  IMAD.HI.U32 R0, R51, R37, RZ ;  /* 0x0000002533007227 */ /* 0x000fc800078e00ff */
[----:B------:R-:W-:Y:S01]  /*aab0*/  @!P0 IMAD.MOV R4, RZ, RZ, -R4 ;  /* 0x000000ffff048224 */ /* 0x000fe200078e0a04 */
[C---:B------:R-:W-:Y:S01]  /*aac0*/  ISETP.GT.U32.AND P0, PT, R39.reuse, R26, PT ;  /* 0x0000001a2700720c */ /* 0x040fe20003f04070 */
[----:B------:R-:W-:Y:S01]  /*aad0*/  @!P4 IMAD.MOV R2, RZ, RZ, -R2 ;  /* 0x000000ffff02c224 */ /* 0x000fe200078e0a02 */
[C---:B------:R-:W-:Y:S01]  /*aae0*/  ISETP.GT.U32.AND P4, PT, R39.reuse, R34, PT ;  /* 0x000000222700720c */ /* 0x040fe20003f84070 */
[----:B------:R-:W-:Y:S01]  /*aaf0*/  @!P6 IMAD.IADD R38, R38, 0x1, -R39 ;  /* 0x000000012626e824 */ /* 0x000fe200078e0a27 */
[----:B------:R-:W-:Y:S01]  /*ab00*/  ISETP.GT.U32.AND P6, PT, R39, R35, PT ;  /* 0x000000232700720c */ /* 0x000fe20003fc4070 */
[----:B------:R-:W-:Y:S01]  /*ab10*/  IMAD.MOV R0, RZ, RZ, -R0 ;  /* 0x000000ffff007224 */ /* 0x000fe200078e0a00 */
[----:B------:R0:W-:Y:S01]  /*ab20*/  STL [R1+0x8c], R4 ;  /* 0x00008c0401007387 */ /* 0x0001e20000100800 */
[----:B------:R-:W-:Y:S02]  /*ab30*/  VIADD R47, R3, 0x65 ;  /* 0x00000065032f7836 */ /* 0x000fe40000000000 */
[C---:B------:R-:W-:Y:S01]  /*ab40*/  IMAD R37, R39.reuse, R0, R37 ;  /* 0x0000000027257224 */ /* 0x040fe200078e0225 */
[----:B------:R1:W-:Y:S01]  /*ab50*/  STL [R1+0x2dc], R2 ;  /* 0x0002dc0201007387 */ /* 0x0003e20000100800 */
[--C-:B------:R-:W-:Y:S01]  /*ab60*/  @!P1 IMAD.IADD R36, R36, 0x1, -R39.reuse ;  /* 0x0000000124249824 */ /* 0x100fe200078e0a27 */
[----:B------:R-:W-:Y:S01]  /*ab70*/  IABS R40, R47 ;  /* 0x0000002f00287213 */ /* 0x000fe20000000000 */
[--C-:B------:R-:W-:Y:S01]  /*ab80*/  @!P0 IMAD.IADD R26, R26, 0x1, -R39.reuse ;  /* 0x000000011a1a8824 */ /* 0x100fe200078e0a27 */
[----:B------:R-:W-:Y:S01]  /*ab90*/  ISETP.GT.U32.AND P1, PT, R39, R37, PT ;  /* 0x000000252700720c */ /* 0x000fe20003f24070 */
[--C-:B------:R-:W-:Y:S01]  /*aba0*/  @!P4 IMAD.IADD R34, R34, 0x1, -R39.reuse ;  /* 0x000000012222c824 */ /* 0x100fe200078e0a27 */
[----:B------:R-:W-:Y:S01]  /*abb0*/  ISETP.GE.AND P0, PT, R52, RZ, PT ;  /* 0x000000ff3400720c */ /* 0x000fe20003f06270 */
[----:B0-----:R-:W-:Y:S01]  /*abc0*/  IMAD.MOV.U32 R4, RZ, RZ, R38 ;  /* 0x000000ffff047224 */ /* 0x001fe200078e0026 */
[----:B------:R-:W-:Y:S01]  /*abd0*/  ISETP.GE.AND P4, PT, R46, RZ, PT ;  /* 0x000000ff2e00720c */ /* 0x000fe20003f86270 */
[----:B------:R-:W-:Y:S01]  /*abe0*/  @!P6 IMAD.IADD R35, R35, 0x1, -R39 ;  /* 0x000000012323e824 */ /* 0x000fe200078e0a27 */
[----:B------:R-:W-:Y:S01]  /*abf0*/  ISETP.GT.U32.AND P6, PT, R39, R34, PT ;  /* 0x000000222700720c */ /* 0x000fe20003fc4070 */
[----:B-1----:R-:W-:-:S04]  /*ac00*/  IMAD.HI.U32 R2, R51, R27, RZ ;  /* 0x0000001b33027227 */ /* 0x002fc800078e00ff */
[----:B------:R-:W-:Y:S01]  /*ac10*/  @!P5 IMAD.MOV R4, RZ, RZ, -R4 ;  /* 0x000000ffff04d224 */ /* 0x000fe200078e0a04 */
[----:B------:R-:W-:Y:S01]  /*ac20*/  ISETP.GT.U32.AND P5, PT, R39, R35, PT ;  /* 0x000000232700720c */ /* 0x000fe20003fa4070 */
[----:B------:R-:W-:Y:S02]  /*ac30*/  IMAD.MOV R2, RZ, RZ, -R2 ;  /* 0x000000ffff027224 */ /* 0x000fe400078e0a02 */
[----:B------:R-:W-:Y:S01]  /*ac40*/  IMAD.HI.U32 R0, R51, R40, RZ ;  /* 0x0000002833007227 */ /* 0x000fe200078e00ff */
[----:B------:R0:W-:Y:S03]  /*ac50*/  STL [R1+0x3c], R4 ;  /* 0x00003c0401007387 */ /* 0x0001e60000100800 */
[----:B------:R-:W-:Y:S02]  /*ac60*/  IMAD R27, R39, R2, R27 ;  /* 0x00000002271b7224 */ /* 0x000fe400078e021b */
[----:B------:R-:W-:-:S02]  /*ac70*/  VIADD R52, R3, 0x64 ;  /* 0x0000006403347836 */ /* 0x000fc40000000000 */
[----:B------:R-:W-:Y:S02]  /*ac80*/  IMAD.MOV R0, RZ, RZ, -R0 ;  /* 0x000000ffff007224 */ /* 0x000fe400078e0a00 */
[----:B------:R-:W-:Y:S01]  /*ac90*/  @!P1 IMAD.IADD R37, R37, 0x1, -R39 ;  /* 0x0000000125259824 */ /* 0x000fe200078e0a27 */
[----:B------:R-:W-:Y:S01]  /*aca0*/  IABS R2, R52 ;  /* 0x0000003400027213 */ /* 0x000fe20000000000 */
[----:B0-----:R-:W-:Y:S02]  /*acb0*/  IMAD.MOV.U32 R4, RZ, RZ, R26 ;  /* 0x000000ffff047224 */ /* 0x001fe400078e001a */
[----:B------:R-:W-:Y:S01]  /*acc0*/  IMAD.MOV.U32 R5, RZ, RZ, R36 ;  /* 0x000000ffff057224 */ /* 0x000fe200078e0024 */
[C---:B------:R-:W-:Y:S01]  /*acd0*/  ISETP.GT.U32.AND P1, PT, R39.reuse, R37, PT ;  /* 0x000000252700720c */ /* 0x040fe20003f24070 */
[----:B------:R-:W-:Y:S01]  /*ace0*/  @!P3 IMAD.MOV R4, RZ, RZ, -R4 ;  /* 0x000000ffff04b224 */ /* 0x000fe200078e0a04 */
[C---:B------:R-:W-:Y:S01]  /*acf0*/  ISETP.GT.U32.AND P3, PT, R39.reuse, R27, PT ;  /* 0x0000001b2700720c */ /* 0x040fe20003f64070 */
[----:B------:R-:W-:-:S02]  /*ad00*/  IMAD R40, R39, R0, R40 ;  /* 0x0000000027287224 */ /* 0x000fc400078e0228 */
[----:B------:R-:W-:Y:S01]  /*ad10*/  @!P2 IMAD.MOV R5, RZ, RZ, -R5 ;  /* 0x000000ffff05a224 */ /* 0x000fe200078e0a05 */
[----:B------:R-:W-:Y:S01]  /*ad20*/  ISETP.GE.AND P2, PT, R53, RZ, PT ;  /* 0x000000ff3500720c */ /* 0x000fe20003f46270 */
[--C-:B------:R-:W-:Y:S01]  /*ad30*/  @!P6 IMAD.IADD R34, R34, 0x1, -R39.reuse ;  /* 0x000000012222e824 */ /* 0x100fe200078e0a27 */
[----:B------:R-:W-:Y:S01]  /*ad40*/  ISETP.GE.AND P6, PT, R54, RZ, PT ;  /* 0x000000ff3600720c */ /* 0x000fe20003fc6270 */
[--C-:B------:R-:W-:Y:S01]  /*ad50*/  @!P5 IMAD.IADD R35, R35, 0x1, -R39.reuse ;  /* 0x000000012323d824 */ /* 0x100fe200078e0a27 */
[----:B------:R-:W-:Y:S01]  /*ad60*/  ISETP.GT.U32.AND P5, PT, R39, R40, PT ;  /* 0x000000282700720c */ /* 0x000fe20003fa4070 */
[----:B------:R-:W-:Y:S01]  /*ad70*/  IMAD.HI.U32 R0, R51, R2, RZ ;  /* 0x0000000233007227 */ /* 0x000fe200078e00ff */
[----:B------:R0:W-:Y:S03]  /*ad80*/  STL [R1+0x140], R5 ;  /* 0x0001400501007387 */ /* 0x0001e60000100800 */
[----:B------:R-:W-:Y:S01]  /*ad90*/  VIADD R53, R3, 0x63 ;  /* 0x0000006303357836 */ /* 0x000fe20000000000 */
[----:B------:R1:W-:Y:S01]  /*ada0*/  STL [R1+0x144], R4 ;  /* 0x0001440401007387 */ /* 0x0003e20000100800 */
[----:B------:R-:W-:Y:S01]  /*adb0*/  @!P3 IMAD.IADD R27, R27, 0x1, -R39 ;  /* 0x000000011b1bb824 */ /* 0x000fe200078e0a27 */
[----:B------:R-:W-:Y:S01]  /*adc0*/  ISETP.GE.AND P3, PT, R52, RZ, PT ;  /* 0x000000ff3400720c */ /* 0x000fe20003f66270 */
[----:B------:R-:W-:Y:S01]  /*add0*/  VIADD R54, R3, 0x62 ;  /* 0x0000006203367836 */ /* 0x000fe20000000000 */
[----:B------:R-:W-:Y:S01]  /*ade0*/  IABS R36, R53 ;  /* 0x0000003500247213 */ /* 0x000fe20000000000 */
[----:B------:R-:W-:-:S02]  /*adf0*/  IMAD.MOV R0, RZ, RZ, -R0 ;  /* 0x000000ffff007224 */ /* 0x000fc400078e0a00 */
[----:B0-----:R-:W-:Y:S01]  /*ae00*/  IMAD.MOV.U32 R5, RZ, RZ, R34 ;  /* 0x000000ffff057224 */ /* 0x001fe200078e0022 */
[----:B------:R-:W-:Y:S01]  /*ae10*/  IABS R26, R54 ;  /* 0x00000036001a7213 */ /* 0x000fe20000000000 */
[C---:B------:R-:W-:Y:S02]  /*ae20*/  IMAD R2, R39.reuse, R0, R2 ;  /* 0x0000000027027224 */ /* 0x040fe400078e0202 */
[----:B-1----:R-:W-:Y:S02]  /*ae30*/  IMAD.MOV.U32 R4, RZ, RZ, R35 ;  /* 0x000000ffff047224 */ /* 0x002fe400078e0023 */
[----:B------:R-:W-:Y:S01]  /*ae40*/  @!P0 IMAD.MOV R5, RZ, RZ, -R5 ;  /* 0x000000ffff058224 */ /* 0x000fe200078e0a05 */
[C---:B------:R-:W-:Y:S01]  /*ae50*/  ISETP.GT.U32.AND P0, PT, R39.reuse, R27, PT ;  /* 0x0000001b2700720c */ /* 0x040fe20003f04070 */
[----:B------:R-:W-:Y:S01]  /*ae60*/  @!P4 IMAD.MOV R4, RZ, RZ, -R4 ;  /* 0x000000ffff04c224 */ /* 0x000fe200078e0a04 */
[----:B------:R-:W-:Y:S01]  /*ae70*/  ISETP.GT.U32.AND P4, PT, R39, R2, PT ;  /* 0x000000022700720c */ /* 0x000fe20003f84070 */
[----:B------:R-:W-:Y:S01]  /*ae80*/  @!P1 IMAD.IADD R37, R37, 0x1, -R39 ;  /* 0x0000000125259824 */ /* 0x000fe200078e0a27 */
[----:B------:R-:W-:Y:S01]  /*ae90*/  STL [R1+0x13c], R5 ;  /* 0x00013c0501007387 */ /* 0x000fe20000100800 */
[----:B------:R-:W-:Y:S01]  /*aea0*/  IMAD.HI.U32 R38, R51, R36, RZ ;  /* 0x0000002433267227 */ /* 0x000fe200078e00ff */
[----:B------:R-:W-:-:S02]  /*aeb0*/  ISETP.GE.AND P1, PT, R47, RZ, PT ;  /* 0x000000ff2f00720c */ /* 0x000fc40003f26270 */
[----:B------:R0:W-:Y:S01]  /*aec0*/  STL [R1+0x134], R4 ;  /* 0x0001340401007387 */ /* 0x0001e20000100800 */
[----:B------:R-:W-:Y:S02]  /*aed0*/  @!P5 IMAD.IADD R40, R40, 0x1, -R39 ;  /* 0x000000012828d824 */ /* 0x000fe400078e0a27 */
[----:B------:R-:W-:-:S03]  /*aee0*/  IMAD.HI.U32 R34, R51, R26, RZ ;  /* 0x0000001a33227227 */ /* 0x000fc600078e00ff */
[----:B------:R-:W-:Y:S01]  /*aef0*/  ISETP.GT.U32.AND P5, PT, R39, R40, PT ;  /* 0x000000282700720c */ /* 0x000fe20003fa4070 */
[----:B------:R-:W-:Y:S02]  /*af00*/  VIADD R47, R3, 0x61 ;  /* 0x00000061032f7836 */ /* 0x000fe40000000000 */
[----:B------:R-:W-:Y:S02]  /*af10*/  IMAD.MOV R35, RZ, RZ, -R38 ;  /* 0x000000ffff237224 */ /* 0x000fe400078e0a26 */
[----:B0-----:R-:W-:Y:S01]  /*af20*/  IMAD.MOV.U32 R4, RZ, RZ, R37 ;  /* 0x000000ffff047224 */ /* 0x001fe200078e0025 */
[----:B------:R-:W-:Y:S01]  /*af30*/  IABS R0, R47 ;  /* 0x0000002f00007213 */ /* 0x000fe20000000000 */
[----:B------:R-:W-:Y:S02]  /*af40*/  IMAD.MOV R34, RZ, RZ, -R34 ;  /* 0x000000ffff227224 */ /* 0x000fe400078e0a22 */
[----:B------:R-:W-:Y:S01]  /*af50*/  @!P2 IMAD.MOV R4, RZ, RZ, -R4 ;  /* 0x000000ffff04a224 */ /* 0x000fe200078e0a04 */
[----:B------:R-:W-:Y:S01]  /*af60*/  ISETP.GE.AND P2, PT, R53, RZ, PT ;  /* 0x000000ff3500720c */ /* 0x000fe20003f46270 */
[----:B------:R-:W-:-:S02]  /*af70*/  IMAD R36, R39, R35, R36 ;  /* 0x0000002327247224 */ /* 0x000fc400078e0224 */
[--C-:B------:R-:W-:Y:S01]  /*af80*/  @!P0 IMAD.IADD R27, R27, 0x1, -R39.reuse ;  /* 0x000000011b1b8824 */ /* 0x100fe200078e0a27 */
[----:B------:R0:W-:Y:S01]  /*af90*/  STL [R1+0x12c], R4 ;  /* 0x00012c0401007387 */ /* 0x0001e20000100800 */
[C---:B------:R-:W-:Y:S01]  /*afa0*/  IMAD R26, R39.reuse, R34, R26 ;  /* 0x00000022271a7224 */ /* 0x040fe200078e021a */
[----:B------:R-:W-:Y:S01]  /*afb0*/  ISETP.GT.U32.AND P0, PT, R39, R36, PT ;  /* 0x000000242700720c */ /* 0x000fe20003f04070 */
[----:B------:R-:W-:Y:S02]  /*afc0*/  @!P4 IMAD.IADD R2, R2, 0x1, -R39 ;  /* 0x000000010202c824 */ /* 0x000fe400078e0a27 */
[----:B------:R-:W-:Y:S01]  /*afd0*/  IMAD.HI.U32 R35, R51, R0, RZ ;  /* 0x0000000033237227 */ /* 0x000fe200078e00ff */
[----:B------:R-:W-:-:S03]  /*afe0*/  ISETP.GT.U32.AND P4, PT, R39, R26, PT ;  /* 0x0000001a2700720c */ /* 0x000fc60003f84070 */
[----:B------:R-:W-:Y:S02]  /*aff0*/  IMAD.MOV R35, RZ, RZ, -R35 ;  /* 0x000000ffff237224 */ /* 0x000fe400078e0a23 */
[----:B0-----:R-:W-:Y:S02]  /*b000*/  IMAD.MOV.U32 R4, RZ, RZ, R27 ;  /* 0x000000ffff047224 */ /* 0x001fe400078e001b */
[----:B------:R-:W-:Y:S01]  /*b010*/  @!P5 IMAD.IADD R40, R40, 0x1, -R39 ;  /* 0x000000012828d824 */ /* 0x000fe200078e0a27 */
[----:B------:R-:W-:Y:S01]  /*b020*/  ISETP.GE.AND P5, PT, R54, RZ, PT ;  /* 0x000000ff3600720c */ /* 0x000fe20003fa6270 */
[----:B------:R-:W-:Y:S02]  /*b030*/  @!P6 IMAD.MOV R4, RZ, RZ, -R4 ;  /* 0x000000ffff04e224 */ /* 0x000fe400078e0a04 */
[----:B------:R-:W-:Y:S02]  /*b040*/  IMAD R0, R39, R35, R0 ;  /* 0x0000002327007224 */ /* 0x000fe400078e0200 */
[C---:B------:R-:W-:Y:S01]  /*b050*/  VIADD R46, R3.reuse, 0x60 ;  /* 0x00000060032e7836 */ /* 0x040fe20000000000 */
[----:B------:R0:W-:Y:S01]  /*b060*/  STL [R1+0x124], R4 ;  /* 0x0001240401007387 */ /* 0x0001e20000100800 */
[----:B------:R-:W-:-:S02]  /*b070*/  VIADD R52, R3, 0x5f ;  /* 0x0000005f03347836 */ /* 0x000fc40000000000 */
[--C-:B------:R-:W-:Y:S01]  /*b080*/  @!P0 IMAD.IADD R36, R36, 0x1, -R39.reuse ;  /* 0x0000000124248824 */ /* 0x100fe200078e0a27 */
[----:B------:R-:W-:Y:S01]  /*b090*/  IABS R35, R46 ;  /* 0x0000002e00237213 */ /* 0x000fe20000000000 */
[----:B------:R-:W-:Y:S01]  /*b0a0*/  @!P4 IMAD.IADD R26, R26, 0x1, -R39 ;  /* 0x000000011a1ac824 */ /* 0x000fe200078e0a27 */
[----:B------:R-:W-:Y:S01]  /*b0b0*/  IABS R34, R52 ;  /* 0x0000003400227213 */ /* 0x000fe20000000000 */
[----:B------:R-:W-:Y:S01]  /*b0c0*/  VIADD R54, R3, 0x5d ;  /* 0x0000005d03367836 */ /* 0x000fe20000000000 */
[----:B------:R-:W-:Y:S01]  /*b0d0*/  ISETP.GT.U32.AND P6, PT, R39, R36, PT ;  /* 0x000000242700720c */ /* 0x000fe20003fc4070 */
[----:B------:R-:W-:Y:S01]  /*b0e0*/  IMAD.HI.U32 R41, R51, R35, RZ ;  /* 0x0000002333297227 */ /* 0x000fe200078e00ff */
[C---:B------:R-:W-:Y:S02]  /*b0f0*/  ISETP.GT.U32.AND P4, PT, R39.reuse, R26, PT ;  /* 0x0000001a2700720c */ /* 0x040fe40003f84070 */
[----:B------:R-:W-:Y:S01]  /*b100*/  ISETP.GT.U32.AND P0, PT, R39, R2, PT ;  /* 0x000000022700720c */ /* 0x000fe20003f04070 */
[----:B0-----:R-:W-:Y:S01]  /*b110*/  IMAD.MOV.U32 R4, RZ, RZ, R40 ;  /* 0x000000ffff047224 */ /* 0x001fe200078e0028 */
[----:B------:R-:W-:Y:S01]  /*b120*/  IABS R38, R54 ;  /* 0x0000003600267213 */ /* 0x000fe20000000000 */
[----:B------:R-:W-:-:S04]  /*b130*/  IMAD.HI.U32 R27, R51, R34, RZ ;  /* 0x00000022331b7227 */ /* 0x000fc800078e00ff */
[----:B------:R-:W-:Y:S01]  /*b140*/  @!P1 IMAD.MOV R4, RZ, RZ, -R4 ;  /* 0x000000ffff049224 */ /* 0x000fe200078e0a04 */
[C---:B------:R-:W-:Y:S01]  /*b150*/  ISETP.GT.U32.AND P1, PT, R39.reuse, R0, PT ;  /* 0x000000002700720c */ /* 0x040fe20003f24070 */
[----:B------:R-:W-:Y:S02]  /*b160*/  IMAD.MOV R41, RZ, RZ, -R41 ;  /* 0x000000ffff297224 */ /* 0x000fe400078e0a29 */
[----:B------:R-:W-:Y:S01]  /*b170*/  IMAD.MOV R27, RZ, RZ, -R27 ;  /* 0x000000ffff1b7224 */ /* 0x000fe200078e0a1b */
[----:B------:R0:W-:Y:S01]  /*b180*/  STL [R1+0x120], R4 ;  /* 0x0001200401007387 */ /* 0x0001e20000100800 */
[C---:B------:R-:W-:Y:S02]  /*b190*/  IMAD R35, R39.reuse, R41, R35 ;  /* 0x0000002927237224 */ /* 0x040fe400078e0223 */
[C---:B------:R-:W-:Y:S02]  /*b1a0*/  IMAD R34, R39.reuse, R27, R34 ;  /* 0x0000001b27227224 */ /* 0x040fe400078e0222 */
[--C-:B------:R-:W-:Y:S01]  /*b1b0*/  @!P6 IMAD.IADD R36, R36, 0x1, -R39.reuse ;  /* 0x000000012424e824 */ /* 0x100fe200078e0a27 */
[C---:B------:R-:W-:Y:S01]  /*b1c0*/  ISETP.GT.U32.AND P6, PT, R39.reuse, R35, PT ;  /* 0x000000232700720c */ /* 0x040fe20003fc4070 */
[--C-:B------:R-:W-:Y:S01]  /*b1d0*/  @!P4 IMAD.IADD R26, R26, 0x1, -R39.reuse ;  /* 0x000000011a1ac824 */ /* 0x100fe200078e0a27 */
[----:B------:R-:W-:Y:S01]  /*b1e0*/  ISETP.GT.U32.AND P4, PT, R39, R34, PT ;  /* 0x000000222700720c */ /* 0x000fe20003f84070 */
[----:B------:R-:W-:-:S02]  /*b1f0*/  @!P1 IMAD.IADD R0, R0, 0x1, -R39 ;  /* 0x0000000100009824 */ /* 0x000fc400078e0a27 */
[----:B------:R-:W-:Y:S01]  /*b200*/  @!P0 IMAD.IADD R2, R2, 0x1, -R39 ;  /* 0x0000000102028824 */ /* 0x000fe200078e0a27 */
[----:B------:R-:W-:Y:S01]  /*b210*/  ISETP.GE.AND P0, PT, R47, RZ, PT ;  /* 0x000000ff2f00720c */ /* 0x000fe20003f06270 */
[----:B------:R-:W-:Y:S01]  /*b220*/  VIADD R53, R3, 0x5e ;  /* 0x0000005e03357836 */ /* 0x000fe20000000000 */
[----:B------:R-:W-:Y:S01]  /*b230*/  ISETP.GT.U32.AND P1, PT, R39, R0, PT ;  /* 0x000000002700720c */ /* 0x000fe20003f24070 */
[----:B0-----:R-:W-:Y:S02]  /*b240*/  IMAD.MOV.U32 R4, RZ, RZ, R36 ;  /* 0x000000ffff047224 */ /* 0x001fe400078e0024 */
[----:B------:R-:W-:Y:S01]  /*b250*/  IMAD.HI.U32 R27, R51, R38, RZ ;  /* 0x00000026331b7227 */ /* 0x000fe200078e00ff */
[----:B------:R-:W-:-:S03]  /*b260*/  IABS R37, R53 ;  /* 0x0000003500257213 */ /* 0x000fc60000000000 */
[----:B------:R-:W-:Y:S01]  /*b270*/  @!P3 IMAD.MOV R2, RZ, RZ, -R2 ;  /* 0x000000ffff02b224 */ /* 0x000fe200078e0a02 */
[----:B------:R-:W-:Y:S01]  /*b280*/  ISETP.GE.AND P3, PT, R46, RZ, PT ;  /* 0x000000ff2e00720c */ /* 0x000fe20003f66270 */
[----:B------:R-:W-:Y:S02]  /*b290*/  @!P2 IMAD.MOV R4, RZ, RZ, -R4 ;  /* 0x000000ffff04a224 */ /* 0x000fe400078e0a04 */
[----:B------:R-:W-:Y:S01]  /*b2a0*/  IMAD.MOV R27, RZ, RZ, -R27 ;  /* 0x000000ffff1b7224 */ /* 0x000fe200078e0a1b */
[----:B------:R-:W-:Y:S01]  /*b2b0*/  STL [R1+0xec], R2 ;  /* 0x0000ec0201007387 */ /* 0x000fe20000100800 */
[--C-:B------:R-:W-:Y:S01]  /*b2c0*/  @!P6 IMAD.IADD R35, R35, 0x1, -R39.reuse ;  /* 0x000000012323e824 */ /* 0x100fe200078e0a27 */
[----:B------:R-:W-:Y:S01]  /*b2d0*/  ISETP.GE.AND P6, PT, R52, RZ, PT ;  /* 0x000000ff3400720c */ /* 0x000fe20003fc6270 */
[--C-:B------:R-:W-:Y:S01]  /*b2e0*/  @!P1 IMAD.IADD R0, R0, 0x1, -R39.reuse ;  /* 0x0000000100009824 */ /* 0x100fe200078e0a27 */
[----:B------:R0:W-:Y:S01]  /*b2f0*/  STL [R1+0xf4], R4 ;  /* 0x0000f40401007387 */ /* 0x0001e20000100800 */
[----:B------:R-:W-:Y:S01]  /*b300*/  @!P4 IMAD.IADD R34, R34, 0x1, -R39 ;  /* 0x000000012222c824 */ /* 0x000fe200078e0a27 */
[----:B------:R-:W-:Y:S01]  /*b310*/  ISETP.GT.U32.AND P4, PT, R39, R35, PT ;  /* 0x000000232700720c */ /* 0x000fe20003f84070 */
[----:B------:R-:W-:-:S03]  /*b320*/  IMAD.HI.U32 R40, R51, R37, RZ ;  /* 0x0000002533287227 */ /* 0x000fc600078e00ff */
[----:B------:R-:W-:Y:S01]  /*b330*/  ISETP.GT.U32.AND P2, PT, R39, R34, PT ;  /* 0x000000222700720c */ /* 0x000fe20003f44070 */
[----:B------:R-:W-:Y:S02]  /*b340*/  VIADD R47, R3, 0x5c ;  /* 0x0000005c032f7836 */ /* 0x000fe40000000000 */
[C---:B------:R-:W-:Y:S02]  /*b350*/  IMAD R38, R39.reuse, R27, R38 ;  /* 0x0000001b27267224 */ /* 0x040fe400078e0226 */
[----:B0-----:R-:W-:Y:S01]  /*b360*/  IMAD.MOV.U32 R4, RZ, RZ, R0 ;  /* 0x000000ffff047224 */ /* 0x001fe200078e0000 */
[----:B------:R-:W-:Y:S01]  /*b370*/  IABS R2, R47 ;  /* 0x0000002f00027213 */ /* 0x000fe20000000000 */
[----:B------:R-:W-:Y:S02]  /*b380*/  IMAD.MOV R40, RZ, RZ, -R40 ;  /* 0x000000ffff287224 */ /* 0x000fe400078e0a28 */
[----:B------:R-:W-:Y:S01]  /*b390*/  @!P0 IMAD.MOV R4, RZ, RZ, -R4 ;  /* 0x000000ffff048224 */ /* 0x000fe200078e0a04 */
[----:B------:R-:W-:Y:S01]  /*b3a0*/  ISETP.GT.U32.AND P0, PT, R39, R38, PT ;  /* 0x000000262700720c */ /* 0x000fe20003f04070 */
[----:B------:R-:W-:-:S02]  /*b3b0*/  IMAD.MOV.U32 R5, RZ, RZ, R26 ;  /* 0x000000ffff057224 */ /* 0x000fc400078e001a */
[----:B------:R-:W-:Y:S02]  /*b3c0*/  IMAD R37, R39, R40, R37 ;  /* 0x0000002827257224 */ /* 0x000fe400078e0225 */
[----:B------:R-:W-:-:S03]  /*b3d0*/  IMAD.HI.U32 R27, R51, R2, RZ ;  /* 0x00000002331b7227 */ /* 0x000fc600078e00ff */
[----:B------:R-:W-:Y:S01]  /*b3e0*/  ISETP.GT.U32.AND P1, PT, R39, R37, PT ;  /* 0x000000252700720c */ /* 0x000fe20003f24070 */
[----:B------:R-:W-:Y:S01]  /*b3f0*/  @!P5 IMAD.MOV R5, RZ, RZ, -R5 ;  /* 0x000000ffff05d224 */ /* 0x000fe200078e0a05 */
[----:B------:R-:W-:Y:S01]  /*b400*/  ISETP.GE.AND P5, PT, R53, RZ, PT ;  /* 0x000000ff3500720c */ /* 0x000fe20003fa6270 */
[----:B------:R-:W-:Y:S02]  /*b410*/  IMAD.MOV R27, RZ, RZ, -R27 ;  /* 0x000000ffff1b7224 */ /* 0x000fe400078e0a1b */
[----:B------:R-:W-:Y:S01]  /*b420*/  VIADD R52, R3, 0x5b ;  /* 0x0000005b03347836 */ /* 0x000fe20000000000 */
[----:B------:R-:W-:Y:S01]  /*b430*/  STL [R1+0x104], R5 ;  /* 0x0001040501007387 */ /* 0x000fe20000100800 */
[--C-:B------:R-:W-:Y:S02]  /*b440*/  @!P4 IMAD.IADD R35, R35, 0x1, -R39.reuse ;  /* 0x000000012323c824 */ /* 0x100fe400078e0a27 */
[----:B------:R-:W-:Y:S01]  /*b450*/  @!P2 IMAD.IADD R34, R34, 0x1, -R39 ;  /* 0x000000012222a824 */ /* 0x000fe200078e0a27 */
[----:B------:R-:W-:Y:S01]  /*b460*/  ISETP.GE.AND P2, PT, R54, RZ, PT ;  /* 0x000000ff3600720c */ /* 0x000fe20003f46270 */
[----:B------:R0:W-:Y:S01]  /*b470*/  STL [R1+0x118], R4 ;  /* 0x0001180401007387 */ /* 0x0001e20000100800 */
[----:B------:R-:W-:-:S02]  /*b480*/  VIADD R54, R3, 0x59 ;  /* 0x0000005903367836 */ /* 0x000fc40000000000 */
[----:B------:R-:W-:Y:S01]  /*b490*/  IMAD R2, R39, R27, R2 ;  /* 0x0000001b27027224 */ /* 0x000fe200078e0202 */
[----:B------:R-:W-:Y:S01]  /*b4a0*/  IABS R27, R52 ;  /* 0x00000034001b7213 */ /* 0x000fe20000000000 */
[--C-:B------:R-:W-:Y:S01]  /*b4b0*/  @!P0 IMAD.IADD R38, R38, 0x1, -R39.reuse ;  /* 0x0000000126268824 */ /* 0x100fe200078e0a27 */
[----:B------:R-:W-:Y:S01]  /*b4c0*/  IABS R36, R54 ;  /* 0x0000003600247213 */ /* 0x000fe20000000000 */
[----:B------:R-:W-:Y:S01]  /*b4d0*/  @!P1 IMAD.IADD R37, R37, 0x1, -R39 ;  /* 0x0000000125259824 */ /* 0x000fe200078e0a27 */
[----:B------:R-:W-:Y:S01]  /*b4e0*/  ISETP.GT.U32.AND P4, PT, R39, R2, PT ;  /* 0x000000022700720c */ /* 0x000fe20003f84070 */
[----:B------:R-:W-:Y:S01]  /*b4f0*/  IMAD.HI.U32 R0, R51, R27, RZ ;  /* 0x0000001b33007227 */ /* 0x000fe200078e00ff */
[----:B------:R-:W-:Y:S02]  /*b500*/  ISETP.GE.AND P1, PT, R47, RZ, PT ;  /* 0x000000ff2f00720c */ /* 0x000fe40003f26270 */
[----:B------:R-:W-:Y:S01]  /*b510*/  ISETP.GT.U32.AND P0, PT, R39, R37, PT ;  /* 0x000000252700720c */ /* 0x000fe20003f04070 */
[----:B0-----:R-:W-:-:S02]  /*b520*/  IMAD.MOV.U32 R4, RZ, RZ, R35 ;  /* 0x000000ffff047224 */ /* 0x001fc400078e0023 */
[----:B------:R-:W-:Y:S02]  /*b530*/  IMAD.MOV.U32 R35, RZ, RZ, R36 ;  /* 0x000000ffff237224 */ /* 0x000fe400078e0024 */
[----:B------:R-:W-:Y:S01]  /*b540*/  @!P3 IMAD.MOV R4, RZ, RZ, -R4 ;  /* 0x000000ffff04b224 */ /* 0x000fe200078e0a04 */
[----:B------:R-:W-:Y:S01]  /*b550*/  ISETP.GT.U32.AND P3, PT, R39, R38, PT ;  /* 0x000000262700720c */ /* 0x000fe20003f64070 */
[----:B------:R-:W-:Y:S02]  /*b560*/  IMAD.MOV R36, RZ, RZ, -R0 ;  /* 0x000000ffff247224 */ /* 0x000fe400078e0a00 */
[----:B------:R-:W-:Y:S01]  /*b570*/  VIADD R53, R3, 0x5a ;  /* 0x0000005a03357836 */ /* 0x000fe20000000000 */
[----:B------:R0:W-:Y:S01]  /*b580*/  STL [R1+0x114], R4 ;  /* 0x0001140401007387 */ /* 0x0001e20000100800 */
[----:B------:R-:W-:Y:S02]  /*b590*/  IMAD R27, R39, R36, R27 ;  /* 0x00000024271b7224 */ /* 0x000fe400078e021b */
[--C-:B------:R-:W-:Y:S01]  /*b5a0*/  @!P4 IMAD.IADD R2, R2, 0x1, -R39.reuse ;  /* 0x000000010202c824 */ /* 0x100fe200078e0a27 */
[----:B------:R-:W-:Y:S01]  /*b5b0*/  IABS R26, R53 ;  /* 0x00000035001a7213 */ /* 0x000fe20000000000 */
[--C-:B------:R-:W-:Y:S01]  /*b5c0*/  @!P0 IMAD.IADD R37, R37, 0x1, -R39.reuse ;  /* 0x0000000125258824 */ /* 0x100fe200078e0a27 */
[----:B------:R-:W-:Y:S01]  /*b5d0*/  ISETP.GE.AND P0, PT, R53, RZ, PT ;  /* 0x000000ff3500720c */ /* 0x000fe20003f06270 */
[----:B------:R-:W-:Y:S01]  /*b5e0*/  VIADD R46, R3, 0x57 ;  /* 0x00000057032e7836 */ /* 0x000fe20000000000 */
[C---:B------:R-:W-:Y:S01]  /*b5f0*/  ISETP.GT.U32.AND P4, PT, R39.reuse, R2, PT ;  /* 0x000000022700720c */ /* 0x040fe20003f84070 */
[----:B------:R-:W-:Y:S01]  /*b600*/  @!P3 IMAD.IADD R38, R38, 0x1, -R39 ;  /* 0x000000012626b824 */ /* 0x000fe200078e0a27 */
[----:B------:R-:W-:Y:S01]  /*b610*/  ISETP.GT.U32.AND P3, PT, R39, R27, PT ;  /* 0x0000001b2700720c */ /* 0x000fe20003f64070 */
[----:B0-----:R-:W-:-:S02]  /*b620*/  IMAD.MOV.U32 R4, RZ, RZ, R34 ;  /* 0x000000ffff047224 */ /* 0x001fc400078e0022 */
[----:B------:R-:W-:-:S04]  /*b630*/  IMAD.HI.U32 R0, R51, R26, RZ ;  /* 0x0000001a33007227 */ /* 0x000fc800078e00ff */
[----:B------:R-:W-:Y:S01]  /*b640*/  @!P6 IMAD.MOV R4, RZ, RZ, -R4 ;  /* 0x000000ffff04e224 */ /* 0x000fe200078e0a04 */
[----:B------:R-:W-:Y:S01]  /*b650*/  ISETP.GE.AND P6, PT, R52, RZ, PT ;  /* 0x000000ff3400720c */ /* 0x000fe20003fc6270 */
[----:B------:R-:W-:Y:S02]  /*b660*/  IMAD.MOV R0, RZ, RZ, -R0 ;  /* 0x000000ffff007224 */ /* 0x000fe400078e0a00 */
[----:B------:R-:W-:Y:S01]  /*b670*/  IMAD.HI.U32 R34, R51, R35, RZ ;  /* 0x0000002333227227 */ /* 0x000fe200078e00ff */
[----:B------:R0:W-:Y:S03]  /*b680*/  STL [R1+0x10c], R4 ;  /* 0x00010c0401007387 */ /* 0x0001e60000100800 */
[----:B------:R-:W-:Y:S02]  /*b690*/  IMAD R26, R39, R0, R26 ;  /* 0x00000000271a7224 */ /* 0x000fe400078e021a */
[----:B------:R-:W-:-:S02]  /*b6a0*/  @!P3 IMAD.IADD R27, R27, 0x1, -R39 ;  /* 0x000000011b1bb824 */ /* 0x000fc400078e0a27 */
[----:B------:R-:W-:Y:S01]  /*b6b0*/  IMAD.MOV R34, RZ, RZ, -R34 ;  /* 0x000000ffff227224 */ /* 0x000fe200078e0a22 */
[----:B------:R-:W-:Y:S01]  /*b6c0*/  ISETP.GT.U32.AND P3, PT, R39, R26, PT ;  /* 0x0000001a2700720c */ /* 0x000fe20003f64070 */
[----:B------:R-:W-:Y:S01]  /*b6d0*/  @!P4 IMAD.IADD R2, R2, 0x1, -R39 ;  /* 0x000000010202c824 */ /* 0x000fe200078e0a27 */
[----:B------:R-:W-:Y:S01]  /*b6e0*/  ISETP.GE.AND P4, PT, R54, RZ, PT ;  /* 0x000000ff3600720c */ /* 0x000fe20003f86270 */
[----:B0-----:R-:W-:Y:S02]  /*b6f0*/  IMAD.MOV.U32 R4, RZ, RZ, R37 ;  /* 0x000000ffff047224 */ /* 0x001fe400078e0025 */
[----:B------:R-:W-:Y:S02]  /*b700*/  VIADD R54, R3, 0x55 ;  /* 0x0000005503367836 */ /* 0x000fe40000000000 */
[----:B------:R-:W-:Y:S01]  /*b710*/  @!P5 IMAD.MOV R4, RZ, RZ, -R4 ;  /* 0x000000ffff04d224 */ /* 0x000fe200078e0a04 */
[C---:B------:R-:W-:Y:S01]  /*b720*/  ISETP.GT.U32.AND P5, PT, R39.reuse, R27, PT ;  /* 0x0000001b2700720c */ /* 0x040fe20003fa4070 */
[----:B------:R-:W-:Y:S01]  /*b730*/  IMAD R35, R39, R34, R35 ;  /* 0x0000002227237224 */ /* 0x000fe200078e0223 */
[----:B------:R-:W-:Y:S01]  /*b740*/  IABS R34, R46 ;  /* 0x0000002e00227213 */ /* 0x000fe20000000000 */
[C---:B------:R-:W-:Y:S01]  /*b750*/  VIADD R52, R3.reuse, 0x58 ;  /* 0x0000005803347836 */ /* 0x040fe20000000000 */
[----:B------:R0:W-:Y:S01]  /*b760*/  STL [R1+0x100], R4 ;  /* 0x0001000401007387 */ /* 0x0001e20000100800 */
[----:B------:R-:W-:Y:S01]  /*b770*/  IABS R0, R54 ;  /* 0x0000003600007213 */ /* 0x000fe20000000000 */
[----:B------:R-:W-:-:S02]  /*b780*/  VIADD R53, R3, 0x56 ;  /* 0x0000005603357836 */ /* 0x000fc40000000000 */
[----:B------:R-:W-:Y:S01]  /*b790*/  IMAD.HI.U32 R37, R51, R34, RZ ;  /* 0x0000002233257227 */ /* 0x000fe200078e00ff */
[----:B------:R-:W-:Y:S02]  /*b7a0*/  IABS R40, R52 ;  /* 0x0000003400287213 */ /* 0x000fe40000000000 */
[----:B------:R-:W-:Y:S01]  /*b7b0*/  IABS R36, R53 ;  /* 0x0000003500247213 */ /* 0x000fe20000000000 */
[----:B------:R-:W-:Y:S02]  /*b7c0*/  @!P3 IMAD.IADD R26, R26, 0x1, -R39 ;  /* 0x000000011a1ab824 */ /* 0x000fe400078e0a27 */
[----:B0-----:R-:W-:Y:S02]  /*b7d0*/  IMAD.MOV.U32 R4, RZ, RZ, R38 ;  /* 0x000000ffff047224 */ /* 0x001fe400078e0026 */
[----:B------:R-:W-:Y:S01]  /*b7e0*/  IMAD.MOV.U32 R38, RZ, RZ, R0 ;  /* 0x000000ffff267224 */ /* 0x000fe200078e0000 */
[C---:B------:R-:W-:Y:S01]  /*b7f0*/  ISETP.GT.U32.AND P3, PT, R39.reuse, R26, PT ;  /* 0x0000001a2700720c */ /* 0x040fe20003f64070 */
[----:B------:R-:W-:Y:S01]  /*b800*/  @!P2 IMAD.MOV R4, RZ, RZ, -R4 ;  /* 0x000000ffff04a224 */ /* 0x000fe200078e0a04 */
[----:B------:R-:W-:Y:S01]  /*b810*/  ISETP.GT.U32.AND P2, PT, R39, R35, PT ;  /* 0x000000232700720c */ /* 0x000fe20003f44070 */
[----:B------:R-:W-:-:S02]  /*b820*/  IMAD.MOV R0, RZ, RZ, -R37 ;  /* 0x000000ffff007224 */ /* 0x000fc400078e0a25 */
[----:B------:R-:W-:Y:S01]  /*b830*/  @!P5 IMAD.IADD R27, R27, 0x1, -R39 ;  /* 0x000000011b1bd824 */ /* 0x000fe200078e0a27 */
[----:B------:R0:W-:Y:S01]  /*b840*/  STL [R1+0xfc], R4 ;  /* 0x0000fc0401007387 */ /* 0x0001e20000100800 */
[----:B------:R-:W-:-:S04]  /*b850*/  IMAD.HI.U32 R41, R51, R40, RZ ;  /* 0x0000002833297227 */ /* 0x000fc800078e00ff */
[----:B------:R-:W-:Y:S02]  /*b860*/  IMAD R0, R39, R0, R34 ;  /* 0x0000000027007224 */ /* 0x000fe400078e0222 */
[----:B------:R-:W-:Y:S01]  /*b870*/  @!P1 IMAD.MOV R2, RZ, RZ, -R2 ;  /* 0x000000ffff029224 */ /* 0x000fe200078e0a02 */
[----:B------:R-:W-:Y:S01]  /*b880*/  ISETP.GE.AND P1, PT, R52, RZ, PT ;  /* 0x000000ff3400720c */ /* 0x000fe20003f26270 */
[----:B------:R-:W-:Y:S02]  /*b890*/  IMAD.MOV R41, RZ, RZ, -R41 ;  /* 0x000000ffff297224 */ /* 0x000fe400078e0a29 */
[----:B0-----:R-:W-:Y:S01]  /*b8a0*/  IMAD.MOV.U32 R4, RZ, RZ, R27 ;  /* 0x000000ffff047224 */ /* 0x001fe200078e001b */
[----:B------:R0:W-:Y:S01]  /*b8b0*/  STL [R1+0xf8], R2 ;  /* 0x0000f80201007387 */ /* 0x0001e20000100800 */
[----:B------:R-:W-:Y:S02]  /*b8c0*/  @!P2 IMAD.IADD R35, R35, 0x1, -R39 ;  /* 0x000000012323a824 */ /* 0x000fe400078e0a27 */
[----:B------:R-:W-:Y:S01]  /*b8d0*/  @!P6 IMAD.MOV R4, RZ, RZ, -R4 ;  /* 0x000000ffff04e224 */ /* 0x000fe200078e0a04 */
[----:B------:R-:W-:Y:S01]  /*b8e0*/  ISETP.GT.U32.AND P6, PT, R39, R0, PT ;  /* 0x000000002700720c */ /* 0x000fe20003fc4070 */
[----:B------:R-:W-:Y:S01]  /*b8f0*/  IMAD.HI.U32 R37, R51, R36, RZ ;  /* 0x0000002433257227 */ /* 0x000fe200078e00ff */
[----:B------:R-:W-:-:S02]  /*b900*/  ISETP.GT.U32.AND P2, PT, R39, R35, PT ;  /* 0x000000232700720c */ /* 0x000fc40003f44070 */
[----:B------:R1:W-:Y:S01]  /*b910*/  STL [R1+0xf0], R4 ;  /* 0x0000f00401007387 */ /* 0x0003e20000100800 */
[----:B------:R-:W-:Y:S02]  /*b920*/  IMAD.MOV R37, RZ, RZ, -R37 ;  /* 0x000000ffff257224 */ /* 0x000fe400078e0a25 */
[----:B0-----:R-:W-:Y:S02]  /*b930*/  IMAD R2, R39, R41, R40 ;  /* 0x0000002927027224 */ /* 0x001fe400078e0228 */
[----:B------:R-:W-:-:S03]  /*b940*/  IMAD.HI.U32 R34, R51, R38, RZ ;  /* 0x0000002633227227 */ /* 0x000fc600078e00ff */
[C---:B------:R-:W-:Y:S01]  /*b950*/  ISETP.GT.U32.AND P5, PT, R39.reuse, R2, PT ;  /* 0x000000022700720c */ /* 0x040fe20003fa4070 */
[C---:B------:R-:W-:Y:S02]  /*b960*/  IMAD R36, R39.reuse, R37, R36 ;  /* 0x0000002527247224 */ /* 0x040fe400078e0224 */
[----:B------:R-:W-:Y:S02]  /*b970*/  IMAD.MOV R34, RZ, RZ, -R34 ;  /* 0x000000ffff227224 */ /* 0x000fe400078e0a22 */
[--C-:B------:R-:W-:Y:S01]  /*b980*/  @!P3 IMAD.IADD R26, R26, 0x1, -R39.reuse ;  /* 0x000000011a1ab824 */ /* 0x100fe200078e0a27 */
[----:B------:R-:W-:Y:S01]  /*b990*/  ISETP.GT.U32.AND P3, PT, R39, R36, PT ;  /* 0x000000242700720c */ /* 0x000fe20003f64070 */
[----:B------:R-:W-:Y:S02]  /*b9a0*/  VIADD R47, R3, 0x54 ;  /* 0x00000054032f7836 */ /* 0x000fe40000000000 */
[----:B------:R-:W-:Y:S02]  /*b9b0*/  IMAD R37, R39, R34, R38 ;  /* 0x0000002227257224 */ /* 0x000fe400078e0226 */
[----:B-1----:R-:W-:Y:S01]  /*b9c0*/  IMAD.MOV.U32 R4, RZ, RZ, R26 ;  /* 0x000000ffff047224 */ /* 0x002fe200078e001a */
[----:B------:R-:W-:Y:S01]  /*b9d0*/  IABS R34, R47 ;  /* 0x0000002f00227213 */ /* 0x000fe20000000000 */
[----:B------:R-:W-:Y:S01]  /*b9e0*/  @!P6 IMAD.IADD R0, R0, 0x1, -R39 ;  /* 0x000000010000e824 */ /* 0x000fe200078e0a27 */
[----:B------:R-:W-:Y:S01]  /*b9f0*/  ISETP.GE.AND P6, PT, R46, RZ, PT ;  /* 0x000000ff2e00720c */ /* 0x000fe20003fc6270 */
[----:B------:R-:W-:-:S02]  /*ba00*/  VIADD R52, R3, 0x53 ;  /* 0x0000005303347836 */ /* 0x000fc40000000000 */
[--C-:B------:R-:W-:Y:S01]  /*ba10*/  @!P2 IMAD.IADD R35, R35, 0x1, -R39.reuse ;  /* 0x000000012323a824 */ /* 0x100fe200078e0a27 */
[C---:B------:R-:W-:Y:S01]  /*ba20*/  ISETP.GT.U32.AND P2, PT, R39.reuse, R37, PT ;  /* 0x000000252700720c */ /* 0x040fe20003f44070 */
[----:B------:R-:W-:Y:S01]  /*ba30*/  @!P0 IMAD.MOV R4, RZ, RZ, -R4 ;  /* 0x000000ffff048224 */ /* 0x000fe200078e0a04 */
[----:B------:R-:W-:Y:S01]  /*ba40*/  ISETP.GT.U32.AND P0, PT, R39, R0, PT ;  /* 0x000000002700720c */ /* 0x000fe20003f04070 */
[----:B------:R-:W-:Y:S01]  /*ba50*/  @!P5 IMAD.IADD R2, R2, 0x1, -R39 ;  /* 0x000000010202d824 */ /* 0x000fe200078e0a27 */
[----:B------:R-:W-:Y:S01]  /*ba60*/  IABS R27, R52 ;  /* 0x00000034001b7213 */ /* 0x000fe20000000000 */
[----:B------:R-:W-:Y:S01]  /*ba70*/  IMAD.HI.U32 R38, R51, R34, RZ ;  /* 0x0000002233267227 */ /* 0x000fe200078e00ff */
[----:B------:R0:W-:Y:S02]  /*ba80*/  STL [R1+0xc8], R4 ;  /* 0x0000c80401007387 */ /* 0x0001e40000100800 */
[----:B------:R-:W-:Y:S01]  /*ba90*/  ISETP.GT.U32.AND P5, PT, R39, R2, PT ;  /* 0x000000022700720c */ /* 0x000fe20003fa4070 */
[----:B------:R-:W-:-:S04]  /*baa0*/  IMAD.HI.U32 R26, R51, R27, RZ ;  /* 0x0000001b331a7227 */ /* 0x000fc800078e00ff */
[----:B------:R-:W-:Y:S02]  /*bab0*/  IMAD.MOV R38, RZ, RZ, -R38 ;  /* 0x000000ffff267224 */ /* 0x000fe400078e0a26 */
[----:B------:R-:W-:Y:S01]  /*bac0*/  @!P3 IMAD.IADD R36, R36, 0x1, -R39 ;  /* 0x000000012424b824 */ /* 0x000fe200078e0a27 */
[----:B------:R-:W-:Y:S01]  /*bad0*/  ISETP.GE.AND P3, PT, R54, RZ, PT ;  /* 0x000000ff3600720c */ /* 0x000fe20003f66270 */
[----:B0-----:R-:W-:Y:S02]  /*bae0*/  IMAD.MOV.U32 R4, RZ, RZ, R35 ;  /* 0x000000ffff047224 */ /* 0x001fe400078e0023 */
[----:B------:R-:W-:Y:S02]  /*baf0*/  IMAD.MOV R26, RZ, RZ, -R26 ;  /* 0x000000ffff1a7224 */ /* 0x000fe400078e0a1a */
[----:B------:R-:W-:Y:S02]  /*bb00*/  @!P4 IMAD.MOV R4, RZ, RZ, -R4 ;  /* 0x000000ffff04c224 */ /* 0x000fe400078e0a04 */
[----:B------:R-:W-:-:S02]  /*bb10*/  IMAD R34, R39, R38, R34 ;  /* 0x0000002627227224 */ /* 0x000fc400078e0222 */
[--C-:B------:R-:W-:Y:S01]  /*bb20*/  @!P2 IMAD.IADD R37, R37, 0x1, -R39.reuse ;  /* 0x000000012525a824 */ /* 0x100fe200078e0a27 */
[C---:B------:R-:W-:Y:S01]  /*bb30*/  ISETP.GT.U32.AND P2, PT, R39.reuse, R36, PT ;  /* 0x000000242700720c */ /* 0x040fe20003f44070 */
[----:B------:R-:W-:Y:S01]  /*bb40*/  @!P0 IMAD.IADD R0, R0, 0x1, -R39 ;  /* 0x0000000100008824 */ /* 0x000fe200078e0a27 */
[----:B------:R0:W-:Y:S01]  /*bb50*/  STL [R1+0xd8], R4 ;  /* 0x0000d80401007387 */ /* 0x0001e20000100800 */
[C---:B------:R-:W-:Y:S01]  /*bb60*/  IMAD R27, R39.reuse, R26, R27 ;  /* 0x0000001a271b7224 */ /* 0x040fe200078e021b */
[----:B------:R-:W-:Y:S01]  /*bb70*/  ISETP.GT.U32.AND P0, PT, R39, R34, PT ;  /* 0x000000222700720c */ /* 0x000fe20003f04070 */
[--C-:B------:R-:W-:Y:S01]  /*bb80*/  @!P5 IMAD.IADD R2, R2, 0x1, -R39.reuse ;  /* 0x000000010202d824 */ /* 0x100fe200078e0a27 */
[----:B------:R-:W-:Y:S01]  /*bb90*/  ISETP.GE.AND P5, PT, R53, RZ, PT ;  /* 0x000000ff3500720c */ /* 0x000fe20003fa6270 */
[----:B------:R-:W-:Y:S01]  /*bba0*/  VIADD R54, R3, 0x52 ;  /* 0x0000005203367836 */ /* 0x000fe20000000000 */
[----:B------:R-:W-:Y:S01]  /*bbb0*/  ISETP.GT.U32.AND P4, PT, R39, R37, PT ;  /* 0x000000252700720c */ /* 0x000fe20003f84070 */
[----:B------:R-:W-:Y:S01]  /*bbc0*/  @!P1 IMAD.MOV R2, RZ, RZ, -R2 ;  /* 0x000000ffff029224 */ /* 0x000fe200078e0a02 */
[----:B------:R-:W-:Y:S01]  /*bbd0*/  ISETP.GE.AND P1, PT, R47, RZ, PT ;  /* 0x000000ff2f00720c */ /* 0x000fe20003f26270 */
[----:B------:R-:W-:Y:S01]  /*bbe0*/  VIADD R53, R3, 0x51 ;  /* 0x0000005103357836 */ /* 0x000fe20000000000 */
[----:B------:R-:W-:Y:S01]  /*bbf0*/  IABS R26, R54 ;  /* 0x00000036001a7213 */ /* 0x000fe20000000000 */
[----:B0-----:R-:W-:Y:S01]  /*bc00*/  IMAD.MOV.U32 R4, RZ, RZ, R0 ;  /* 0x000000ffff047224 */ /* 0x001fe200078e0000 */
[----:B------:R0:W-:Y:S01]  /*bc10*/  STL [R1+0xdc], R2 ;  /* 0x0000dc0201007387 */ /* 0x0001e20000100800 */
[--C-:B------:R-:W-:Y:S01]  /*bc20*/  @!P2 IMAD.IADD R36, R36, 0x1, -R39.reuse ;  /* 0x000000012424a824 */ /* 0x100fe200078e0a27 */
[----:B------:R-:W-:Y:S01]  /*bc30*/  ISETP.GE.AND P2, PT, R52, RZ, PT ;  /* 0x000000ff3400720c */ /* 0x000fe20003f46270 */
[----:B------:R-:W-:Y:S01]  /*bc40*/  @!P6 IMAD.MOV R4, RZ, RZ, -R4 ;  /* 0x000000ffff04e224 */ /* 0x000fe200078e0a04 */
[----:B------:R-:W-:Y:S01]  /*bc50*/  ISETP.GT.U32.AND P6, PT, R39, R27, PT ;  /* 0x0000001b2700720c */ /* 0x000fe20003fc4070 */
[----:B------:R-:W-:Y:S01]  /*bc60*/  @!P0 IMAD.IADD R34, R34, 0x1, -R39 ;  /* 0x0000000122228824 */ /* 0x000fe200078e0a27 */
[----:B------:R-:W-:Y:S01]  /*bc70*/  ISETP.GE.AND P0, PT, R53, RZ, PT ;  /* 0x000000ff3500720c */ /* 0x000fe20003f06270 */
[----:B------:R-:W-:Y:S01]  /*bc80*/  IMAD.MOV.U32 R5, RZ, RZ, R36 ;  /* 0x000000ffff057224 */ /* 0x000fe200078e0024 */
[----:B------:R1:W-:Y:S01]  /*bc90*/  STL [R1+0xe4], R4 ;  /* 0x0000e40401007387 */ /* 0x0003e20000100800 */
[----:B------:R-:W-:Y:S01]  /*bca0*/  IMAD.HI.U32 R38, R51, R26, RZ ;  /* 0x0000001a33267227 */ /* 0x000fe200078e00ff */
[----:B0-----:R-:W-:-:S03]  /*bcb0*/  IABS R2, R53 ;  /* 0x0000003500027213 */ /* 0x001fc60000000000 */
[----:B------:R-:W-:Y:S01]  /*bcc0*/  @!P5 IMAD.MOV R5, RZ, RZ, -R5 ;  /* 0x000000ffff05d224 */ /* 0x000fe200078e0a05 */
[----:B------:R-:W-:Y:S01]  /*bcd0*/  ISETP.GT.U32.AND P5, PT, R39, R34, PT ;  /* 0x000000222700720c */ /* 0x000fe20003fa4070 */
[----:B------:R-:W-:-:S03]  /*bce0*/  IMAD.HI.U32 R35, R51, R2, RZ ;  /* 0x0000000233237227 */ /* 0x000fc600078e00ff */
[----:B------:R0:W-:Y:S01]  /*bcf0*/  STL [R1+0x240], R5 ;  /* 0x0002400501007387 */ /* 0x0001e20000100800 */
[--C-:B------:R-:W-:Y:S02]  /*bd00*/  @!P6 IMAD.IADD R27, R27, 0x1, -R39.reuse ;  /* 0x000000011b1be824 */ /* 0x100fe400078e0a27 */
[----:B------:R-:W-:Y:S02]  /*bd10*/  IMAD.MOV R36, RZ, RZ, -R38 ;  /* 0x000000ffff247224 */ /* 0x000fe400078e0a26 */
[----:B------:R-:W-:Y:S01]  /*bd20*/  @!P4 IMAD.IADD R37, R37, 0x1, -R39 ;  /* 0x000000012525c824 */ /* 0x000fe200078e0a27 */
[----:B------:R-:W-:Y:S01]  /*bd30*/  ISETP.GT.U32.AND P6, PT, R39, R27, PT ;  /* 0x0000001b2700720c */ /* 0x000fe20003fc4070 */
[----:B------:R-:W-:Y:S01]  /*bd40*/  IMAD.MOV R35, RZ, RZ, -R35 ;  /* 0x000000ffff237224 */ /* 0x000fe200078e0a23 */
[----:B------:R-:W-:Y:S01]  /*bd50*/  ISETP.GE.AND P4, PT, R54, RZ, PT ;  /* 0x000000ff3600720c */ /* 0x000fe20003f86270 */
[----:B------:R-:W-:Y:S02]  /*bd60*/  VIADD R54, R3, 0x50 ;  /* 0x0000005003367836 */ /* 0x000fe40000000000 */
[----:B------:R-:W-:-:S02]  /*bd70*/  IMAD R26, R39, R36, R26 ;  /* 0x00000024271a7224 */ /* 0x000fc400078e021a */
[C---:B------:R-:W-:Y:S01]  /*bd80*/  IMAD R2, R39.reuse, R35, R2 ;  /* 0x0000002327027224 */ /* 0x040fe200078e0202 */
[----:B------:R-:W-:Y:S01]  /*bd90*/  IABS R0, R54 ;  /* 0x0000003600007213 */ /* 0x000fe20000000000 */
[--C-:B------:R-:W-:Y:S01]  /*bda0*/  @!P5 IMAD.IADD R34, R34, 0x1, -R39.reuse ;  /* 0x000000012222d824 */ /* 0x100fe200078e0a27 */
[----:B------:R-:W-:Y:S01]  /*bdb0*/  ISETP.GT.U32.AND P5, PT, R39, R26, PT ;  /* 0x0000001a2700720c */ /* 0x000fe20003fa4070 */
[----:B------:R-:W-:Y:S02]  /*bdc0*/  VIADD R53, R3, 0x4d ;  /* 0x0000004d03357836 */ /* 0x000fe40000000000 */
[----:B------:R-:W-:Y:S01]  /*bdd0*/  @!P6 IMAD.IADD R27, R27, 0x1, -R39 ;  /* 0x000000011b1be824 */ /* 0x000fe200078e0a27 */
[----:B------:R-:W-:Y:S01]  /*bde0*/  ISETP.GT.U32.AND P6, PT, R39, R2, PT ;  /* 0x000000022700720c */ /* 0x000fe20003fc4070 */
[----:B------:R-:W-:-:S04]  /*bdf0*/  IMAD.HI.U32 R40, R51, R0, RZ ;  /* 0x0000000033287227 */ /* 0x000fc800078e00ff */
[----:B------:R-:W-:Y:S02]  /*be00*/  IMAD.MOV R40, RZ, RZ, -R40 ;  /* 0x000000ffff287224 */ /* 0x000fe400078e0a28 */
[----:B-1----:R-:W-:Y:S01]  /*be10*/  IMAD.MOV.U32 R4, RZ, RZ, R37 ;  /* 0x000000ffff047224 */ /* 0x002fe200078e0025 */
[----:B------:R-:W-:Y:S01]  /*be20*/  IABS R37, R53 ;  /* 0x0000003500257213 */ /* 0x000fe20000000000 */
[C---:B------:R-:W-:Y:S02]  /*be30*/  IMAD R0, R39.reuse, R40, R0 ;  /* 0x0000002827007224 */ /* 0x040fe400078e0200 */
[--C-:B------:R-:W-:Y:S02]  /*be40*/  @!P5 IMAD.IADD R26, R26, 0x1, -R39.reuse ;  /* 0x000000011a1ad824 */ /* 0x100fe400078e0a27 */
[----:B------:R-:W-:Y:S01]  /*be50*/  @!P6 IMAD.IADD R2, R2, 0x1, -R39 ;  /* 0x000000010202e824 */ /* 0x000fe200078e0a27 */
[C---:B------:R-:W-:Y:S01]  /*be60*/  ISETP.GT.U32.AND P5, PT, R39.reuse, R0, PT ;  /* 0x000000002700720c */ /* 0x040fe20003fa4070 */
[----:B0-----:R-:W-:Y:S01]  /*be70*/  IMAD.MOV.U32 R5, RZ, RZ, R34 ;  /* 0x000000ffff057224 */ /* 0x001fe200078e0022 */
[----:B------:R-:W-:Y:S01]  /*be80*/  ISETP.GT.U32.AND P6, PT, R39, R26, PT ;  /* 0x0000001a2700720c */ /* 0x000fe20003fc4070 */
[----:B------:R-:W-:-:S02]  /*be90*/  VIADD R52, R3, 0x4e ;  /* 0x0000004e03347836 */ /* 0x000fc40000000000 */
[----:B------:R-:W-:Y:S01]  /*bea0*/  @!P1 IMAD.MOV R5, RZ, RZ, -R5 ;  /* 0x000000ffff059224 */ /* 0x000fe200078e0a05 */
[----:B------:R-:W-:Y:S01]  /*beb0*/  ISETP.GT.U32.AND P1, PT, R39, R2, PT ;  /* 0x000000022700720c */ /* 0x000fe20003f24070 */
[----:B------:R-:W-:Y:S01]  /*bec0*/  @!P3 IMAD.MOV R4, RZ, RZ, -R4 ;  /* 0x000000ffff04b224 */ /* 0x000fe200078e0a04 */
[----:B------:R-:W-:Y:S01]  /*bed0*/  IABS R36, R52 ;  /* 0x0000003400247213 */ /* 0x000fe20000000000 */
[----:B------:R-:W-:Y:S01]  /*bee0*/  IMAD.HI.U32 R42, R51, R37, RZ ;  /* 0x00000025332a7227 */ /* 0x000fe200078e00ff */
[----:B------:R-:W-:Y:S02]  /*bef0*/  ISETP.GE.AND P3, PT, R54, RZ, PT ;  /* 0x000000ff3600720c */ /* 0x000fe40003f66270 */
[----:B------:R0:W-:Y:S01]  /*bf00*/  STL [R1+0x238], R4 ;  /* 0x0002380401007387 */ /* 0x0001e20000100800 */
[----:B------:R-:W-:Y:S02]  /*bf10*/  IMAD.MOV R42, RZ, RZ, -R42 ;  /* 0x000000ffff2a7224 */ /* 0x000fe400078e0a2a */
[--C-:B------:R-:W-:Y:S01]  /*bf20*/  @!P5 IMAD.IADD R0, R0, 0x1, -R39.reuse ;  /* 0x000000010000d824 */ /* 0x100fe200078e0a27 */
[----:B------:R1:W-:Y:S01]  /*bf30*/  STL [R1+0xd4], R5 ;  /* 0x0000d40501007387 */ /* 0x0003e20000100800 */
[----:B------:R-:W-:-:S02]  /*bf40*/  @!P6 IMAD.IADD R26, R26, 0x1, -R39 ;  /* 0x000000011a1ae824 */ /* 0x000fc400078e0a27 */
[----:B------:R-:W-:Y:S01]  /*bf50*/  VIADD R47, R3, 0x4f ;  /* 0x0000004f032f7836 */ /* 0x000fe20000000000 */
[----:B------:R-:W-:Y:S01]  /*bf60*/  ISETP.GT.U32.AND P5, PT, R39, R0, PT ;  /* 0x000000002700720c */ /* 0x000fe20003fa4070 */
[----:B------:R-:W-:-:S03]  /*bf70*/  IMAD.HI.U32 R41, R51, R36, RZ ;  /* 0x0000002433297227 */ /* 0x000fc600078e00ff */
[----:B------:R-:W-:Y:S01]  /*bf80*/  IABS R35, R47 ;  /* 0x0000002f00237213 */ /* 0x000fe20000000000 */
[----:B0-----:R-:W-:Y:S02]  /*bf90*/  IMAD.MOV.U32 R4, RZ, RZ, R27 ;  /* 0x000000ffff047224 */ /* 0x001fe400078e001b */
[----:B------:R-:W-:Y:S02]  /*bfa0*/  IMAD R42, R39, R42, R37 ;  /* 0x0000002a272a7224 */ /* 0x000fe400078e0225 */
[----:B-1----:R-:W-:Y:S02]  /*bfb0*/  IMAD.MOV.U32 R5, RZ, RZ, R26 ;  /* 0x000000ffff057224 */ /* 0x002fe400078e001a */
[----:B------:R-:W-:Y:S02]  /*bfc0*/  IMAD.MOV R41, RZ, RZ, -R41 ;  /* 0x000000ffff297224 */ /* 0x000fe400078e0a29 */
[----:B------:R-:W-:Y:S01]  /*bfd0*/  @!P2 IMAD.MOV R4, RZ, RZ, -R4 ;  /* 0x000000ffff04a224 */ /* 0x000fe200078e0a04 */
[----:B------:R-:W-:Y:S01]  /*bfe0*/  ISETP.GE.AND P2, PT, R47, RZ, PT ;  /* 0x000000ff2f00720c */ /* 0x000fe20003f46270 */
[----:B------:R-:W-:-:S02]  /*bff0*/  @!P1 IMAD.IADD R2, R2, 0x1, -R39 ;  /* 0x0000000102029824 */ /* 0x000fc400078e0a27 */
[----:B------:R-:W-:Y:S01]  /*c000*/  @!P4 IMAD.MOV R5, RZ, RZ, -R5 ;  /* 0x000000ffff05c224 */ /* 0x000fe200078e0a05 */
[C---:B------:R-:W-:Y:S01]  /*c010*/  ISETP.GT.U32.AND P4, PT, R39.reuse, R42, PT ;  /* 0x0000002a2700720c */ /* 0x040fe20003f84070 */
[----:B------:R-:W-:Y:S01]  /*c020*/  IMAD R36, R39, R41, R36 ;  /* 0x0000002927247224 */ /* 0x000fe200078e0224 */
[----:B------:R0:W-:Y:S01]  /*c030*/  STL [R1+0xcc], R4 ;  /* 0x0000cc0401007387 */ /* 0x0001e20000100800 */
[----:B------:R-:W-:-:S03]  /*c040*/  IMAD.HI.U32 R40, R51, R35, RZ ;  /* 0x0000002333287227 */ /* 0x000fc600078e00ff */
[----:B------:R-:W-:Y:S01]  /*c050*/  ISETP.GT.U32.AND P1, PT, R39, R36, PT ;  /* 0x000000242700720c */ /* 0x000fe20003f24070 */
[C---:B------:R-:W-:Y:S01]  /*c060*/  VIADD R54, R3.reuse, 0x4c ;  /* 0x0000004c03367836 */ /* 0x040fe20000000000 */
[----:B------:R-:W-:Y:S01]  /*c070*/  STL [R1+0xc4], R5 ;  /* 0x0000c40501007387 */ /* 0x000fe20000100800 */
[----:B------:R-:W-:Y:S02]  /*c080*/  IMAD.MOV R40, RZ, RZ, -R40 ;  /* 0x000000ffff287224 */ /* 0x000fe400078e0a28 */
[----:B------:R-:W-:Y:S01]  /*c090*/  @!P5 IMAD.IADD R0, R0, 0x1, -R39 ;  /* 0x000000010000d824 */ /* 0x000fe200078e0a27 */
[----:B------:R-:W-:Y:S01]  /*c0a0*/  IABS R38, R54 ;  /* 0x0000003600267213 */ /* 0x000fe20000000000 */
[----:B0-----:R-:W-:Y:S02]  /*c0b0*/  IMAD.MOV.U32 R4, RZ, RZ, R2 ;  /* 0x000000ffff047224 */ /* 0x001fe400078e0002 */
[----:B------:R-:W-:Y:S02]  /*c0c0*/  VIADD R47, R3, 0x4a ;  /* 0x0000004a032f7836 */ /* 0x000fe40000000000 */
[----:B------:R-:W-:Y:S01]  /*c0d0*/  @!P0 IMAD.MOV R4, RZ, RZ, -R4 ;  /* 0x000000ffff048224 */ /* 0x000fe200078e0a04 */
[----:B------:R-:W-:Y:S01]  /*c0e0*/  ISETP.GE.AND P0, PT, R52, RZ, PT ;  /* 0x000000ff3400720c */ /* 0x000fe20003f06270 */
[----:B------:R-:W-:Y:S01]  /*c0f0*/  IMAD R35, R39, R40, R35 ;  /* 0x0000002827237224 */ /* 0x000fe200078e0223 */
[----:B------:R-:W-:Y:S01]  /*c100*/  IABS R26, R47 ;  /* 0x0000002f001a7213 */ /* 0x000fe20000000000 */
[----:B------:R-:W-:Y:S01]  /*c110*/  VIADD R46, R3, 0x4b ;  /* 0x0000004b032e7836 */ /* 0x000fe20000000000 */
[----:B------:R0:W-:Y:S01]  /*c120*/  STL [R1+0xc0], R4 ;  /* 0x0000c00401007387 */ /* 0x0001e20000100800 */
[----:B------:R-:W-:Y:S01]  /*c130*/  @!P4 IMAD.IADD R42, R42, 0x1, -R39 ;  /* 0x000000012a2ac824 */ /* 0x000fe200078e0a27 */
[----:B------:R-:W-:Y:S01]  /*c140*/  ISETP.GT.U32.AND P6, PT, R39, R35, PT ;  /* 0x000000232700720c */ /* 0x000fe20003fc4070 */
[----:B------:R-:W-:Y:S01]  /*c150*/  IMAD.HI.U32 R43, R51, R38, RZ ;  /* 0x00000026332b7227 */ /* 0x000fe200078e00ff */
[----:B------:R-:W-:-:S03]  /*c160*/  IABS R27, R46 ;  /* 0x0000002e001b7213 */ /* 0x000fc60000000000 */
[----:B------:R-:W-:Y:S02]  /*c170*/  IMAD.MOV R43, RZ, RZ, -R43 ;  /* 0x000000ffff2b7224 */ /* 0x000fe400078e0a2b */
[----:B------:R-:W-:Y:S02]  /*c180*/  @!P1 IMAD.IADD R36, R36, 0x1, -R39 ;  /* 0x0000000124249824 */ /* 0x000fe400078e0a27 */
[----:B0-----:R-:W-:Y:S02]  /*c190*/  IMAD.MOV.U32 R4, RZ, RZ, R0 ;  /* 0x000000ffff047224 */ /* 0x001fe400078e0000 */
[----:B------:R-:W-:Y:S01]  /*c1a0*/  IMAD.HI.U32 R0, R51, R26, RZ ;  /* 0x0000001a33007227 */ /* 0x000fe200078e00ff */
[----:B------:R-:W-:-:S03]  /*c1b0*/  ISETP.GT.U32.AND P4, PT, R39, R36, PT ;  /* 0x000000242700720c */ /* 0x000fc60003f84070 */
[----:B------:R-:W-:Y:S01]  /*c1c0*/  @!P3 IMAD.MOV R4, RZ, RZ, -R4 ;  /* 0x000000ffff04b224 */ /* 0x000fe200078e0a04 */
[C---:B------:R-:W-:Y:S01]  /*c1d0*/  ISETP.GT.U32.AND P3, PT, R39.reuse, R42, PT ;  /* 0x0000002a2700720c */ /* 0x040fe20003f64070 */
[----:B------:R-:W-:Y:S02]  /*c1e0*/  IMAD.MOV.U32 R2, RZ, RZ, R27 ;  /* 0x000000ffff027224 */ /* 0x000fe400078e001b */
[----:B------:R-:W-:Y:S01]  /*c1f0*/  IMAD R38, R39, R43, R38 ;  /* 0x0000002b27267224 */ /* 0x000fe200078e0226 */
[----:B------:R0:W-:Y:S01]  /*c200*/  STL [R1+0xbc], R4 ;  /* 0x0000bc0401007387 */ /* 0x0001e20000100800 */
[----:B------:R-:W-:Y:S02]  /*c210*/  IMAD.MOV R0, RZ, RZ, -R0 ;  /* 0x000000ffff007224 */ /* 0x000fe400078e0a00 */
[----:B------:R-:W-:Y:S01]  /*c220*/  IMAD.HI.U32 R27, R51, R2, RZ ;  /* 0x00000002331b7227 */ /* 0x000fe200078e00ff */
[----:B------:R-:W-:-:S03]  /*c230*/  ISETP.GT.U32.AND P5, PT, R39, R38, PT ;  /* 0x000000262700720c */ /* 0x000fc60003fa4070 */
[----:B------:R-:W-:Y:S02]  /*c240*/  IMAD R0, R39, R0, R26 ;  /* 0x0000000027007224 */ /* 0x000fe400078e021a */
[----:B------:R-:W-:Y:S01]  /*c250*/  @!P6 IMAD.IADD R35, R35, 0x1, -R39 ;  /* 0x000000012323e824 */ /* 0x000fe200078e0a27 */
[----:B------:R-:W-:Y:S01]  /*c260*/  ISETP.GE.AND P6, PT, R53, RZ, PT ;  /* 0x000000ff3500720c */ /* 0x000fe20003fc6270 */
[----:B------:R-:W-:Y:S02]  /*c270*/  IMAD.MOV R27, RZ, RZ, -R27 ;  /* 0x000000ffff1b7224 */ /* 0x000fe400078e0a1b */
[--C-:B------:R-:W-:Y:S01]  /*c280*/  @!P3 IMAD.IADD R42, R42, 0x1, -R39.reuse ;  /* 0x000000012a2ab824 */ /* 0x100fe200078e0a27 */
[C---:B------:R-:W-:Y:S01]  /*c290*/  ISETP.GT.U32.AND P3, PT, R39.reuse, R0, PT ;  /* 0x000000002700720c */ /* 0x040fe20003f64070 */
[C---:B------:R-:W-:Y:S01]  /*c2a0*/  IMAD R2, R39.reuse, R27, R2 ;  /* 0x0000001b27027224 */ /* 0x040fe200078e0202 */
[----:B------:R-:W-:Y:S01]  /*c2b0*/  ISETP.GT.U32.AND P1, PT, R39, R35, PT ;  /* 0x000000232700720c */ /* 0x000fe20003f24070 */
[----:B------:R-:W-:-:S02]  /*c2c0*/  @!P4 IMAD.IADD R36, R36, 0x1, -R39 ;  /* 0x000000012424c824 */ /* 0x000fc400078e0a27 */
[----:B------:R-:W-:Y:S01]  /*c2d0*/  VIADD R52, R3, 0x49 ;  /* 0x0000004903347836 */ /* 0x000fe20000000000 */
[----:B------:R-:W-:Y:S01]  /*c2e0*/  ISETP.GT.U32.AND P4, PT, R39, R2, PT ;  /* 0x000000022700720c */ /* 0x000fe20003f84070 */
[--C-:B------:R-:W-:Y:S02]  /*c2f0*/  @!P5 IMAD.IADD R38, R38, 0x1, -R39.reuse ;  /* 0x000000012626d824 */ /* 0x100fe400078e0a27 */
[----:B------:R-:W-:Y:S01]  /*c300*/  VIADD R53, R3, 0x48 ;  /* 0x0000004803357836 */ /* 0x000fe20000000000 */
[----:B------:R-:W-:Y:S01]  /*c310*/  IABS R37, R52 ;  /* 0x0000003400257213 */ /* 0x000fe20000000000 */
[----:B------:R-:W-:Y:S01]  /*c320*/  IMAD.MOV.U32 R6, RZ, RZ, R36 ;  /* 0x000000ffff067224 */ /* 0x000fe200078e0024 */
[----:B------:R-:W-:Y:S01]  /*c330*/  ISETP.GT.U32.AND P5, PT, R39, R38, PT ;  /* 0x000000262700720c */ /* 0x000fe20003fa4070 */
[--C-:B------:R-:W-:Y:S01]  /*c340*/  @!P3 IMAD.IADD R0, R0, 0x1, -R39.reuse ;  /* 0x000000010000b824 */ /* 0x100fe200078e0a27 */
[----:B------:R-:W-:Y:S01]  /*c350*/  IABS R34, R53 ;  /* 0x0000003500227213 */ /* 0x000fe20000000000 */
[----:B------:R-:W-:Y:S01]  /*c360*/  @!P1 IMAD.IADD R35, R35, 0x1, -R39 ;  /* 0x0000000123239824 */ /* 0x000fe200078e0a27 */
[----:B------:R-:W-:Y:S01]  /*c370*/  ISETP.GE.AND P1, PT, R54, RZ, PT ;  /* 0x000000ff3600720c */ /* 0x000fe20003f26270 */
[----:B------:R-:W-:Y:S01]  /*c380*/  IMAD.HI.U32 R27, R51, R37, RZ ;  /* 0x00000025331b7227 */ /* 0x000fe200078e00ff */
[----:B------:R-:W-:-:S03]  /*c390*/  ISETP.GT.U32.AND P3, PT, R39, R0, PT ;  /* 0x000000002700720c */ /* 0x000fc60003f64070 */
[----:B------:R-:W-:Y:S01]  /*c3a0*/  @!P4 IMAD.IADD R2, R2, 0x1, -R39 ;  /* 0x000000010202c824 */ /* 0x000fe200078e0a27 */
[----:B------:R-:W-:Y:S01]  /*c3b0*/  ISETP.GE.AND P4, PT, R47, RZ, PT ;  /* 0x000000ff2f00720c */ /* 0x000fe20003f86270 */
[----:B0-----:R-:W-:Y:S02]  /*c3c0*/  IMAD.MOV.U32 R4, RZ, RZ, R35 ;  /* 0x000000ffff047224 */ /* 0x001fe400078e0023 */
[----:B------:R-:W-:Y:S02]  /*c3d0*/  IMAD.MOV R27, RZ, RZ, -R27 ;  /* 0x000000ffff1b7224 */ /* 0x000fe400078e0a1b */
[----:B------:R-:W-:-:S04]  /*c3e0*/  IMAD.HI.U32 R40, R51, R34, RZ ;  /* 0x0000002233287227 */ /* 0x000fc800078e00ff */
[----:B------:R-:W-:Y:S01]  /*c3f0*/  @!P2 IMAD.MOV R4, RZ, RZ, -R4 ;  /* 0x000000ffff04a224 */ /* 0x000fe200078e0a04 */
[C---:B------:R-:W-:Y:S01]  /*c400*/  ISETP.GT.U32.AND P2, PT, R39.reuse, R2, PT ;  /* 0x000000022700720c */ /* 0x040fe20003f44070 */
[C---:B------:R-:W-:Y:S02]  /*c410*/  IMAD R37, R39.reuse, R27, R37 ;  /* 0x0000001b27257224 */ /* 0x040fe400078e0225 */
[----:B------:R-:W-:Y:S01]  /*c420*/  IMAD.MOV R35, RZ, RZ, -R40 ;  /* 0x000000ffff237224 */ /* 0x000fe200078e0a28 */
[----:B------:R0:W-:Y:S01]  /*c430*/  STL [R1+0xb8], R4 ;  /* 0x0000b80401007387 */ /* 0x0001e20000100800 */
[----:B------:R-:W-:Y:S01]  /*c440*/  @!P5 IMAD.IADD R38, R38, 0x1, -R39 ;  /* 0x000000012626d824 */ /* 0x000fe200078e0a27 */
[----:B------:R-:W-:Y:S01]  /*c450*/  ISETP.GE.AND P5, PT, R46, RZ, PT ;  /* 0x000000ff2e00720c */ /* 0x000fe20003fa6270 */
[----:B------:R-:W-:Y:S01]  /*c460*/  @!P0 IMAD.MOV R6, RZ, RZ, -R6 ;  /* 0x000000ffff068224 */ /* 0x000fe200078e0a06 */
[C---:B------:R-:W-:Y:S01]  /*c470*/  ISETP.GT.U32.AND P0, PT, R39.reuse, R37, PT ;  /* 0x000000252700720c */ /* 0x040fe20003f04070 */
[----:B------:R-:W-:-:S02]  /*c480*/  IMAD R36, R39, R35, R34 ;  /* 0x0000002327247224 */ /* 0x000fc400078e0222 */
[--C-:B------:R-:W-:Y:S01]  /*c490*/  @!P3 IMAD.IADD R0, R0, 0x1, -R39.reuse ;  /* 0x000000010000b824 */ /* 0x100fe200078e0a27 */
[----:B------:R-:W-:Y:S01]  /*c4a0*/  STL [R1+0xb4], R6 ;  /* 0x0000b40601007387 */ /* 0x000fe20000100800 */
[----:B------:R-:W-:Y:S01]  /*c4b0*/  IMAD.MOV.U32 R5, RZ, RZ, R42 ;  /* 0x000000ffff057224 */ /* 0x000fe200078e002a */
[----:B------:R-:W-:Y:S01]  /*c4c0*/  ISETP.GT.U32.AND P3, PT, R39, R36, PT ;  /* 0x000000242700720c */ /* 0x000fe20003f64070 */
[C---:B------:R-:W-:Y:S02]  /*c4d0*/  VIADD R54, R3.reuse, 0x47 ;  /* 0x0000004703367836 */ /* 0x040fe40000000000 */
[----:B0-----:R-:W-:Y:S02]  /*c4e0*/  IMAD.MOV.U32 R4, RZ, RZ, R38 ;  /* 0x000000ffff047224 */ /* 0x001fe400078e0026 */
[----:B------:R-:W-:Y:S01]  /*c4f0*/  @!P2 IMAD.IADD R2, R2, 0x1, -R39 ;  /* 0x000000010202a824 */ /* 0x000fe200078e0a27 */
[----:B------:R-:W-:Y:S01]  /*c500*/  IABS R26, R54 ;  /* 0x00000036001a7213 */ /* 0x000fe20000000000 */
[----:B------:R-:W-:Y:S01]  /*c510*/  @!P6 IMAD.MOV R5, RZ, RZ, -R5 ;  /* 0x000000ffff05e224 */ /* 0x000fe200078e0a05 */
[----:B------:R-:W-:Y:S01]  /*c520*/  ISETP.GE.AND P2, PT, R54, RZ, PT ;  /* 0x000000ff3600720c */ /* 0x000fe20003f46270 */
[----:B------:R-:W-:Y:S01]  /*c530*/  @!P1 IMAD.MOV R4, RZ, RZ, -R4 ;  /* 0x000000ffff049224 */ /* 0x000fe200078e0a04 */
[----:B------:R-:W-:Y:S01]  /*c540*/  ISETP.GE.AND P6, PT, R52, RZ, PT ;  /* 0x000000ff3400720c */ /* 0x000fe20003fc6270 */
[----:B------:R-:W-:Y:S01]  /*c550*/  @!P5 IMAD.MOV R2, RZ, RZ, -R2 ;  /* 0x000000ffff02d224 */ /* 0x000fe200078e0a02 */
[----:B------:R-:W-:Y:S01]  /*c560*/  STL [R1+0xb0], R5 ;  /* 0x0000b00501007387 */ /* 0x000fe20000100800 */
[----:B------:R-:W-:Y:S01]  /*c570*/  VIADD R54, R3, 0x46 ;  /* 0x0000004603367836 */ /* 0x000fe20000000000 */
[----:B------:R-:W-:Y:S01]  /*c580*/  ISETP.GE.AND P1, PT, R53, RZ, PT ;  /* 0x000000ff3500720c */ /* 0x000fe20003f26270 */
[--C-:B------:R-:W-:Y:S01]  /*c590*/  @!P0 IMAD.IADD R37, R37, 0x1, -R39.reuse ;  /* 0x0000000125258824 */ /* 0x100fe200078e0a27 */
[----:B------:R0:W-:Y:S01]  /*c5a0*/  STL [R1+0xa4], R4 ;  /* 0x0000a40401007387 */ /* 0x0001e20000100800 */
[----:B------:R-:W-:Y:S01]  /*c5b0*/  @!P3 IMAD.IADD R36, R36, 0x1, -R39 ;  /* 0x000000012424b824 */ /* 0x000fe200078e0a27 */
[----:B------:R-:W-:Y:S01]  /*c5c0*/  ISETP.GE.AND P5, PT, R54, RZ, PT ;  /* 0x000000ff3600720c */ /* 0x000fe20003fa6270 */
[----:B------:R-:W-:Y:S01]  /*c5d0*/  IMAD.HI.U32 R27, R51, R26, RZ ;  /* 0x0000001a331b7227 */ /* 0x000fe200078e00ff */
[----:B------:R1:W-:Y:S01]  /*c5e0*/  STL [R1+0xac], R2 ;  /* 0x0000ac0201007387 */ /* 0x0003e20000100800 */
[----:B------:R-:W-:-:S02]  /*c5f0*/  ISETP.GT.U32.AND P0, PT, R39, R37, PT ;  /* 0x000000252700720c */ /* 0x000fc40003f04070 */
[C---:B------:R-:W-:Y:S01]  /*c600*/  ISETP.GT.U32.AND P3, PT, R39.reuse, R36, PT ;  /* 0x000000242700720c */ /* 0x040fe20003f64070 */
[----:B------:R-:W-:Y:S02]  /*c610*/  IMAD.MOV R27, RZ, RZ, -R27 ;  /* 0x000000ffff1b7224 */ /* 0x000fe400078e0a1b */
[----:B0-----:R-:W-:Y:S02]  /*c620*/  IMAD.MOV.U32 R4, RZ, RZ, R0 ;  /* 0x000000ffff047224 */ /* 0x001fe400078e0000 */
[----:B------:R-:W-:Y:S01]  /*c630*/  IMAD R26, R39, R27, R26 ;  /* 0x0000001b271a7224 */ /* 0x000fe200078e021a */
[----:B-1----:R-:W-:Y:S01]  /*c640*/  IABS R2, R54 ;  /* 0x0000003600027213 */ /* 0x002fe20000000000 */
[----:B------:R-:W-:Y:S02]  /*c650*/  VIADD R53, R3, 0x45 ;  /* 0x0000004503357836 */ /* 0x000fe40000000000 */
[----:B------:R-:W-:Y:S02]  /*c660*/  @!P4 IMAD.MOV R4, RZ, RZ, -R4 ;  /* 0x000000ffff04c224 */ /* 0x000fe400078e0a04 */
[----:B------:R-:W-:Y:S01]  /*c670*/  IMAD.HI.U32 R38, R51, R2, RZ ;  /* 0x0000000233267227 */ /* 0x000fe200078e00ff */
[----:B------:R-:W-:-:S02]  /*c680*/  IABS R0, R53 ;  /* 0x0000003500007213 */ /* 0x000fc40000000000 */
[----:B------:R0:W-:Y:S01]  /*c690*/  STL [R1+0x20c], R4 ;  /* 0x00020c0401007387 */ /* 0x0001e20000100800 */
[----:B------:R-:W-:Y:S01]  /*c6a0*/  IMAD.MOV R38, RZ, RZ, -R38 ;  /* 0x000000ffff267224 */ /* 0x000fe200078e0a26 */
[----:B------:R-:W-:Y:S01]  /*c6b0*/  ISETP.GE.AND P4, PT, R53, RZ, PT ;  /* 0x000000ff3500720c */ /* 0x000fe20003f86270 */
[--C-:B------:R-:W-:Y:S01]  /*c6c0*/  @!P0 IMAD.IADD R37, R37, 0x1, -R39.reuse ;  /* 0x0000000125258824 */ /* 0x100fe200078e0a27 */
[C---:B------:R-:W-:Y:S01]  /*c6d0*/  ISETP.GT.U32.AND P0, PT, R39.reuse, R26, PT ;  /* 0x0000001a2700720c */ /* 0x040fe20003f04070 */
[----:B------:R-:W-:Y:S02]  /*c6e0*/  IMAD R2, R39, R38, R2 ;  /* 0x0000002627027224 */ /* 0x000fe400078e0202 */
[----:B------:R-:W-:Y:S02]  /*c6f0*/  @!P3 IMAD.IADD R36, R36, 0x1, -R39 ;  /* 0x000000012424b824 */ /* 0x000fe400078e0a27 */
[----:B------:R-:W-:Y:S01]  /*c700*/  VIADD R54, R3, 0x44 ;  /* 0x0000004403367836 */ /* 0x000fe20000000000 */
[----:B------:R-:W-:Y:S01]  /*c710*/  ISETP.GT.U32.AND P3, PT, R39, R2, PT ;  /* 0x000000022700720c */ /* 0x000fe20003f64070 */
[----:B------:R-:W-:-:S02]  /*c720*/  VIADD R50, R3, 0x43 ;  /* 0x0000004303327836 */ /* 0x000fc40000000000 */
[----:B0-----:R-:W-:Y:S01]  /*c730*/  IMAD.MOV.U32 R4, RZ, RZ, R37 ;  /* 0x000000ffff047224 */ /* 0x001fe200078e0025 */
[----:B------:R-:W-:Y:S01]  /*c740*/  IABS R35, R54 ;  /* 0x0000003600237213 */ /* 0x000fe20000000000 */
[----:B------:R-:W-:Y:S01]  /*c750*/  IMAD.HI.U32 R42, R51, R0, RZ ;  /* 0x00000000332a7227 */ /* 0x000fe200078e00ff */
[----:B------:R-:W-:-:S03]  /*c760*/  IABS R27, R50 ;  /* 0x00000032001b7213 */ /* 0x000fc60000000000 */
[--C-:B------:R-:W-:Y:S01]  /*c770*/  @!P0 IMAD.IADD R26, R26, 0x1, -R39.reuse ;  /* 0x000000011a1a8824 */ /* 0x100fe200078e0a27 */
[----:B------:R-:W-:Y:S01]  /*c780*/  ISETP.GE.AND P0, PT, R54, RZ, PT ;  /* 0x000000ff3600720c */ /* 0x000fe20003f06270 */
[----:B------:R-:W-:Y:S02]  /*c790*/  @!P6 IMAD.MOV R4, RZ, RZ, -R4 ;  /* 0x000000ffff04e224 */ /* 0x000fe400078e0a04 */
[----:B------:R-:W-:Y:S01]  /*c7a0*/  @!P3 IMAD.IADD R2, R2, 0x1, -R39 ;  /* 0x000000010202b824 */ /* 0x000fe200078e0a27 */
[----:B------:R-:W-:Y:S01]  /*c7b0*/  ISETP.GT.U32.AND P6, PT, R39, R26, PT ;  /* 0x0000001a2700720c */ /* 0x000fe20003fc4070 */
[----:B------:R-:W-:Y:S01]  /*c7c0*/  VIADD R44, R3, 0x42 ;  /* 0x00000042032c7836 */ /* 0x000fe20000000000 */
[----:B------:R0:W-:Y:S01]  /*c7d0*/  STL [R1+0x9c], R4 ;  /* 0x00009c0401007387 */ /* 0x0001e20000100800 */
[----:B------:R-:W-:Y:S01]  /*c7e0*/  IMAD.HI.U32 R41, R51, R35, RZ ;  /* 0x0000002333297227 */ /* 0x000fe200078e00ff */
[----:B------:R-:W-:Y:S02]  /*c7f0*/  ISETP.GT.U32.AND P3, PT, R39, R2, PT ;  /* 0x000000022700720c */ /* 0x000fe40003f64070 */
[----:B------:R-:W-:Y:S01]  /*c800*/  IABS R34, R44 ;  /* 0x0000002c00227213 */ /* 0x000fe20000000000 */
[----:B------:R-:W-:-:S02]  /*c810*/  IMAD.MOV R42, RZ, RZ, -R42 ;  /* 0x000000ffff2a7224 */ /* 0x000fc400078e0a2a */
[----:B------:R-:W-:-:S04]  /*c820*/  IMAD.HI.U32 R40, R51, R27, RZ ;  /* 0x0000001b33287227 */ /* 0x000fc800078e00ff */
[----:B------:R-:W-:Y:S02]  /*c830*/  IMAD.MOV R41, RZ, RZ, -R41 ;  /* 0x000000ffff297224 */ /* 0x000fe400078e0a29 */
[----:B------:R-:W-:Y:S02]  /*c840*/  IMAD R0, R39, R42, R0 ;  /* 0x0000002a27007224 */ /* 0x000fe400078e0200 */
[----:B------:R-:W-:Y:S02]  /*c850*/  VIADD R54, R3, 0x41 ;  /* 0x0000004103367836 */ /* 0x000fe40000000000 */
[----:B0-----:R-:W-:Y:S02]  /*c860*/  IMAD.MOV.U32 R4, RZ, RZ, R36 ;  /* 0x000000ffff047224 */ /* 0x001fe400078e0024 */
[----:B------:R-:W-:Y:S01]  /*c870*/  IMAD.MOV R40, RZ, RZ, -R40 ;  /* 0x000000ffff287224 */ /* 0x000fe200078e0a28 */
[----:B------:R-:W-:Y:S01]  /*c880*/  IABS R42, R54 ;  /* 0x00000036002a7213 */ /* 0x000fe20000000000 */
[----:B------:R-:W-:-:S02]  /*c890*/  IMAD R35, R39, R41, R35 ;  /* 0x0000002927237224 */ /* 0x000fc400078e0223 */
[----:B------:R-:W-:Y:S01]  /*c8a0*/  @!P1 IMAD.MOV R4, RZ, RZ, -R4 ;  /* 0x000000ffff049224 */ /* 0x000fe200078e0a04 */
[----:B------:R-:W-:Y:S01]  /*c8b0*/  ISETP.GT.U32.AND P1, PT, R39, R0, PT ;  /* 0x000000002700720c */ /* 0x000fe20003f24070 */
[----:B------:R-:W-:-:S03]  /*c8c0*/  IMAD.HI.U32 R38, R51, R34, RZ ;  /* 0x0000002233267227 */ /* 0x000fc600078e00ff */
[----:B------:R0:W-:Y:S01]  /*c8d0*/  STL [R1+0x94], R4 ;  /* 0x0000940401007387 */ /* 0x0001e20000100800 */
[C---:B------:R-:W-:Y:S02]  /*c8e0*/  IMAD R27, R39.reuse, R40, R27 ;  /* 0x00000028271b7224 */ /* 0x040fe400078e021b */
[----:B------:R-:W-:Y:S01]  /*c8f0*/  @!P6 IMAD.IADD R26, R26, 0x1, -R39 ;  /* 0x000000011a1ae824 */ /* 0x000fe200078e0a27 */
[----:B------:R-:W-:Y:S01]  /*c900*/  ISETP.GT.U32.AND P6, PT, R39, R35, PT ;  /* 0x000000232700720c */ /* 0x000fe20003fc4070 */
[----:B------:R-:W-:Y:S02]  /*c910*/  IMAD.MOV R38, RZ, RZ, -R38 ;  /* 0x000000ffff267224 */ /* 0x000fe400078e0a26 */
[----:B------:R-:W-:-:S04]  /*c920*/  IMAD.HI.U32 R43, R51, R42, RZ ;  /* 0x0000002a332b7227 */ /* 0x000fc800078e00ff */
[----:B------:R-:W-:Y:S01]  /*c930*/  @!P3 IMAD.IADD R2, R2, 0x1, -R39 ;  /* 0x000000010202b824 */ /* 0x000fe200078e0a27 */
[C---:B------:R-:W-:Y:S01]  /*c940*/  ISETP.GT.U32.AND P3, PT, R39.reuse, R27, PT ;  /* 0x0000001b2700720c */ /* 0x040fe20003f64070 */
[----:B------:R-:W-:Y:S02]  /*c950*/  IMAD R34, R39, R38, R34 ;  /* 0x0000002627227224 */ /* 0x000fe400078e0222 */
[----:B------:R-:W-:Y:S02]  /*c960*/  VIADD R45, R3, 0x40 ;  /* 0x00000040032d7836 */ /* 0x000fe40000000000 */
[----:B------:R-:W-:Y:S02]  /*c970*/  IMAD.MOV R43, RZ, RZ, -R43 ;  /* 0x000000ffff2b7224 */ /* 0x000fe400078e0a2b */
[--C-:B------:R-:W-:Y:S01]  /*c980*/  @!P1 IMAD.IADD R0, R0, 0x1, -R39.reuse ;  /* 0x0000000100009824 */ /* 0x100fe200078e0a27 */
[----:B------:R-:W-:Y:S01]  /*c990*/  IABS R40, R45 ;  /* 0x0000002d00287213 */ /* 0x000fe20000000000 */
[C---:B------:R-:W-:Y:S01]  /*c9a0*/  IMAD R42, R39.reuse, R43, R42 ;  /* 0x0000002b272a7224 */ /* 0x040fe200078e022a */
[----:B------:R-:W-:Y:S01]  /*c9b0*/  ISETP.GT.U32.AND P1, PT, R39, R34, PT ;  /* 0x000000222700720c */ /* 0x000fe20003f24070 */
[----:B------:R-:W-:-:S02]  /*c9c0*/  @!P6 IMAD.IADD R35, R35, 0x1, -R39 ;  /* 0x000000012323e824 */ /* 0x000fc400078e0a27 */
[----:B------:R-:W-:Y:S01]  /*c9d0*/  IMAD.MOV.U32 R36, RZ, RZ, R40 ;  /* 0x000000ffff247224 */ /* 0x000fe200078e0028 */
[----:B------:R-:W-:Y:S01]  /*c9e0*/  ISETP.GT.U32.AND P6, PT, R39, R42, PT ;  /* 0x0000002a2700720c */ /* 0x000fe20003fc4070 */
[----:B------:R-:W-:Y:S01]  /*c9f0*/  @!P3 IMAD.IADD R27, R27, 0x1, -R39 ;  /* 0x000000011b1bb824 */ /* 0x000fe200078e0a27 */
[----:B------:R-:W-:Y:S01]  /*ca00*/  ISETP.GT.U32.AND P3, PT, R39, R0, PT ;  /* 0x000000002700720c */ /* 0x000fe20003f64070 */
[----:B------:R-:W-:Y:S02]  /*ca10*/  VIADD R47, R3, 0x3e ;  /* 0x0000003e032f7836 */ /* 0x000fe40000000000 */
[----:B------:R-:W-:-:S03]  /*ca20*/  IMAD.HI.U32 R41, R51, R36, RZ ;  /* 0x0000002433297227 */ /* 0x000fc600078e00ff */
[----:B------:R-:W-:Y:S01]  /*ca30*/  IABS R38, R47 ;  /* 0x0000002f00267213 */ /* 0x000fe20000000000 */
[----:B0-----:R-:W-:Y:S02]  /*ca40*/  IMAD.MOV.U32 R4, RZ, RZ, R26 ;  /* 0x000000ffff047224 */ /* 0x001fe400078e001a */
[----:B------:R-:W-:Y:S02]  /*ca50*/  VIADD R46, R3, 0x3f ;  /* 0x0000003f032e7836 */ /* 0x000fe40000000000 */
[----:B------:R-:W-:Y:S02]  /*ca60*/  IMAD.MOV R41, RZ, RZ, -R41 ;  /* 0x000000ffff297224 */ /* 0x000fe400078e0a29 */
[--C-:B------:R-:W-:Y:S01]  /*ca70*/  @!P1 IMAD.IADD R34, R34, 0x1, -R39.reuse ;  /* 0x0000000122229824 */ /* 0x100fe200078e0a27 */
[----:B------:R-:W-:Y:S01]  /*ca80*/  IABS R37, R46 ;  /* 0x0000002e00257213 */ /* 0x000fe20000000000 */
[----:B------:R-:W-:Y:S01]  /*ca90*/  @!P2 IMAD.MOV R4, RZ, RZ, -R4 ;  /* 0x000000ffff04a224 */ /* 0x000fe200078e0a04 */
[C---:B------:R-:W-:Y:S01]  /*caa0*/  ISETP.GT.U32.AND P2, PT, R39.reuse, R27, PT ;  /* 0x0000001b2700720c */ /* 0x040fe20003f44070 */
[C---:B------:R-:W-:Y:S01]  /*cab0*/  IMAD R36, R39.reuse, R41, R36 ;  /* 0x0000002927247224 */ /* 0x040fe200078e0224 */
[C---:B------:R-:W-:Y:S01]  /*cac0*/  ISETP.GT.U32.AND P1, PT, R39.reuse, R35, PT ;  /* 0x000000232700720c */ /* 0x040fe20003f24070 */
[----:B------:R-:W-:Y:S01]  /*cad0*/  @!P6 IMAD.IADD R42, R42, 0x1, -R39 ;  /* 0x000000012a2ae824 */ /* 0x000fe200078e0a27 */
[----:B------:R0:W-:Y:S01]  /*cae0*/  STL [R1+0x88], R4 ;  /* 0x0000880401007387 */ /* 0x0001e20000100800 */
[----:B------:R-:W-:Y:S01]  /*caf0*/  ISETP.GT.U32.AND P6, PT, R39, R34, PT ;  /* 0x000000222700720c */ /* 0x000fe20003fc4070 */
[----:B------:R-:W-:-:S04]  /*cb00*/  IMAD.HI.U32 R43, R51, R38, RZ ;  /* 0x00000026332b7227 */ /* 0x000fc800078e00ff */
[----:B------:R-:W-:-:S04]  /*cb10*/  IMAD.HI.U32 R40, R51, R37, RZ ;  /* 0x0000002533287227 */ /* 0x000fc800078e00ff */
[----:B0-----:R-:W-:Y:S02]  /*cb20*/  IMAD.MOV.U32 R4, RZ, RZ, R2 ;  /* 0x000000ffff047224 */ /* 0x001fe400078e0002 */
[----:B------:R-:W-:Y:S01]  /*cb30*/  @!P3 IMAD.IADD R0, R0, 0x1, -R39 ;  /* 0x000000010000b824 */ /* 0x000fe200078e0a27 */
[C---:B------:R-:W-:Y:S01]  /*cb40*/  ISETP.GT.U32.AND P3, PT, R39.reuse, R36, PT ;  /* 0x000000242700720c */ /* 0x040fe20003f64070 */
[----:B------:R-:W-:Y:S02]  /*cb50*/  IMAD.MOV R43, RZ, RZ, -R43 ;  /* 0x000000ffff2b7224 */ /* 0x000fe400078e0a2b */
[----:B------:R-:W-:Y:S01]  /*cb60*/  @!P5 IMAD.MOV R4, RZ, RZ, -R4 ;  /* 0x000000ffff04d224 */ /* 0x000fe200078e0a04 */
[C---:B------:R-:W-:Y:S01]  /*cb70*/  ISETP.GT.U32.AND P5, PT, R39.reuse, R42, PT ;  /* 0x0000002a2700720c */ /* 0x040fe20003fa4070 */
[----:B------:R-:W-:Y:S02]  /*cb80*/  IMAD.MOV R40, RZ, RZ, -R40 ;  /* 0x000000ffff287224 */ /* 0x000fe400078e0a28 */
[C---:B------:R-:W-:Y:S01]  /*cb90*/  IMAD R38, R39.reuse, R43, R38 ;  /* 0x0000002b27267224 */ /* 0x040fe200078e0226 */
[----:B------:R0:W-:Y:S01]  /*cba0*/  STL [R1+0x84], R4 ;  /* 0x0000840401007387 */ /* 0x0001e20000100800 */
[----:B------:R-:W-:-:S02]  /*cbb0*/  IMAD R37, R39, R40, R37 ;  /* 0x0000002827257224 */ /* 0x000fc400078e0225 */
[--C-:B------:R-:W-:Y:S01]  /*cbc0*/  @!P2 IMAD.IADD R27, R27, 0x1, -R39.reuse ;  /* 0x000000011b1ba824 */ /* 0x100fe200078e0a27 */
[----:B------:R-:W-:Y:S01]  /*cbd0*/  ISETP.GE.AND P2, PT, R50, RZ, PT ;  /* 0x000000ff3200720c */ /* 0x000fe20003f46270 */
[--C-:B------:R-:W-:Y:S01]  /*cbe0*/  @!P6 IMAD.IADD R34, R34, 0x1, -R39.reuse ;  /* 0x000000012222e824 */ /* 0x100fe200078e0a27 */
[----:B------:R-:W-:Y:S01]  /*cbf0*/  ISETP.GT.U32.AND P6, PT, R39, R38, PT ;  /* 0x000000262700720c */ /* 0x000fe20003fc4070 */
[--C-:B------:R-:W-:Y:S01]  /*cc00*/  @!P1 IMAD.IADD R35, R35, 0x1, -R39.reuse ;  /* 0x0000000123239824 */ /* 0x100fe200078e0a27 */
[----:B------:R-:W-:Y:S01]  /*cc10*/  ISETP.GT.U32.AND P1, PT, R39, R37, PT ;  /* 0x000000252700720c */ /* 0x000fe20003f24070 */
[C---:B------:R-:W-:Y:S02]  /*cc20*/  VIADD R52, R3.reuse, 0x3d ;  /* 0x0000003d03347836 */ /* 0x040fe40000000000 */
[----:B------:R-:W-:Y:S02]  /*cc30*/  VIADD R53, R3, 0x3c ;  /* 0x0000003c03357836 */ /* 0x000fe40000000000 */
[--C-:B------:R-:W-:Y:S01]  /*cc40*/  @!P3 IMAD.IADD R36, R36, 0x1, -R39.reuse ;  /* 0x000000012424b824 */ /* 0x100fe200078e0a27 */
[----:B------:R-:W-:Y:S01]  /*cc50*/  IABS R2, R52 ;  /* 0x0000003400027213 */ /* 0x000fe20000000000 */
[----:B------:R-:W-:Y:S01]  /*cc60*/  @!P4 IMAD.MOV R0, RZ, RZ, -R0 ;  /* 0x000000ffff00c224 */ /* 0x000fe200078e0a00 */
[----:B------:R-:W-:Y:S01]  /*cc70*/  IABS R26, R53 ;  /* 0x00000035001a7213 */ /* 0x000fe20000000000 */
[----:B------:R-:W-:Y:S01]  /*cc80*/  @!P5 IMAD.IADD R42, R42, 0x1, -R39 ;  /* 0x000000012a2ad824 */ /* 0x000fe200078e0a27 */
[----:B------:R-:W-:Y:S01]  /*cc90*/  ISETP.GE.AND P5, PT, R44, RZ, PT ;  /* 0x000000ff2c00720c */ /* 0x000fe20003fa6270 */
[----:B0-----:R-:W-:Y:S01]  /*cca0*/  IMAD.MOV.U32 R4, RZ, RZ, R35 ;  /* 0x000000ffff047224 */ /* 0x001fe200078e0023 */
[----:B------:R-:W-:Y:S01]  /*ccb0*/  ISETP.GT.U32.AND P4, PT, R39, R36, PT ;  /* 0x000000242700720c */ /* 0x000fe20003f84070 */
[----:B------:R0:W-:Y:S01]  /*ccc0*/  STL [R1+0x7c], R0 ;  /* 0x00007c0001007387 */ /* 0x0001e20000100800 */
[----:B------:R-:W-:Y:S01]  /*ccd0*/  ISETP.GE.AND P3, PT, R54, RZ, PT ;  /* 0x000000ff3600720c */ /* 0x000fe20003f66270 */
[----:B------:R-:W-:-:S02]  /*cce0*/  @!P0 IMAD.MOV R4, RZ, RZ, -R4 ;  /* 0x000000ffff048224 */ /* 0x000fc400078e0a04 */
[----:B------:R-:W-:-:S03]  /*ccf0*/  IMAD.HI.U32 R40, R51, R2, RZ ;  /* 0x0000000233287227 */ /* 0x000fc600078e00ff */
[----:B------:R1:W-:Y:S01]  /*cd00*/  STL [R1+0x74], R4 ;  /* 0x0000740401007387 */ /* 0x0003e20000100800 */
[----:B------:R-:W-:-:S04]  /*cd10*/  IMAD.HI.U32 R41, R51, R26, RZ ;  /* 0x0000001a33297227 */ /* 0x000fc800078e00ff */
[----:B0-----:R-:W-:Y:S02]  /*cd20*/  IMAD.MOV.U32 R0, RZ, RZ, R27 ;  /* 0x000000ffff007224 */ /* 0x001fe400078e001b */
[--C-:B------:R-:W-:Y:S02]  /*cd30*/  @!P6 IMAD.IADD R38, R38, 0x1, -R39.reuse ;  /* 0x000000012626e824 */ /* 0x100fe400078e0a27 */
[----:B------:R-:W-:Y:S02]  /*cd40*/  @!P2 IMAD.MOV R0, RZ, RZ, -R0 ;  /* 0x000000ffff00a224 */ /* 0x000fe400078e0a00 */
[----:B------:R-:W-:Y:S01]  /*cd50*/  @!P1 IMAD.IADD R37, R37, 0x1, -R39 ;  /* 0x0000000125259824 */ /* 0x000fe200078e0a27 */
[----:B------:R-:W-:Y:S01]  /*cd60*/  ISETP.GE.AND P1, PT, R45, RZ, PT ;  /* 0x000000ff2d00720c */ /* 0x000fe20003f26270 */
[----:B------:R-:W-:Y:S01]  /*cd70*/  IMAD.MOV R40, RZ, RZ, -R40 ;  /* 0x000000ffff287224 */ /* 0x000fe200078e0a28 */
[C---:B------:R-:W-:Y:S01]  /*cd80*/  ISETP.GT.U32.AND P2, PT, R39.reuse, R38, PT ;  /* 0x000000262700720c */ /* 0x040fe20003f44070 */
[----:B------:R-:W-:Y:S01]  /*cd90*/  IMAD.MOV R41, RZ, RZ, -R41 ;  /* 0x000000ffff297224 */ /* 0x000fe200078e0a29 */
[----:B------:R0:W-:Y:S01]  /*cda0*/  STL [R1+0x70], R0 ;  /* 0x0000700001007387 */ /* 0x0001e20000100800 */
[----:B-1----:R-:W-:Y:S01]  /*cdb0*/  IMAD.MOV.U32 R4, RZ, RZ, R34 ;  /* 0x000000ffff047224 */ /* 0x002fe200078e0022 */
[----:B------:R-:W-:Y:S01]  /*cdc0*/  ISETP.GT.U32.AND P0, PT, R39, R37, PT ;  /* 0x000000252700720c */ /* 0x000fe20003f04070 */
[----:B------:R-:W-:-:S02]  /*cdd0*/  VIADD R54, R3, 0x3b ;  /* 0x0000003b03367836 */ /* 0x000fc40000000000 */
[C---:B------:R-:W-:Y:S02]  /*cde0*/  IMAD R2, R39.reuse, R40, R2 ;  /* 0x0000002827027224 */ /* 0x040fe400078e0202 */
[C---:B------:R-:W-:Y:S01]  /*cdf0*/  IMAD R26, R39.reuse, R41, R26 ;  /* 0x00000029271a7224 */ /* 0x040fe200078e021a */
[----:B------:R-:W-:Y:S01]  /*ce00*/  IABS R43, R54 ;  /* 0x00000036002b7213 */ /* 0x000fe20000000000 */
[----:B------:R-:W-:Y:S01]  /*ce10*/  @!P5 IMAD.MOV R4, RZ, RZ, -R4 ;  /* 0x000000ffff04d224 */ /* 0x000fe200078e0a04 */
[C---:B------:R-:W-:Y:S01]  /*ce20*/  ISETP.GT.U32.AND P6, PT, R39.reuse, R2, PT ;  /* 0x000000022700720c */ /* 0x040fe20003fc4070 */
[----:B0-----:R-:W-:Y:S01]  /*ce30*/  IMAD.MOV.U32 R0, RZ, RZ, R42 ;  /* 0x000000ffff007224 */ /* 0x001fe200078e002a */
[----:B------:R-:W-:Y:S01]  /*ce40*/  ISETP.GE.AND P5, PT, R46, RZ, PT ;  /* 0x000000ff2e00720c */ /* 0x000fe20003fa6270 */
[----:B------:R-:W-:Y:S01]  /*ce50*/  @!P4 IMAD.IADD R36, R36, 0x1, -R39 ;  /* 0x000000012424c824 */ /* 0x000fe200078e0a27 */
[----:B------:R0:W-:Y:S01]  /*ce60*/  STL [R1+0x6c], R4 ;  /* 0x00006c0401007387 */ /* 0x0001e20000100800 */
[----:B------:R-:W-:Y:S01]  /*ce70*/  @!P3 IMAD.MOV R0, RZ, RZ, -R0 ;  /* 0x000000ffff00b224 */ /* 0x000fe200078e0a00 */
[----:B------:R-:W-:Y:S01]  /*ce80*/  ISETP.GT.U32.AND P3, PT, R39, R26, PT ;  /* 0x0000001a2700720c */ /* 0x000fe20003f64070 */
[----:B------:R-:W-:Y:S01]  /*ce90*/  IMAD.HI.U32 R27, R51, R43, RZ ;  /* 0x0000002b331b7227 */ /* 0x000fe200078e00ff */
[----:B------:R-:W-:-:S02]  /*cea0*/  ISETP.GE.AND P4, PT, R47, RZ, PT ;  /* 0x000000ff2f00720c */ /* 0x000fc40003f86270 */
[----:B------:R1:W-:Y:S01]  /*ceb0*/  STL [R1+0x68], R0 ;  /* 0x0000680001007387 */ /* 0x0003e20000100800 */
[----:B------:R-:W-:Y:S02]  /*cec0*/  IMAD.MOV R27, RZ, RZ, -R27 ;  /* 0x000000ffff1b7224 */ /* 0x000fe400078e0a1b */
[--C-:B------:R-:W-:Y:S01]  /*ced0*/  @!P2 IMAD.IADD R38, R38, 0x1, -R39.reuse ;  /* 0x000000012626a824 */ /* 0x100fe200078e0a27 */
[----:B------:R-:W-:Y:S01]  /*cee0*/  ISETP.GE.AND P2, PT, R53, RZ, PT ;  /* 0x000000ff3500720c */ /* 0x000fe20003f46270 */
[----:B0-----:R-:W-:Y:S02]  /*cef0*/  IMAD.MOV.U32 R4, RZ, RZ, R36 ;  /* 0x000000ffff047224 */ /* 0x001fe400078e0024 */
[----:B------:R-:W-:Y:S01]  /*cf00*/  @!P0 IMAD.IADD R37, R37, 0x1, -R39 ;  /* 0x0000000125258824 */ /* 0x000fe200078e0a27 */
[----:B------:R-:W-:Y:S01]  /*cf10*/  ISETP.GE.AND P0, PT, R52, RZ, PT ;  /* 0x000000ff3400720c */ /* 0x000fe20003f06270 */
[----:B------:R-:W-:Y:S02]  /*cf20*/  @!P1 IMAD.MOV R4, RZ, RZ, -R4 ;  /* 0x000000ffff049224 */ /* 0x000fe400078e0a04 */
[----:B------:R-:W-:-:S02]  /*cf30*/  IMAD R27, R39, R27, R43 ;  /* 0x0000001b271b7224 */ /* 0x000fc400078e022b */
[----:B-1----:R-:W-:Y:S01]  /*cf40*/  IMAD.MOV.U32 R0, RZ, RZ, R37 ;  /* 0x000000ffff007224 */ /* 0x002fe200078e0025 */
[----:B------:R0:W-:Y:S01]  /*cf50*/  STL [R1+0x64], R4 ;  /* 0x0000640401007387 */ /* 0x0001e20000100800 */
[--C-:B------:R-:W-:Y:S01]  /*cf60*/  @!P6 IMAD.IADD R2, R2, 0x1, -R39.reuse ;  /* 0x000000010202e824 */ /* 0x100fe200078e0a27 */
[----:B------:R-:W-:Y:S01]  /*cf70*/  ISETP.GE.AND P6, PT, R54, RZ, PT ;  /* 0x000000ff3600720c */ /* 0x000fe20003fc6270 */
[--C-:B------:R-:W-:Y:S02]  /*cf80*/  @!P3 IMAD.IADD R26, R26, 0x1, -R39.reuse ;  /* 0x000000011a1ab824 */ /* 0x100fe400078e0a27 */
[----:B------:R-:W-:Y:S01]  /*cf90*/  @!P5 IMAD.MOV R0, RZ, RZ, -R0 ;  /* 0x000000ffff00d224 */ /* 0x000fe200078e0a00 */
[----:B------:R-:W-:Y:S01]  /*cfa0*/  ISETP.GT.U32.AND P1, PT, R39, R2, PT ;  /* 0x000000022700720c */ /* 0x000fe20003f24070 */
[----:B------:R-:W-:Y:S01]  /*cfb0*/  VIADD R54, R3, 0x3a ;  /* 0x0000003a03367836 */ /* 0x000fe20000000000 */
[----:B------:R-:W-:Y:S01]  /*cfc0*/  ISETP.GT.U32.AND P5, PT, R39, R26, PT ;  /* 0x0000001a2700720c */ /* 0x000fe20003fa4070 */
[C---:B------:R-:W-:Y:S01]  /*cfd0*/  VIADD R53, R3.reuse, 0x39 ;  /* 0x0000003903357836 */ /* 0x040fe20000000000 */
[----:B------:R1:W-:Y:S01]  /*cfe0*/  STL [R1+0x60], R0 ;  /* 0x0000600001007387 */ /* 0x0003e20000100800 */
[----:B0-----:R-:W-:Y:S01]  /*cff0*/  IMAD.MOV.U32 R4, RZ, RZ, R38 ;  /* 0x000000ffff047224 */ /* 0x001fe200078e0026 */
[----:B------:R-:W-:Y:S01]  /*d000*/  IABS R34, R54 ;  /* 0x0000003600227213 */ /* 0x000fe20000000000 */
[----:B------:R-:W-:Y:S01]  /*d010*/  VIADD R44, R3, 0x37 ;  /* 0x00000037032c7836 */ /* 0x000fe20000000000 */
[----:B------:R-:W-:Y:S01]  /*d020*/  ISETP.GE.AND P3, PT, R54, RZ, PT ;  /* 0x000000ff3600720c */ /* 0x000fe20003f66270 */
[----:B------:R-:W-:Y:S01]  /*d030*/  @!P4 IMAD.MOV R4, RZ, RZ, -R4 ;  /* 0x000000ffff04c224 */ /* 0x000fe200078e0a04 */
[----:B------:R-:W-:Y:S01]  /*d040*/  ISETP.GT.U32.AND P4, PT, R39, R27, PT ;  /* 0x0000001b2700720c */ /* 0x000fe20003f84070 */
[----:B------:R-:W-:Y:S01]  /*d050*/  VIADD R54, R3, 0x38 ;  /* 0x0000003803367836 */ /* 0x000fe20000000000 */
[----:B------:R-:W-:Y:S01]  /*d060*/  IABS R37, R44 ;  /* 0x0000002c00257213 */ /* 0x000fe20000000000 */
[----:B------:R-:W-:Y:S01]  /*d070*/  IMAD.HI.U32 R40, R51, R34, RZ ;  /* 0x0000002233287227 */ /* 0x000fe200078e00ff */
[----:B-1----:R-:W-:Y:S01]  /*d080*/  IABS R0, R53 ;  /* 0x0000003500007213 */ /* 0x002fe20000000000 */
[----:B------:R0:W-:Y:S01]  /*d090*/  STL [R1+0x5c], R4 ;  /* 0x00005c0401007387 */ /* 0x0001e20000100800 */
[----:B------:R-:W-:Y:S01]  /*d0a0*/  IABS R35, R54 ;  /* 0x0000003600237213 */ /* 0x000fe20000000000 */
[----:B------:R-:W-:Y:S01]  /*d0b0*/  @!P1 IMAD.IADD R2, R2, 0x1, -R39 ;  /* 0x0000000102029824 */ /* 0x000fe200078e0a27 */
[----:B------:R-:W-:Y:S01]  /*d0c0*/  ISETP.GE.AND P1, PT, R53, RZ, PT ;  /* 0x000000ff3500720c */ /* 0x000fe20003f26270 */
[----:B------:R-:W-:-:S04]  /*d0d0*/  IMAD.HI.U32 R38, R51, R0, RZ ;  /* 0x0000000033267227 */ /* 0x000fc800078e00ff */
[--C-:B------:R-:W-:Y:S02]  /*d0e0*/  @!P4 IMAD.IADD R27, R27, 0x1, -R39.reuse ;  /* 0x000000011b1bc824 */ /* 0x100fe400078e0a27 */
[----:B------:R-:W-:Y:S02]  /*d0f0*/  IMAD.MOV R40, RZ, RZ, -R40 ;  /* 0x000000ffff287224 */ /* 0x000fe400078e0a28 */
[----:B------:R-:W-:Y:S01]  /*d100*/  @!P5 IMAD.IADD R26, R26, 0x1, -R39 ;  /* 0x000000011a1ad824 */ /* 0x000fe200078e0a27 */
[----:B------:R-:W-:Y:S01]  /*d110*/  ISETP.GT.U32.AND P4, PT, R39, R27, PT ;  /* 0x0000001b2700720c */ /* 0x000fe20003f84070 */
[----:B------:R-:W-:Y:S01]  /*d120*/  IMAD.MOV R38, RZ, RZ, -R38 ;  /* 0x000000ffff267224 */ /* 0x000fe200078e0a26 */
[----:B------:R-:W-:Y:S01]  /*d130*/  ISETP.GE.AND P5, PT, R54, RZ, PT ;  /* 0x000000ff3600720c */ /* 0x000fe20003fa6270 */
[----:B------:R-:W-:-:S04]  /*d140*/  IMAD.HI.U32 R36, R51, R35, RZ ;  /* 0x0000002333247227 */ /* 0x000fc800078e00ff */
[C---:B------:R-:W-:Y:S02]  /*d150*/  IMAD R34, R39.reuse, R40, R34 ;  /* 0x0000002827227224 */ /* 0x040fe400078e0222 */
[C---:B------:R-:W-:Y:S02]  /*d160*/  IMAD R0, R39.reuse, R38, R0 ;  /* 0x0000002627007224 */ /* 0x040fe400078e0200 */
[----:B------:R-:W-:Y:S02]  /*d170*/  IMAD.MOV.U32 R5, RZ, RZ, R2 ;  /* 0x000000ffff057224 */ /* 0x000fe400078e0002 */
[----:B0-----:R-:W-:Y:S02]  /*d180*/  IMAD.MOV.U32 R4, RZ, RZ, R26 ;  /* 0x000000ffff047224 */ /* 0x001fe400078e001a */
[----:B------:R-:W-:Y:S02]  /*d190*/  IMAD.MOV R36, RZ, RZ, -R36 ;  /* 0x000000ffff247224 */ /* 0x000fe400078e0a24 */
[----:B------:R-:W-:Y:S01]  /*d1a0*/  @!P0 IMAD.MOV R5, RZ, RZ, -R5 ;  /* 0x000000ffff058224 */ /* 0x000fe200078e0a05 */
[C---:B------:R-:W-:Y:S01]  /*d1b0*/  ISETP.GT.U32.AND P0, PT, R39.reuse, R34, PT ;  /* 0x000000222700720c */ /* 0x040fe20003f04070 */
[----:B------:R-:W-:Y:S01]  /*d1c0*/  @!P2 IMAD.MOV R4, RZ, RZ, -R4 ;  /* 0x000000ffff04a224 */ /* 0x000fe200078e0a04 */
[----:B------:R-:W-:Y:S01]  /*d1d0*/  ISETP.GT.U32.AND P2, PT, R39, R0, PT ;  /* 0x000000002700720c */ /* 0x000fe20003f44070 */
[----:B------:R-:W-:Y:S01]  /*d1e0*/  IMAD.HI.U32 R2, R51, R37, RZ ;  /* 0x0000002533027227 */ /* 0x000fe200078e00ff */
[----:B------:R-:W-:Y:S03]  /*d1f0*/  STL [R1+0x58], R5 ;  /* 0x0000580501007387 */ /* 0x000fe60000100800 */
[----:B------:R-:W-:Y:S01]  /*d200*/  IMAD R35, R39, R36, R35 ;  /* 0x0000002427237224 */ /* 0x000fe200078e0223 */
[----:B------:R0:W-:Y:S01]  /*d210*/  STL [R1+0x44], R4 ;  /* 0x0000440401007387 */ /* 0x0001e20000100800 */
[----:B------:R-:W-:-:S02]  /*d220*/  IMAD.MOV R2, RZ, RZ, -R2 ;  /* 0x000000ffff027224 */ /* 0x000fc400078e0a02 */
[----:B------:R-:W-:Y:S01]  /*d230*/  @!P4 IMAD.IADD R27, R27, 0x1, -R39 ;  /* 0x000000011b1bc824 */ /* 0x000fe200078e0a27 */
[----:B------:R-:W-:Y:S01]  /*d240*/  ISETP.GT.U32.AND P4, PT, R39, R35, PT ;  /* 0x000000232700720c */ /* 0x000fe20003f84070 */
[----:B------:R-:W-:Y:S02]  /*d250*/  VIADD R46, R3, 0x35 ;  /* 0x00000035032e7836 */ /* 0x000fe40000000000 */
[C---:B------:R-:W-:Y:S02]  /*d260*/  IMAD R37, R39.reuse, R2, R37 ;  /* 0x0000000227257224 */ /* 0x040fe400078e0225 */
[--C-:B------:R-:W-:Y:S01]  /*d270*/  @!P0 IMAD.IADD R34, R34, 0x1, -R39.reuse ;  /* 0x0000000122228824 */ /* 0x100fe200078e0a27 */
[----:B------:R-:W-:Y:S01]  /*d280*/  IABS R40, R46 ;  /* 0x0000002e00287213 */ /* 0x000fe20000000000 */
[----:B------:R-:W-:Y:S01]  /*d290*/  @!P2 IMAD.IADD R0, R0, 0x1, -R39 ;  /* 0x000000010000a824 */ /* 0x000fe200078e0a27 */
[C---:B------:R-:W-:Y:S01]  /*d2a0*/  ISETP.GT.U32.AND P0, PT, R39.reuse, R37, PT ;  /* 0x000000252700720c */ /* 0x040fe20003f04070 */
[----:B0-----:R-:W-:Y:S01]  /*d2b0*/  IMAD.MOV.U32 R4, RZ, RZ, R27 ;  /* 0x000000ffff047224 */ /* 0x001fe200078e001b */
[----:B------:R-:W-:Y:S01]  /*d2c0*/  ISETP.GT.U32.AND P2, PT, R39, R34, PT ;  /* 0x000000222700720c */ /* 0x000fe20003f44070 */
[----:B------:R-:W-:-:S02]  /*d2d0*/  VIADD R45, R3, 0x36 ;  /* 0x00000036032d7836 */ /* 0x000fc40000000000 */
[----:B------:R-:W-:Y:S01]  /*d2e0*/  @!P6 IMAD.MOV R4, RZ, RZ, -R4 ;  /* 0x000000ffff04e224 */ /* 0x000fe200078e0a04 */
[----:B------:R-:W-:Y:S01]  /*d2f0*/  ISETP.GT.U32.AND P6, PT, R39, R0, PT ;  /* 0x000000002700720c */ /* 0x000fe20003fc4070 */
[----:B------:R-:W-:Y:S01]  /*d300*/  IMAD.HI.U32 R36, R51, R40, RZ ;  /* 0x0000002833247227 */ /* 0x000fe200078e00ff */
[----:B------:R-:W-:Y:S02]  /*d310*/  IABS R26, R45 ;  /* 0x0000002d001a7213 */ /* 0x000fe40000000000 */
[----:B------:R0:W-:Y:S01]  /*d320*/  STL [R1+0x54], R4 ;  /* 0x0000540401007387 */ /* 0x0001e20000100800 */
[----:B------:R-:W-:Y:S02]  /*d330*/  VIADD R52, R3, 0x34 ;  /* 0x0000003403347836 */ /* 0x000fe40000000000 */
[----:B------:R-:W-:Y:S02]  /*d340*/  @!P4 IMAD.IADD R35, R35, 0x1, -R39 ;  /* 0x000000012323c824 */ /* 0x000fe400078e0a27 */
[----:B------:R-:W-:Y:S01]  /*d350*/  IMAD.MOV R36, RZ, RZ, -R36 ;  /* 0x000000ffff247224 */ /* 0x000fe200078e0a24 */
[----:B------:R-:W-:Y:S01]  /*d360*/  IABS R38, R52 ;  /* 0x0000003400267213 */ /* 0x000fe20000000000 */
[----:B------:R-:W-:Y:S01]  /*d370*/  IMAD.HI.U32 R2, R51, R26, RZ ;  /* 0x0000001a33027227 */ /* 0x000fe200078e00ff */
[----:B------:R-:W-:-:S03]  /*d380*/  ISETP.GT.U32.AND P4, PT, R39, R35, PT ;  /* 0x000000232700720c */ /* 0x000fc60003f84070 */
[--C-:B------:R-:W-:Y:S02]  /*d390*/  @!P0 IMAD.IADD R37, R37, 0x1, -R39.reuse ;  /* 0x0000000125258824 */ /* 0x100fe400078e0a27 */
[C---:B------:R-:W-:Y:S02]  /*d3a0*/  IMAD R40, R39.reuse, R36, R40 ;  /* 0x0000002427287224 */ /* 0x040fe400078e0228 */
[----:B------:R-:W-:Y:S01]  /*d3b0*/  IMAD.MOV R2, RZ, RZ, -R2 ;  /* 0x000000ffff027224 */ /* 0x000fe200078e0a02 */
[----:B------:R-:W-:Y:S01]  /*d3c0*/  ISETP.GT.U32.AND P0, PT, R39, R37, PT ;  /* 0x000000252700720c */ /* 0x000fe20003f04070 */
[----:B------:R-:W-:Y:S02]  /*d3d0*/  IMAD.MOV.U32 R27, RZ, RZ, R38 ;  /* 0x000000ffff1b7224 */ /* 0x000fe400078e0026 */
[----:B------:R-:W-:Y:S02]  /*d3e0*/  VIADD R54, R3, 0x33 ;  /* 0x0000003303367836 */ /* 0x000fe40000000000 */
[--C-:B------:R-:W-:Y:S01]  /*d3f0*/  @!P6 IMAD.IADD R0, R0, 0x1, -R39.reuse ;  /* 0x000000010000e824 */ /* 0x100fe200078e0a27 */
[----:B------:R-:W-:Y:S01]  /*d400*/  ISETP.GT.U32.AND P6, PT, R39, R40, PT ;  /* 0x000000282700720c */ /* 0x000fe20003fc4070 */
[----:B------:R-:W-:-:S02]  /*d410*/  @!P2 IMAD.IADD R34, R34, 0x1, -R39 ;  /* 0x000000012222a824 */ /* 0x000fc400078e0a27 */
[----:B------:R-:W-:Y:S01]  /*d420*/  IMAD R26, R39, R2, R26 ;  /* 0x00000002271a7224 */ /* 0x000fe200078e021a */
[----:B------:R-:W-:Y:S01]  /*d430*/  IABS R2, R54 ;  /* 0x0000003600027213 */ /* 0x000fe20000000000 */
[----:B------:R-:W-:-:S03]  /*d440*/  IMAD.HI.U32 R36, R51, R27, RZ ;  /* 0x0000001b33247227 */ /* 0x000fc600078e00ff */
[----:B------:R-:W-:Y:S01]  /*d450*/  ISETP.GT.U32.AND P2, PT, R39, R26, PT ;  /* 0x0000001a2700720c */ /* 0x000fe20003f44070 */
[----:B0-----:R-:W-:Y:S02]  /*d460*/  IMAD.MOV.U32 R4, RZ, RZ, R34 ;  /* 0x000000ffff047224 */ /* 0x001fe400078e0022 */
[----:B------:R-:W-:Y:S02]  /*d470*/  IMAD.MOV R36, RZ, RZ, -R36 ;  /* 0x000000ffff247224 */ /* 0x000fe400078e0a24 */
[----:B------:R-:W-:Y:S01]  /*d480*/  @!P4 IMAD.IADD R35, R35, 0x1, -R39 ;  /* 0x000000012323c824 */ /* 0x000fe200078e0a27 */
[----:B------:R-:W-:Y:S01]  /*d490*/  ISETP.GE.AND P4, PT, R44, RZ, PT ;  /* 0x000000ff2c00720c */ /* 0x000fe20003f86270 */
[----:B------:R-:W-:Y:S02]  /*d4a0*/  VIADD R53, R3, 0x32 ;  /* 0x0000003203357836 */ /* 0x000fe40000000000 */
[----:B------:R-:W-:-:S04]  /*d4b0*/  IMAD.HI.U32 R41, R51, R2, RZ ;  /* 0x0000000233297227 */ /* 0x000fc800078e00ff */
[----:B------:R-:W-:Y:S02]  /*d4c0*/  @!P3 IMAD.MOV R4, RZ, RZ, -R4 ;  /* 0x000000ffff04b224 */ /* 0x000fe400078e0a04 */
[----:B------:R-:W-:Y:S01]  /*d4d0*/  IMAD R27, R39, R36, R27 ;  /* 0x00000024271b7224 */ /* 0x000fe200078e021b */
[----:B------:R-:W-:Y:S01]  /*d4e0*/  IABS R36, R53 ;  /* 0x0000003500247213 */ /* 0x000fe20000000000 */
[----:B------:R-:W-:Y:S01]  /*d4f0*/  @!P1 IMAD.MOV R0, RZ, RZ, -R0 ;  /* 0x000000ffff009224 */ /* 0x000fe200078e0a00 */
[----:B------:R0:W-:Y:S01]  /*d500*/  STL [R1+0x4c], R4 ;  /* 0x00004c0401007387 */ /* 0x0001e20000100800 */
[----:B------:R-:W-:Y:S02]  /*d510*/  VIADD R47, R3, 0x31 ;  /* 0x00000031032f7836 */ /* 0x000fe40000000000 */
[----:B------:R-:W-:Y:S01]  /*d520*/  @!P0 IMAD.IADD R37, R37, 0x1, -R39 ;  /* 0x0000000125258824 */ /* 0x000fe200078e0a27 */
[C---:B------:R-:W-:Y:S01]  /*d530*/  ISETP.GT.U32.AND P0, PT, R39.reuse, R27, PT ;  /* 0x0000001b2700720c */ /* 0x040fe20003f04070 */
[----:B------:R-:W-:Y:S01]  /*d540*/  IMAD.MOV R41, RZ, RZ, -R41 ;  /* 0x000000ffff297224 */ /* 0x000fe200078e0a29 */
[----:B------:R1:W-:Y:S01]  /*d550*/  STL [R1+0x48], R0 ;  /* 0x0000480001007387 */ /* 0x0003e20000100800 */
[----:B------:R-:W-:Y:S01]  /*d560*/  @!P6 IMAD.IADD R40, R40, 0x1, -R39 ;  /* 0x000000012828e824 */ /* 0x000fe200078e0a27 */
[----:B------:R-:W-:Y:S01]  /*d570*/  IABS R38, R47 ;  /* 0x0000002f00267213 */ /* 0x000fe20000000000 */
[C---:B------:R-:W-:Y:S01]  /*d580*/  IMAD R2, R39.reuse, R41, R2 ;  /* 0x0000002927027224 */ /* 0x040fe200078e0202 */
[----:B------:R-:W-:Y:S01]  /*d590*/  ISETP.GE.AND P6, PT, R46, RZ, PT ;  /* 0x000000ff2e00720c */ /* 0x000fe20003fc6270 */
[----:B0-----:R-:W-:Y:S01]  /*d5a0*/  IMAD.MOV.U32 R4, RZ, RZ, R35 ;  /* 0x000000ffff047224 */ /* 0x001fe200078e0023 */
[----:B------:R-:W-:Y:S01]  /*d5b0*/  ISETP.GT.U32.AND P1, PT, R39, R40, PT ;  /* 0x000000282700720c */ /* 0x000fe20003f24070 */
[----:B------:R-:W-:-:S04]  /*d5c0*/  IMAD.HI.U32 R41, R51, R36, RZ ;  /* 0x0000002433297227 */ /* 0x000fc800078e00ff */
[----:B-1----:R-:W-:Y:S02]  /*d5d0*/  IMAD.MOV.U32 R0, RZ, RZ, R37 ;  /* 0x000000ffff007224 */ /* 0x002fe400078e0025 */
[----:B------:R-:W-:Y:S01]  /*d5e0*/  @!P5 IMAD.MOV R4, RZ, RZ, -R4 ;  /* 0x000000ffff04d224 */ /* 0x000fe200078e0a04 */
[----:B------:R-:W-:Y:S01]  /*d5f0*/  ISETP.GE.AND P5, PT, R52, RZ, PT ;  /* 0x000000ff3400720c */ /* 0x000fe20003fa6270 */
[----:B------:R-:W-:Y:S01]  /*d600*/  @!P4 IMAD.MOV R0, RZ, RZ, -R0 ;  /* 0x000000ffff00c224 */ /* 0x000fe200078e0a00 */
[----:B------:R-:W-:Y:S01]  /*d610*/  ISETP.GT.U32.AND P4, PT, R39, R2, PT ;  /* 0x000000022700720c */ /* 0x000fe20003f84070 */
[----:B------:R-:W-:Y:S01]  /*d620*/  IMAD.HI.U32 R34, R51, R38, RZ ;  /* 0x0000002633227227 */ /* 0x000fe200078e00ff */
[----:B------:R-:W-:Y:S03]  /*d630*/  STL [R1+0x1b4], R4 ;  /* 0x0001b40401007387 */ /* 0x000fe60000100800 */
[----:B------:R-:W-:Y:S01]  /*d640*/  IMAD.MOV R41, RZ, RZ, -R41 ;  /* 0x000000ffff297224 */ /* 0x000fe200078e0a29 */
[----:B------:R0:W-:Y:S01]  /*d650*/  STL [R1+0x40], R0 ;  /* 0x0000400001007387 */ /* 0x0001e20000100800 */
[----:B------:R-:W-:Y:S01]  /*d660*/  @!P2 IMAD.IADD R26, R26, 0x1, -R39 ;  /* 0x000000011a1aa824 */ /* 0x000fe200078e0a27 */
[----:B------:R-:W-:Y:S01]  /*d670*/  ISETP.GE.AND P2, PT, R45, RZ, PT ;  /* 0x000000ff2d00720c */ /* 0x000fe20003f46270 */
[----:B------:R-:W-:-:S02]  /*d680*/  IMAD.MOV R34, RZ, RZ, -R34 ;  /* 0x000000ffff227224 */ /* 0x000fc400078e0a22 */
[--C-:B------:R-:W-:Y:S01]  /*d690*/  @!P0 IMAD.IADD R27, R27, 0x1, -R39.reuse ;  /* 0x000000011b1b8824 */ /* 0x100fe200078e0a27 */
[C---:B------:R-:W-:Y:S01]  /*d6a0*/  ISETP.GT.U32.AND P0, PT, R39.reuse, R26, PT ;  /* 0x0000001a2700720c */ /* 0x040fe20003f04070 */
[C---:B------:R-:W-:Y:S02]  /*d6b0*/  IMAD R38, R39.reuse, R34, R38 ;  /* 0x0000002227267224 */ /* 0x040fe400078e0226 */
[--C-:B------:R-:W-:Y:S01]  /*d6c0*/  @!P1 IMAD.IADD R40, R40, 0x1, -R39.reuse ;  /* 0x0000000128289824 */ /* 0x100fe200078e0a27 */
[C---:B------:R-:W-:Y:S01]  /*d6d0*/  ISETP.GT.U32.AND P3, PT, R39.reuse, R27, PT ;  /* 0x0000001b2700720c */ /* 0x040fe20003f64070 */
[C---:B0-----:R-:W-:Y:S02]  /*d6e0*/  IMAD R0, R39.reuse, R41, R36 ;  /* 0x0000002927007224 */ /* 0x041fe400078e0224 */
[----:B------:R-:W-:Y:S01]  /*d6f0*/  @!P4 IMAD.IADD R2, R2, 0x1, -R39 ;  /* 0x000000010202c824 */ /* 0x000fe200078e0a27 */
[----:B------:R-:W-:Y:S01]  /*d700*/  ISETP.GT.U32.AND P4, PT, R39, R38, PT ;  /* 0x000000262700720c */ /* 0x000fe20003f84070 */
[----:B------:R-:W-:Y:S01]  /*d710*/  VIADD R52, R3, 0x2f ;  /* 0x0000002f03347836 */ /* 0x000fe20000000000 */
[----:B------:R-:W-:Y:S01]  /*d720*/  ISETP.GT.U32.AND P1, PT, R39, R0, PT ;  /* 0x000000002700720c */ /* 0x000fe20003f24070 */
[----:B------:R-:W-:-:S02]  /*d730*/  VIADD R58, R3, 0x2b ;  /* 0x0000002b033a7836 */ /* 0x000fc40000000000 */
[--C-:B------:R-:W-:Y:S01]  /*d740*/  @!P0 IMAD.IADD R26, R26, 0x1, -R39.reuse ;  /* 0x000000011a1a8824 */ /* 0x100fe200078e0a27 */
[----:B------:R-:W-:Y:S01]  /*d750*/  ISETP.GE.AND P0, PT, R54, RZ, PT ;  /* 0x000000ff3600720c */ /* 0x000fe20003f06270 */
[----:B------:R-:W-:Y:S01]  /*d760*/  VIADD R54, R3, 0x30 ;  /* 0x0000003003367836 */ /* 0x000fe20000000000 */
[----:B------:R-:W-:Y:S01]  /*d770*/  IABS R36, R52 ;  /* 0x0000003400247213 */ /* 0x000fe20000000000 */
[----:B------:R-:W-:Y:S02]  /*d780*/  IMAD.MOV.U32 R4, RZ, RZ, R26 ;  /* 0x000000ffff047224 */ /* 0x000fe400078e001a */
[--C-:B------:R-:W-:Y:S01]  /*d790*/  @!P3 IMAD.IADD R27, R27, 0x1, -R39.reuse ;  /* 0x000000011b1bb824 */ /* 0x100fe200078e0a27 */
[----:B------:R-:W-:Y:S01]  /*d7a0*/  IABS R37, R54 ;  /* 0x0000003600257213 */ /* 0x000fe20000000000 */
[--C-:B------:R-:W-:Y:S01]  /*d7b0*/  @!P4 IMAD.IADD R38, R38, 0x1, -R39.reuse ;  /* 0x000000012626c824 */ /* 0x100fe200078e0a27 */
[----:B------:R-:W-:Y:S01]  /*d7c0*/  ISETP.GE.AND P3, PT, R53, RZ, PT ;  /* 0x000000ff3500720c */ /* 0x000fe20003f66270 */
[----:B------:R-:W-:Y:S01]  /*d7d0*/  @!P1 IMAD.IADD R0, R0, 0x1, -R39 ;  /* 0x0000000100009824 */ /* 0x000fe200078e0a27 */
[----:B------:R-:W-:Y:S01]  /*d7e0*/  ISETP.GT.U32.AND P1, PT, R39, R2, PT ;  /* 0x000000022700720c */ /* 0x000fe20003f24070 */
[----:B------:R-:W-:-:S03]  /*d7f0*/  IMAD.HI.U32 R34, R51, R36, RZ ;  /* 0x0000002433227227 */ /* 0x000fc600078e00ff */
[----:B------:R-:W-:Y:S01]  /*d800*/  ISETP.GT.U32.AND P4, PT, R39, R0, PT ;  /* 0x000000002700720c */ /* 0x000fe20003f84070 */
[----:B------:R-:W-:Y:S01]  /*d810*/  @!P2 IMAD.MOV R4, RZ, RZ, -R4 ;  /* 0x000000ffff04a224 */ /* 0x000fe200078e0a04 */
[----:B------:R-:W-:Y:S01]  /*d820*/  ISETP.GE.AND P2, PT, R47, RZ, PT ;  /* 0x000000ff2f00720c */ /* 0x000fe20003f46270 */
[----:B------:R-:W-:Y:S02]  /*d830*/  VIADD R53, R3, 0x2e ;  /* 0x0000002e03357836 */ /* 0x000fe40000000000 */
[----:B------:R-:W-:Y:S01]  /*d840*/  IMAD.HI.U32 R26, R51, R37, RZ ;  /* 0x00000025331a7227 */ /* 0x000fe200078e00ff */
[----:B------:R0:W-:Y:S02]  /*d850*/  STL [R1+0x19c], R4 ;  /* 0x00019c0401007387 */ /* 0x0001e40000100800 */
[----:B------:R-:W-:Y:S01]  /*d860*/  IABS R35, R53 ;  /* 0x0000003500237213 */ /* 0x000fe20000000000 */
[----:B------:R-:W-:Y:S02]  /*d870*/  IMAD.MOV R34, RZ, RZ, -R34 ;  /* 0x000000ffff227224 */ /* 0x000fe400078e0a22 */
[----:B------:R-:W-:-:S02]  /*d880*/  IMAD.MOV R26, RZ, RZ, -R26 ;  /* 0x000000ffff1a7224 */ /* 0x000fc400078e0a1a */
[C---:B------:R-:W-:Y:S02]  /*d890*/  IMAD R36, R39.reuse, R34, R36 ;  /* 0x0000002227247224 */ /* 0x040fe400078e0224 */
[C---:B------:R-:W-:Y:S02]  /*d8a0*/  IMAD R37, R39.reuse, R26, R37 ;  /* 0x0000001a27257224 */ /* 0x040fe400078e0225 */
[----:B0-----:R-:W-:Y:S02]  /*d8b0*/  IMAD.MOV.U32 R4, RZ, RZ, R40 ;  /* 0x000000ffff047224 */ /* 0x001fe400078e0028 */
[----:B------:R-:W-:Y:S01]  /*d8c0*/  @!P4 IMAD.IADD R0, R0, 0x1, -R39 ;  /* 0x000000010000c824 */ /* 0x000fe200078e0a27 */
[C---:B------:R-:W-:Y:S01]  /*d8d0*/  ISETP.GT.U32.AND P4, PT, R39.reuse, R36, PT ;  /* 0x000000242700720c */ /* 0x040fe20003f84070 */
[----:B------:R-:W-:Y:S01]  /*d8e0*/  @!P6 IMAD.MOV R4, RZ, RZ, -R4 ;  /* 0x000000ffff04e224 */ /* 0x000fe200078e0a04 */
[----:B------:R-:W-:Y:S01]  /*d8f0*/  ISETP.GT.U32.AND P6, PT, R39, R38, PT ;  /* 0x000000262700720c */ /* 0x000fe20003fc4070 */
[----:B------:R-:W-:-:S03]  /*d900*/  IMAD.HI.U32 R26, R51, R35, RZ ;  /* 0x00000023331a7227 */ /* 0x000fc600078e00ff */
[----:B------:R0:W-:Y:S01]  /*d910*/  STL [R1+0x1a0], R4 ;  /* 0x0001a00401007387 */ /* 0x0001e20000100800 */
[----:B------:R-:W-:Y:S01]  /*d920*/  @!P1 IMAD.IADD R2, R2, 0x1, -R39 ;  /* 0x0000000102029824 */ /* 0x000fe200078e0a27 */
[C---:B------:R-:W-:Y:S01]  /*d930*/  ISETP.GT.U32.AND P1, PT, R39.reuse, R37, PT ;  /* 0x000000252700720c */ /* 0x040fe20003f24070 */
[----:B------:R-:W-:Y:S02]  /*d940*/  IMAD.MOV.U32 R5, RZ, RZ, R27 ;  /* 0x000000ffff057224 */ /* 0x000fe400078e001b */
[----:B------:R-:W-:Y:S02]  /*d950*/  IMAD.MOV R26, RZ, RZ, -R26 ;  /* 0x000000ffff1a7224 */ /* 0x000fe400078e0a1a */
[----:B------:R-:W-:Y:S01]  /*d960*/  @!P5 IMAD.MOV R5, RZ, RZ, -R5 ;  /* 0x000000ffff05d224 */ /* 0x000fe200078e0a05 */
[----:B------:R-:W-:Y:S01]  /*d970*/  ISETP.GE.AND P5, PT, R54, RZ, PT ;  /* 0x000000ff3600720c */ /* 0x000fe20003fa6270 */
[----:B------:R-:W-:Y:S01]  /*d980*/  IMAD R35, R39, R26, R35 ;  /* 0x0000001a27237224 */ /* 0x000fe200078e0223 */
[----:B------:R-:W-:Y:S01]  /*d990*/  IABS R26, R58 ;  /* 0x0000003a001a7213 */ /* 0x000fe20000000000 */
[----:B------:R-:W-:Y:S01]  /*d9a0*/  VIADD R54, R3, 0x2d ;  /* 0x0000002d03367836 */ /* 0x000fe20000000000 */
[----:B------:R-:W-:Y:S01]  /*d9b0*/  STL [R1+0x1a4], R5 ;  /* 0x0001a40501007387 */ /* 0x000fe20000100800 */
[--C-:B------:R-:W-:Y:S01]  /*d9c0*/  @!P6 IMAD.IADD R38, R38, 0x1, -R39.reuse ;  /* 0x000000012626e824 */ /* 0x100fe200078e0a27 */
[----:B------:R-:W-:Y:S01]  /*d9d0*/  ISETP.GT.U32.AND P6, PT, R39, R35, PT ;  /* 0x000000232700720c */ /* 0x000fe20003fc4070 */
[----:B------:R-:W-:Y:S01]  /*d9e0*/  @!P4 IMAD.IADD R36, R36, 0x1, -R39 ;  /* 0x000000012424c824 */ /* 0x000fe200078e0a27 */
[----:B------:R-:W-:Y:S01]  /*d9f0*/  IABS R34, R54 ;  /* 0x0000003600227213 */ /* 0x000fe20000000000 */
[----:B0-----:R-:W-:-:S02]  /*da00*/  IMAD.MOV.U32 R4, RZ, RZ, R2 ;  /* 0x000000ffff047224 */ /* 0x001fc400078e0002 */
[----:B------:R-:W-:Y:S01]  /*da10*/  @!P1 IMAD.IADD R37, R37, 0x1, -R39 ;  /* 0x0000000125259824 */ /* 0x000fe200078e0a27 */
[----:B------:R-:W-:Y:S01]  /*da20*/  ISETP.GT.U32.AND P4, PT, R39, R36, PT ;  /* 0x000000242700720c */ /* 0x000fe20003f84070 */
[----:B------:R-:W-:-:S03]  /*da30*/  IMAD.HI.U32 R40, R51, R34, RZ ;  /* 0x0000002233287227 */ /* 0x000fc600078e00ff */
[----:B------:R-:W-:Y:S01]  /*da40*/  ISETP.GT.U32.AND P1, PT, R39, R37, PT ;  /* 0x000000252700720c */ /* 0x000fe20003f24070 */
[----:B------:R-:W-:Y:S01]  /*da50*/  @!P0 IMAD.MOV R4, RZ, RZ, -R4 ;  /* 0x000000ffff048224 */ /* 0x000fe200078e0a04 */
[----:B------:R-:W-:Y:S01]  /*da60*/  ISETP.GE.AND P0, PT, R52, RZ, PT ;  /* 0x000000ff3400720c */ /* 0x000fe20003f06270 */
[----:B------:R-:W-:Y:S02]  /*da70*/  VIADD R52, R3, 0x2c ;  /* 0x0000002c03347836 */ /* 0x000fe40000000000 */
[----:B------:R-:W-:Y:S01]  /*da80*/  IMAD.MOV R40, RZ, RZ, -R40 ;  /* 0x000000ffff287224 */ /* 0x000fe200078e0a28 */
[----:B------:R-:W-:Y:S01]  /*da90*/  STL [R1+0x1a8], R4 ;  /* 0x0001a80401007387 */ /* 0x000fe20000100800 */
[----:B------:R-:W-:Y:S01]  /*daa0*/  @!P3 IMAD.MOV R0, RZ, RZ, -R0 ;  /* 0x000000ffff00b224 */ /* 0x000fe200078e0a00 */
[----:B------:R-:W-:Y:S01]  /*dab0*/  IABS R27, R52 ;  /* 0x00000034001b7213 */ /* 0x000fe20000000000 */
[--C-:B------:R-:W-:Y:S01]  /*dac0*/  @!P6 IMAD.IADD R35, R35, 0x1, -R39.reuse ;  /* 0x000000012323e824 */ /* 0x100fe200078e0a27 */
[----:B------:R-:W-:Y:S01]  /*dad0*/  ISETP.GE.AND P3, PT, R53, RZ, PT ;  /* 0x000000ff3500720c */ /* 0x000fe20003f66270 */
[C---:B------:R-:W-:Y:S01]  /*dae0*/  IMAD R34, R39.reuse, R40, R34 ;  /* 0x0000002827227224 */ /* 0x040fe200078e0222 */
[----:B------:R0:W-:Y:S01]  /*daf0*/  STL [R1+0x1ac], R0 ;  /* 0x0001ac0001007387 */ /* 0x0001e20000100800 */
[----:B------:R-:W-:Y:S01]  /*db00*/  @!P4 IMAD.IADD R36, R36, 0x1, -R39 ;  /* 0x000000012424c824 */ /* 0x000fe200078e0a27 */
[----:B------:R-:W-:Y:S01]  /*db10*/  ISETP.GT.U32.AND P6, PT, R39, R35, PT ;  /* 0x000000232700720c */ /* 0x000fe20003fc4070 */
[----:B------:R-:W-:Y:S01]  /*db20*/  IMAD.HI.U32 R41, R51, R26, RZ ;  /* 0x0000001a33297227 */ /* 0x000fe200078e00ff */
[----:B------:R-:W-:-:S03]  /*db30*/  ISETP.GT.U32.AND P4, PT, R39, R34, PT ;  /* 0x000000222700720c */ /* 0x000fc60003f84070 */
[----:B------:R-:W-:Y:S01]  /*db40*/  @!P1 IMAD.IADD R37, R37, 0x1, -R39 ;  /* 0x0000000125259824 */ /* 0x000fe200078e0a27 */
[----:B------:R-:W-:Y:S01]  /*db50*/  ISETP.GE.AND P1, PT, R54, RZ, PT ;  /* 0x000000ff3600720c */ /* 0x000fe20003f26270 */
[----:B------:R-:W-:Y:S02]  /*db60*/  VIADD R60, R3, 0x2a ;  /* 0x0000002a033c7836 */ /* 0x000fe40000000000 */
[----:B0-----:R-:W-:-:S03]  /*db70*/  IMAD.HI.U32 R0, R51, R27, RZ ;  /* 0x0000001b33007227 */ /* 0x001fc600078e00ff */
[----:B------:R-:W-:Y:S01]  /*db80*/  IABS R2, R60 ;  /* 0x0000003c00027213 */ /* 0x000fe20000000000 */
[----:B------:R-:W-:Y:S02]  /*db90*/  IMAD.MOV R0, RZ, RZ, -R0 ;  /* 0x000000ffff007224 */ /* 0x000fe400078e0a00 */
[----:B------:R-:W-:Y:S02]  /*dba0*/  VIADD R54, R3, 0x29 ;  /* 0x0000002903367836 */ /* 0x000fe40000000000 */
[----:B------:R-:W-:Y:S02]  /*dbb0*/  IMAD.MOV R41, RZ, RZ, -R41 ;  /* 0x000000ffff297224 */ /* 0x000fe400078e0a29 */
[C---:B------:R-:W-:Y:S01]  /*dbc0*/  IMAD R27, R39.reuse, R0, R27 ;  /* 0x00000000271b7224 */ /* 0x040fe200078e021b */
[----:B------:R-:W-:Y:S01]  /*dbd0*/  IABS R0, R54 ;  /* 0x0000003600007213 */ /* 0x000fe20000000000 */
[----:B------:R-:W-:Y:S01]  /*dbe0*/  IMAD R26, R39, R41, R26 ;  /* 0x00000029271a7224 */ /* 0x000fe200078e021a */
[----:B------:R-:W-:Y:S01]  /*dbf0*/  IABS R41, R48 ;  /* 0x0000003000297213 */ /* 0x000fe20000000000 */
[--C-:B------:R-:W-:Y:S01]  /*dc00*/  @!P6 IMAD.IADD R35, R35, 0x1, -R39.reuse ;  /* 0x000000012323e824 */ /* 0x100fe200078e0a27 */
[C---:B------:R-:W-:Y:S01]  /*dc10*/  ISETP.GT.U32.AND P6, PT, R39.reuse, R27, PT ;  /* 0x0000001b2700720c */ /* 0x040fe20003fc4070 */
[----:B------:R-:W-:Y:S01]  /*dc20*/  @!P4 IMAD.IADD R34, R34, 0x1, -R39 ;  /* 0x000000012222c824 */ /* 0x000fe200078e0a27 */
[----:B------:R-:W-:Y:S01]  /*dc30*/  ISETP.GT.U32.AND P4, PT, R39, R26, PT ;  /* 0x0000001a2700720c */ /* 0x000fe20003f84070 */
[----:B------:R-:W-:-:S04]  /*dc40*/  IMAD.HI.U32 R40, R51, R2, RZ ;  /* 0x0000000233287227 */ /* 0x000fc800078e00ff */
[----:B------:R-:W-:-:S04]  /*dc50*/  IMAD.HI.U32 R43, R51, R0, RZ ;  /* 0x00000000332b7227 */ /* 0x000fc800078e00ff */
[----:B------:R-:W-:Y:S02]  /*dc60*/  IMAD.MOV R40, RZ, RZ, -R40 ;  /* 0x000000ffff287224 */ /* 0x000fe400078e0a28 */
[----:B------:R-:W-:Y:S02]  /*dc70*/  IMAD.MOV R43, RZ, RZ, -R43 ;  /* 0x000000ffff2b7224 */ /* 0x000fe400078e0a2b */
[C---:B------:R-:W-:Y:S02]  /*dc80*/  IMAD R2, R39.reuse, R40, R2 ;  /* 0x0000002827027224 */ /* 0x040fe400078e0202 */
[----:B------:R-:W-:Y:S02]  /*dc90*/  IMAD R0, R39, R43, R0 ;  /* 0x0000002b27007224 */ /* 0x000fe400078e0200 */
[--C-:B------:R-:W-:Y:S01]  /*dca0*/  @!P6 IMAD.IADD R27, R27, 0x1, -R39.reuse ;  /* 0x000000011b1be824 */ /* 0x100fe200078e0a27 */
[C---:B------:R-:W-:Y:S01]  /*dcb0*/  ISETP.GT.U32.AND P6, PT, R39.reuse, R2, PT ;  /* 0x000000022700720c */ /* 0x040fe20003fc4070 */
[----:B------:R-:W-:Y:S01]  /*dcc0*/  @!P4 IMAD.IADD R26, R26, 0x1, -R39 ;  /* 0x000000011a1ac824 */ /* 0x000fe200078e0a27 */
[----:B------:R-:W-:Y:S01]  /*dcd0*/  ISETP.GT.U32.AND P4, PT, R39, R0, PT ;  /* 0x000000002700720c */ /* 0x000fe20003f84070 */
[----:B------:R-:W-:-:S02]  /*dce0*/  VIADD R59, R3, 0x28 ;  /* 0x00000028033b7836 */ /* 0x000fc40000000000 */
[----:B------:R-:W-:Y:S02]  /*dcf0*/  VIADD R49, R3, 0x26 ;  /* 0x0000002603317836 */ /* 0x000fe40000000000 */
[----:B------:R-:W-:Y:S01]  /*dd00*/  IMAD.MOV.U32 R4, RZ, RZ, R38 ;  /* 0x000000ffff047224 */ /* 0x000fe200078e0026 */
[----:B------:R-:W-:Y:S01]  /*dd10*/  IABS R40, R59 ;  /* 0x0000003b00287213 */ /* 0x000fe20000000000 */
[----:B------:R-:W-:Y:S01]  /*dd20*/  IMAD.MOV.U32 R5, RZ, RZ, R36 ;  /* 0x000000ffff057224 */ /* 0x000fe200078e0024 */
[----:B------:R-:W-:Y:S01]  /*dd30*/  IABS R42, R49 ;  /* 0x00000031002a7213 */ /* 0x000fe20000000000 */
[----:B------:R-:W-:Y:S01]  /*dd40*/  @!P2 IMAD.MOV R4, RZ, RZ, -R4 ;  /* 0x000000ffff04a224 */ /* 0x000fe200078e0a04 */
[----:B------:R-:W-:Y:S01]  /*dd50*/  ISETP.GT.U32.AND P2, PT, R39, R34, PT ;  /* 0x000000222700720c */ /* 0x000fe20003f44070 */
[----:B------:R-:W-:-:S03]  /*dd60*/  IMAD.HI.U32 R44, R51, R40, RZ ;  /* 0x00000028332c7227 */ /* 0x000fc600078e00ff */
[----:B------:R0:W-:Y:S01]  /*dd70*/  STL [R1+0x198], R4 ;  /* 0x0001980401007387 */ /* 0x0001e20000100800 */
[--C-:B------:R-:W-:Y:S01]  /*dd80*/  @!P6 IMAD.IADD R2, R2, 0x1, -R39.reuse ;  /* 0x000000010202e824 */ /* 0x100fe200078e0a27 */
[----:B------:R-:W-:Y:S01]  /*dd90*/  ISETP.GE.AND P6, PT, R52, RZ, PT ;  /* 0x000000ff3400720c */ /* 0x000fe20003fc6270 */
[----:B------:R-:W-:Y:S01]  /*dda0*/  @!P4 IMAD.IADD R0, R0, 0x1, -R39 ;  /* 0x000000010000c824 */ /* 0x000fe200078e0a27 */
[C---:B------:R-:W-:Y:S01]  /*ddb0*/  ISETP.GT.U32.AND P4, PT, R39.reuse, R27, PT ;  /* 0x0000001b2700720c */ /* 0x040fe20003f84070 */
[----:B------:R-:W-:Y:S02]  /*ddc0*/  IMAD.MOV.U32 R6, RZ, RZ, R37 ;  /* 0x000000ffff067224 */ /* 0x000fe400078e0025 */
[----:B------:R-:W-:Y:S01]  /*ddd0*/  @!P0 IMAD.MOV R5, RZ, RZ, -R5 ;  /* 0x000000ffff058224 */ /* 0x000fe200078e0a05 */
[----:B------:R-:W-:Y:S01]  /*dde0*/  ISETP.GT.U32.AND P0, PT, R39, R26, PT ;  /* 0x0000001a2700720c */ /* 0x000fe20003f04070 */
[----:B------:R-:W-:-:S04]  /*ddf0*/  IMAD.HI.U32 R45, R51, R41, RZ ;  /* 0x00000029332d7227 */ /* 0x000fc800078e00ff */
[----:B------:R-:W-:-:S04]  /*de00*/  IMAD.HI.U32 R46, R51, R42, RZ ;  /* 0x0000002a332e7227 */ /* 0x000fc800078e00ff */
[----:B------:R-:W-:Y:S02]  /*de10*/  IMAD.MOV R44, RZ, RZ, -R44 ;  /* 0x000000ffff2c7224 */ /* 0x000fe400078e0a2c */
[----:B------:R-:W-:Y:S02]  /*de20*/  VIADD R53, R3, 0x25 ;  /* 0x0000002503357836 */ /* 0x000fe40000000000 */
[----:B------:R-:W-:Y:S01]  /*de30*/  @!P5 IMAD.MOV R6, RZ, RZ, -R6 ;  /* 0x000000ffff06d224 */ /* 0x000fe200078e0a06 */
[C---:B------:R-:W-:Y:S01]  /*de40*/  ISETP.GT.U32.AND P5, PT, R39.reuse, R2, PT ;  /* 0x000000022700720c */ /* 0x040fe20003fa4070 */
[----:B------:R-:W-:Y:S01]  /*de50*/  IMAD.MOV R45, RZ, RZ, -R45 ;  /* 0x000000ffff2d7224 */ /* 0x000fe200078e0a2d */
[----:B------:R-:W-:Y:S01]  /*de60*/  IABS R43, R53 ;  /* 0x00000035002b7213 */ /* 0x000fe20000000000 */
[----:B------:R-:W-:Y:S01]  /*de70*/  IMAD.MOV R46, RZ, RZ, -R46 ;  /* 0x000000ffff2e7224 */ /* 0x000fe200078e0a2e */
[----:B------:R1:W-:Y:S01]  /*de80*/  STL [R1+0x194], R6 ;  /* 0x0001940601007387 */ /* 0x0003e20000100800 */
[----:B------:R-:W-:-:S02]  /*de90*/  IMAD R40, R39, R44, R40 ;  /* 0x0000002c27287224 */ /* 0x000fc400078e0228 */
[----:B0-----:R-:W-:Y:S01]  /*dea0*/  IMAD.MOV.U32 R4, RZ, RZ, R35 ;  /* 0x000000ffff047224 */ /* 0x001fe200078e0023 */
[----:B------:R-:W-:Y:S01]  /*deb0*/  STL [R1+0x190], R5 ;  /* 0x0001900501007387 */ /* 0x000fe20000100800 */
[C---:B------:R-:W-:Y:S02]  /*dec0*/  IMAD R41, R39.reuse, R45, R41 ;  /* 0x0000002d27297224 */ /* 0x040fe400078e0229 */
[C---:B------:R-:W-:Y:S02]  /*ded0*/  IMAD R42, R39.reuse, R46, R42 ;  /* 0x0000002e272a7224 */ /* 0x040fe400078e022a */
[----:B------:R-:W-:Y:S01]  /*dee0*/  @!P2 IMAD.IADD R34, R34, 0x1, -R39 ;  /* 0x000000012222a824 */ /* 0x000fe200078e0a27 */
[C---:B------:R-:W-:Y:S01]  /*def0*/  ISETP.GT.U32.AND P2, PT, R39.reuse, R40, PT ;  /* 0x000000282700720c */ /* 0x040fe20003f44070 */
[----:B------:R-:W-:Y:S01]  /*df00*/  @!P3 IMAD.MOV R4, RZ, RZ, -R4 ;  /* 0x000000ffff04b224 */ /* 0x000fe200078e0a04 */
[----:B------:R-:W-:Y:S01]  /*df10*/  ISETP.GT.U32.AND P3, PT, R39, R0, PT ;  /* 0x000000002700720c */ /* 0x000fe20003f64070 */
[----:B------:R-:W-:-:S03]  /*df20*/  IMAD.HI.U32 R47, R51, R43, RZ ;  /* 0x0000002b332f7227 */ /* 0x000fc600078e00ff */
[----:B------:R0:W-:Y:S01]  /*df30*/  STL [R1+0x18c], R4 ;  /* 0x00018c0401007387 */ /* 0x0001e20000100800 */
[--C-:B------:R-:W-:Y:S01]  /*df40*/  @!P4 IMAD.IADD R27, R27, 0x1, -R39.reuse ;  /* 0x000000011b1bc824 */ /* 0x100fe200078e0a27 */
[C---:B------:R-:W-:Y:S01]  /*df50*/  ISETP.GT.U32.AND P4, PT, R39.reuse, R41, PT ;  /* 0x000000292700720c */ /* 0x040fe20003f84070 */
[----:B------:R-:W-:Y:S01]  /*df60*/  @!P0 IMAD.IADD R26, R26, 0x1, -R39 ;  /* 0x000000011a1a8824 */ /* 0x000fe200078e0a27 */
[----:B------:R-:W-:Y:S01]  /*df70*/  ISETP.GT.U32.AND P0, PT, R39, R42, PT ;  /* 0x0000002a2700720c */ /* 0x000fe20003f04070 */
[----:B------:R-:W-:Y:S02]  /*df80*/  IMAD.MOV R47, RZ, RZ, -R47 ;  /* 0x000000ffff2f7224 */ /* 0x000fe400078e0a2f */
[----:B------:R-:W-:Y:S01]  /*df90*/  @!P5 IMAD.IADD R2, R2, 0x1, -R39 ;  /* 0x000000010202d824 */ /* 0x000fe200078e0a27 */
[----:B------:R-:W-:Y:S01]  /*dfa0*/  ISETP.GE.AND P5, PT, R58, RZ, PT ;  /* 0x000000ff3a00720c */ /* 0x000fe20003fa6270 */
[C---:B------:R-:W-:Y:S02]  /*dfb0*/  VIADD R50, R3.reuse, 0x24 ;  /* 0x0000002403327836 */ /* 0x040fe40000000000 */
[----:B------:R-:W-:-:S02]  /*dfc0*/  VIADD R52, R3, 0x23 ;  /* 0x0000002303347836 */ /* 0x000fc40000000000 */
[C---:B------:R-:W-:Y:S01]  /*dfd0*/  IMAD R43, R39.reuse, R47, R43 ;  /* 0x0000002f272b7224 */ /* 0x040fe200078e022b */
[----:B------:R-:W-:Y:S01]  /*dfe0*/  IABS R36, R50 ;  /* 0x0000003200247213 */ /* 0x000fe20000000000 */
[--C-:B------:R-:W-:Y:S01]  /*dff0*/  @!P2 IMAD.IADD R40, R40, 0x1, -R39.reuse ;  /* 0x000000012828a824 */ /* 0x100fe200078e0a27 */
[----:B------:R-:W-:Y:S01]  /*e000*/  IABS R35, R52 ;  /* 0x0000003400237213 */ /* 0x000fe20000000000 */
[----:B-1----:R-:W-:Y:S01]  /*e010*/  IMAD.MOV.U32 R6, RZ, RZ, R34 ;  /* 0x000000ffff067224 */ /* 0x002fe200078e0022 */
[----:B------:R-:W-:Y:S01]  /*e020*/  ISETP.GE.AND P2, PT, R60, RZ, PT ;  /* 0x000000ff3c00720c */ /* 0x000fe20003f46270 */
[--C-:B------:R-:W-:Y:S01]  /*e030*/  @!P3 IMAD.IADD R0, R0, 0x1, -R39.reuse ;  /* 0x000000010000b824 */ /* 0x100fe200078e0a27 */
[----:B------:R-:W-:Y:S01]  /*e040*/  ISETP.GT.U32.AND P3, PT, R39, R43, PT ;  /* 0x0000002b2700720c */ /* 0x000fe20003f64070 */
[--C-:B------:R-:W-:Y:S01]  /*e050*/  @!P4 IMAD.IADD R41, R41, 0x1, -R39.reuse ;  /* 0x000000012929c824 */ /* 0x100fe200078e0a27 */
[----:B------:R-:W-:Y:S01]  /*e060*/  ISETP.GE.AND P4, PT, R54, RZ, PT ;  /* 0x000000ff3600720c */ /* 0x000fe20003f86270 */
[----:B------:R-:W-:Y:S01]  /*e070*/  @!P0 IMAD.IADD R42, R42, 0x1, -R39 ;  /* 0x000000012a2a8824 */ /* 0x000fe200078e0a27 */
[----:B------:R-:W-:Y:S01]  /*e080*/  ISETP.GE.AND P0, PT, R59, RZ, PT ;  /* 0x000000ff3b00720c */ /* 0x000fe20003f06270 */
[----:B0-----:R-:W-:-:S02]  /*e090*/  IMAD.MOV.U32 R4, RZ, RZ, R26 ;  /* 0x000000ffff047224 */ /* 0x001fc400078e001a */
[----:B------:R-:W-:Y:S01]  /*e0a0*/  @!P1 IMAD.MOV R6, RZ, RZ, -R6 ;  /* 0x000000ffff069224 */ /* 0x000fe200078e0a06 */
[----:B------:R-:W-:Y:S01]  /*e0b0*/  ISETP.GT.U32.AND P1, PT, R39, R40, PT ;  /* 0x000000282700720c */ /* 0x000fe20003f24070 */
[----:B------:R-:W-:-:S03]  /*e0c0*/  IMAD.HI.U32 R38, R51, R36, RZ ;  /* 0x0000002433267227 */ /* 0x000fc600078e00ff */
[----:B------:R-:W-:Y:S01]  /*e0d0*/  STL [R1+0x188], R6 ;  /* 0x0001880601007387 */ /* 0x000fe20000100800 */
[----:B------:R-:W-:-:S04]  /*e0e0*/  IMAD.HI.U32 R37, R51, R35, RZ ;  /* 0x0000002333257227 */ /* 0x000fc800078e00ff */
[----:B------:R-:W-:Y:S02]  /*e0f0*/  IMAD.MOV.U32 R5, RZ, RZ, R27 ;  /* 0x000000ffff057224 */ /* 0x000fe400078e001b */
[----:B------:R-:W-:Y:S01]  /*e100*/  @!P5 IMAD.MOV R4, RZ, RZ, -R4 ;  /* 0x000000ffff04d224 */ /* 0x000fe200078e0a04 */
[----:B------:R-:W-:Y:S01]  /*e110*/  ISETP.GT.U32.AND P5, PT, R39, R42, PT ;  /* 0x0000002a2700720c */ /* 0x000fe20003fa4070 */
[----:B------:R-:W-:Y:S02]  /*e120*/  IMAD.MOV R38, RZ, RZ, -R38 ;  /* 0x000000ffff267224 */ /* 0x000fe400078e0a26 */
[----:B------:R-:W-:Y:S02]  /*e130*/  IMAD.MOV R37, RZ, RZ, -R37 ;  /* 0x000000ffff257224 */ /* 0x000fe400078e0a25 */
[----:B------:R-:W-:Y:S02]  /*e140*/  VIADD R54, R3, 0x22 ;  /* 0x0000002203367836 */ /* 0x000fe40000000000 */
[----:B------:R-:W-:-:S02]  /*e150*/  @!P6 IMAD.MOV R5, RZ, RZ, -R5 ;  /* 0x000000ffff05e224 */ /* 0x000fc400078e0a05 */
[C---:B------:R-:W-:Y:S02]  /*e160*/  IMAD R36, R39.reuse, R38, R36 ;  /* 0x0000002627247224 */ /* 0x040fe400078e0224 */
[----:B------:R-:W-:Y:S01]  /*e170*/  IMAD R35, R39, R37, R35 ;  /* 0x0000002527237224 */ /* 0x000fe200078e0223 */
[----:B------:R-:W-:Y:S01]  /*e180*/  IABS R37, R54 ;  /* 0x0000003600257213 */ /* 0x000fe20000000000 */
[----:B------:R-:W-:Y:S01]  /*e190*/  @!P2 IMAD.MOV R2, RZ, RZ, -R2 ;  /* 0x000000ffff02a224 */ /* 0x000fe200078e0a02 */
[----:B------:R0:W-:Y:S01]  /*e1a0*/  STL [R1+0x184], R5 ;  /* 0x0001840501007387 */ /* 0x0001e20000100800 */
[--C-:B------:R-:W-:Y:S01]  /*e1b0*/  @!P3 IMAD.IADD R43, R43, 0x1, -R39.reuse ;  /* 0x000000012b2bb824 */ /* 0x100fe200078e0a27 */
[C---:B------:R-:W-:Y:S01]  /*e1c0*/  ISETP.GT.U32.AND P3, PT, R39.reuse, R41, PT ;  /* 0x000000292700720c */ /* 0x040fe20003f64070 */
[----:B------:R-:W-:Y:S01]  /*e1d0*/  @!P4 IMAD.MOV R0, RZ, RZ, -R0 ;  /* 0x000000ffff00c224 */ /* 0x000fe200078e0a00 */
[----:B------:R-:W-:Y:S01]  /*e1e0*/  STL [R1+0x180], R4 ;  /* 0x0001800401007387 */ /* 0x000fe20000100800 */
[C---:B------:R-:W-:Y:S01]  /*e1f0*/  ISETP.GT.U32.AND P2, PT, R39.reuse, R36, PT ;  /* 0x000000242700720c */ /* 0x040fe20003f44070 */
[--C-:B------:R-:W-:Y:S01]  /*e200*/  @!P1 IMAD.IADD R40, R40, 0x1, -R39.reuse ;  /* 0x0000000128289824 */ /* 0x100fe200078e0a27 */
[----:B------:R-:W-:Y:S01]  /*e210*/  ISETP.GT.U32.AND P1, PT, R39, R35, PT ;  /* 0x000000232700720c */ /* 0x000fe20003f24070 */
[----:B------:R1:W-:Y:S01]  /*e220*/  STL [R1+0x178], R2 ;  /* 0x0001780201007387 */ /* 0x0003e20000100800 */
[--C-:B------:R-:W-:Y:S01]  /*e230*/  @!P5 IMAD.IADD R42, R42, 0x1, -R39.reuse ;  /* 0x000000012a2ad824 */ /* 0x100fe200078e0a27 */
[----:B------:R-:W-:Y:S01]  /*e240*/  ISETP.GE.AND P5, PT, R53, RZ, PT ;  /* 0x000000ff3500720c */ /* 0x000fe20003fa6270 */
[----:B------:R-:W-:Y:S01]  /*e250*/  VIADD R53, R3, 0x21 ;  /* 0x0000002103357836 */ /* 0x000fe20000000000 */
[----:B------:R2:W-:Y:S01]  /*e260*/  STL [R1+0x174], R0 ;  /* 0x0001740001007387 */ /* 0x0005e20000100800 */
[----:B------:R-:W-:Y:S01]  /*e270*/  ISETP.GE.AND P4, PT, R48, RZ, PT ;  /* 0x000000ff3000720c */ /* 0x000fe20003f86270 */
[----:B0-----:R-:W-:Y:S01]  /*e280*/  IMAD.MOV.U32 R5, RZ, RZ, R42 ;  /* 0x000000ffff057224 */ /* 0x001fe200078e002a */
[----:B------:R-:W-:Y:S01]  /*e290*/  ISETP.GT.U32.AND P6, PT, R39, R43, PT ;  /* 0x0000002b2700720c */ /* 0x000fe20003fc4070 */
[----:B------:R-:W-:Y:S01]  /*e2a0*/  @!P3 IMAD.IADD R41, R41, 0x1, -R39 ;  /* 0x000000012929b824 */ /* 0x000fe200078e0a27 */
[----:B------:R-:W-:Y:S01]  /*e2b0*/  IABS R34, R53 ;  /* 0x0000003500227213 */ /* 0x000fe20000000000 */
[----:B-1----:R-:W-:Y:S01]  /*e2c0*/  IMAD.HI.U32 R2, R51, R37, RZ ;  /* 0x0000002533027227 */ /* 0x002fe200078e00ff */
[----:B------:R-:W-:-:S03]  /*e2d0*/  ISETP.GE.AND P3, PT, R49, RZ, PT ;  /* 0x000000ff3100720c */ /* 0x000fc60003f66270 */
[----:B------:R-:W-:Y:S02]  /*e2e0*/  IMAD.MOV R2, RZ, RZ, -R2 ;  /* 0x000000ffff027224 */ /* 0x000fe400078e0a02 */
[----:B--2---:R-:W-:Y:S02]  /*e2f0*/  IMAD.MOV.U32 R0, RZ, RZ, R40 ;  /* 0x000000ffff007224 */ /* 0x004fe400078e0028 */
[----:B------:R-:W-:Y:S02]  /*e300*/  IMAD R2, R39, R2, R37 ;  /* 0x0000000227027224 */ /* 0x000fe400078e0225 */
[----:B------:R-:W-:Y:S02]  /*e310*/  @!P0 IMAD.MOV R0, RZ, RZ, -R0 ;  /* 0x000000ffff008224 */ /* 0x000fe400078e0a00 */
[--C-:B------:R-:W-:Y:S01]  /*e320*/  @!P2 IMAD.IADD R36, R36, 0x1, -R39.reuse ;  /* 0x000000012424a824 */ /* 0x100fe200078e0a27 */
[----:B------:R-:W-:Y:S01]  /*e330*/  ISETP.GE.AND P2, PT, R52, RZ, PT ;  /* 0x000000ff3400720c */ /* 0x000fe20003f46270 */
[----:B------:R-:W-:Y:S01]  /*e340*/  @!P1 IMAD.IADD R35, R35, 0x1, -R39 ;  /* 0x0000000123239824 */ /* 0x000fe200078e0a27 */
[----:B------:R0:W-:Y:S01]  /*e350*/  STL [R1+0x170], R0 ;  /* 0x0001700001007387 */ /* 0x0001e20000100800 */
[----:B------:R-:W-:Y:S01]  /*e360*/  IMAD.MOV.U32 R4, RZ, RZ, R41 ;  /* 0x000000ffff047224 */ /* 0x000fe200078e0029 */
[----:B------:R-:W-:Y:S01]  /*e370*/  ISETP.GT.U32.AND P1, PT, R39, R2, PT ;  /* 0x000000022700720c */ /* 0x000fe20003f24070 */
[----:B------:R-:W-:Y:S01]  /*e380*/  @!P6 IMAD.IADD R43, R43, 0x1, -R39 ;  /* 0x000000012b2be824 */ /* 0x000fe200078e0a27 */
[----:B------:R-:W-:Y:S01]  /*e390*/  ISETP.GT.U32.AND P0, PT, R39, R36, PT ;  /* 0x000000242700720c */ /* 0x000fe20003f04070 */
[----:B------:R-:W-:Y:S01]  /*e3a0*/  @!P4 IMAD.MOV R4, RZ, RZ, -R4 ;  /* 0x000000ffff04c224 */ /* 0x000fe200078e0a04 */
[----:B------:R-:W-:Y:S01]  /*e3b0*/  ISETP.GE.AND P6, PT, R50, RZ, PT ;  /* 0x000000ff3200720c */ /* 0x000fe20003fc6270 */
[----:B------:R-:W-:Y:S01]  /*e3c0*/  @!P3 IMAD.MOV R5, RZ, RZ, -R5 ;  /* 0x000000ffff05b224 */ /* 0x000fe200078e0a05 */
[----:B------:R-:W-:Y:S01]  /*e3d0*/  ISETP.GE.AND P3, PT, R54, RZ, PT ;  /* 0x000000ff3600720c */ /* 0x000fe20003f66270 */
[----:B------:R-:W-:Y:S01]  /*e3e0*/  VIADD R54, R3, 0x20 ;  /* 0x0000002003367836 */ /* 0x000fe20000000000 */
[----:B------:R1:W-:Y:S01]  /*e3f0*/  STL [R1+0x16c], R4 ;  /* 0x00016c0401007387 */ /* 0x0003e20000100800 */
[----:B0-----:R-:W-:Y:S01]  /*e400*/  IMAD.HI.U32 R0, R51, R34, RZ ;  /* 0x0000002233007227 */ /* 0x001fe200078e00ff */
[----:B------:R-:W-:-:S02]  /*e410*/  ISETP.GT.U32.AND P4, PT, R39, R35, PT ;  /* 0x000000232700720c */ /* 0x000fc40003f84070 */
[----:B------:R-:W-:Y:S01]  /*e420*/  STL [R1+0xa8], R5 ;  /* 0x0000a80501007387 */ /* 0x000fe20000100800 */
[----:B------:R-:W-:Y:S01]  /*e430*/  IMAD.MOV R0, RZ, RZ, -R0 ;  /* 0x000000ffff007224 */ /* 0x000fe200078e0a00 */
[----:B------:R-:W-:Y:S01]  /*e440*/  IABS R38, R54 ;  /* 0x0000003600267213 */ /* 0x000fe20000000000 */
[----:B------:R-:W-:Y:S02]  /*e450*/  @!P1 IMAD.IADD R2, R2, 0x1, -R39 ;  /* 0x0000000102029824 */ /* 0x000fe400078e0a27 */
[C---:B------:R-:W-:Y:S02]  /*e460*/  IMAD R34, R39.reuse, R0, R34 ;  /* 0x0000000027227224 */ /* 0x040fe400078e0222 */
[----:B-1----:R-:W-:Y:S02]  /*e470*/  IMAD.MOV.U32 R4, RZ, RZ, R43 ;  /* 0x000000ffff047224 */ /* 0x002fe400078e002b */
[----:B------:R-:W-:Y:S01]  /*e480*/  @!P0 IMAD.IADD R36, R36, 0x1, -R39 ;  /* 0x0000000124248824 */ /* 0x000fe200078e0a27 */
[----:B------:R-:W-:Y:S01]  /*e490*/  ISETP.GT.U32.AND P1, PT, R39, R34, PT ;  /* 0x000000222700720c */ /* 0x000fe20003f24070 */
[----:B------:R-:W-:Y:S01]  /*e4a0*/  @!P5 IMAD.MOV R4, RZ, RZ, -R4 ;  /* 0x000000ffff04d224 */ /* 0x000fe200078e0a04 */
[----:B------:R-:W-:Y:S01]  /*e4b0*/  ISETP.GE.AND P0, PT, R54, RZ, PT ;  /* 0x000000ff3600720c */ /* 0x000fe20003f06270 */
[----:B------:R-:W-:Y:S01]  /*e4c0*/  VIADD R54, R3, 0x1f ;  /* 0x0000001f03367836 */ /* 0x000fe20000000000 */
[----:B------:R-:W-:Y:S01]  /*e4d0*/  ISETP.GE.AND P5, PT, R53, RZ, PT ;  /* 0x000000ff3500720c */ /* 0x000fe20003fa6270 */
[----:B------:R-:W-:Y:S01]  /*e4e0*/  IMAD.HI.U32 R0, R51, R38, RZ ;  /* 0x0000002633007227 */ /* 0x000fe200078e00ff */
[----:B------:R0:W-:Y:S02]  /*e4f0*/  STL [R1+0x168], R4 ;  /* 0x0001680401007387 */ /* 0x0001e40000100800 */
[----:B------:R-:W-:Y:S01]  /*e500*/  IABS R40, R54 ;  /* 0x0000003600287213 */ /* 0x000fe20000000000 */
[----:B------:R-:W-:-:S02]  /*e510*/  IMAD.MOV R0, RZ, RZ, -R0 ;  /* 0x000000ffff007224 */ /* 0x000fc400078e0a00 */
[--C-:B------:R-:W-:Y:S01]  /*e520*/  @!P4 IMAD.IADD R35, R35, 0x1, -R39.reuse ;  /* 0x000000012323c824 */ /* 0x100fe200078e0a27 */
[----:B------:R-:W-:Y:S01]  /*e530*/  ISETP.GE.AND P4, PT, R54, RZ, PT ;  /* 0x000000ff3600720c */ /* 0x000fe20003f86270 */
[----:B------:R-:W-:Y:S02]  /*e540*/  @!P1 IMAD.IADD R34, R34, 0x1, -R39 ;  /* 0x0000000122229824 */ /* 0x000fe400078e0a27 */
[----:B------:R-:W-:Y:S02]  /*e550*/  VIADD R54, R3, 0x1d ;  /* 0x0000001d03367836 */ /* 0x000fe40000000000 */
[----:B0-----:R-:W-:Y:S01]  /*e560*/  IMAD.MOV.U32 R4, RZ, RZ, R36 ;  /* 0x000000ffff047224 */ /* 0x001fe200078e0024 */
[C---:B------:R-:W-:Y:S01]  /*e570*/  ISETP.GT.U32.AND P1, PT, R39.reuse, R34, PT ;  /* 0x000000222700720c */ /* 0x040fe20003f24070 */
[C---:B------:R-:W-:Y:S01]  /*e580*/  IMAD R38, R39.reuse, R0, R38 ;  /* 0x0000000027267224 */ /* 0x040fe200078e0226 */
[----:B------:R-:W-:Y:S01]  /*e590*/  IABS R26, R54 ;  /* 0x00000036001a7213 */ /* 0x000fe20000000000 */
[----:B------:R-:W-:Y:S01]  /*e5a0*/  @!P6 IMAD.MOV R4, RZ, RZ, -R4 ;  /* 0x000000ffff04e224 */ /* 0x000fe200078e0a04 */
[----:B------:R-:W-:Y:S01]  /*e5b0*/  ISETP.GT.U32.AND P6, PT, R39, R2, PT ;  /* 0x000000022700720c */ /* 0x000fe20003fc4070 */
[----:B------:R-:W-:-:S02]  /*e5c0*/  VIADD R53, R3, 0x1e ;  /* 0x0000001e03357836 */ /* 0x000fc40000000000 */
[----:B------:R-:W-:Y:S01]  /*e5d0*/  IMAD.HI.U32 R0, R51, R40, RZ ;  /* 0x0000002833007227 */ /* 0x000fe200078e00ff */
[----:B------:R0:W-:Y:S02]  /*e5e0*/  STL [R1+0x128], R4 ;  /* 0x0001280401007387 */ /* 0x0001e40000100800 */
[----:B------:R-:W-:Y:S01]  /*e5f0*/  IABS R27, R53 ;  /* 0x00000035001b7213 */ /* 0x000fe20000000000 */
[----:B------:R-:W-:Y:S02]  /*e600*/  VIADD R48, R3, 0x1c ;  /* 0x0000001c03307836 */ /* 0x000fe40000000000 */
[----:B------:R-:W-:Y:S02]  /*e610*/  IMAD.MOV R0, RZ, RZ, -R0 ;  /* 0x000000ffff007224 */ /* 0x000fe400078e0a00 */
[----:B------:R-:W-:Y:S01]  /*e620*/  IMAD.HI.U32 R37, R51, R26, RZ ;  /* 0x0000001a33257227 */ /* 0x000fe200078e00ff */
[----:B------:R-:W-:-:S03]  /*e630*/  IABS R36, R48 ;  /* 0x0000003000247213 */ /* 0x000fc60000000000 */
[----:B------:R-:W-:Y:S01]  /*e640*/  @!P6 IMAD.IADD R2, R2, 0x1, -R39 ;  /* 0x000000010202e824 */ /* 0x000fe200078e0a27 */
[C---:B------:R-:W-:Y:S01]  /*e650*/  ISETP.GT.U32.AND P6, PT, R39.reuse, R38, PT ;  /* 0x000000262700720c */ /* 0x040fe20003fc4070 */
[----:B0-----:R-:W-:Y:S02]  /*e660*/  IMAD.MOV.U32 R4, RZ, RZ, R35 ;  /* 0x000000ffff047224 */ /* 0x001fe400078e0023 */
[----:B------:R-:W-:Y:S02]  /*e670*/  IMAD R40, R39, R0, R40 ;  /* 0x0000000027287224 */ /* 0x000fe400078e0228 */
[----:B------:R-:W-:-:S04]  /*e680*/  IMAD.HI.U32 R41, R51, R27, RZ ;  /* 0x0000001b33297227 */ /* 0x000fc800078e00ff */
[----:B------:R-:W-:Y:S01]  /*e690*/  @!P2 IMAD.MOV R4, RZ, RZ, -R4 ;  /* 0x000000ffff04a224 */ /* 0x000fe200078e0a04 */
[----:B------:R-:W-:Y:S01]  /*e6a0*/  ISETP.GE.AND P2, PT, R53, RZ, PT ;  /* 0x000000ff3500720c */ /* 0x000fe20003f46270 */
[----:B------:R-:W-:Y:S01]  /*e6b0*/  @!P1 IMAD.IADD R34, R34, 0x1, -R39 ;  /* 0x0000000122229824 */ /* 0x000fe200078e0a27 */
[----:B------:R-:W-:Y:S01]  /*e6c0*/  ISETP.GT.U32.AND P1, PT, R39, R40, PT ;  /* 0x000000282700720c */ /* 0x000fe20003f24070 */
[----:B------:R-:W-:Y:S01]  /*e6d0*/  IMAD.MOV R37, RZ, RZ, -R37 ;  /* 0x000000ffff257224 */ /* 0x000fe200078e0a25 */
[----:B------:R0:W-:Y:S01]  /*e6e0*/  STL [R1+0x160], R4 ;  /* 0x0001600401007387 */ /* 0x0001e20000100800 */
[----:B------:R-:W-:Y:S02]  /*e6f0*/  IMAD.MOV R41, RZ, RZ, -R41 ;  /* 0x000000ffff297224 */ /* 0x000fe400078e0a29 */
[----:B------:R-:W-:-:S04]  /*e700*/  IMAD.HI.U32 R35, R51, R36, RZ ;  /* 0x0000002433237227 */ /* 0x000fc800078e00ff */
[C---:B------:R-:W-:Y:S02]  /*e710*/  IMAD R26, R39.reuse, R37, R26 ;  /* 0x00000025271a7224 */ /* 0x040fe400078e021a */
[----:B------:R-:W-:Y:S02]  /*e720*/  IMAD R27, R39, R41, R27 ;  /* 0x00000029271b7224 */ /* 0x000fe400078e021b */
[----:B------:R-:W-:Y:S02]  /*e730*/  IMAD.MOV R37, RZ, RZ, -R35 ;  /* 0x000000ffff257224 */ /* 0x000fe400078e0a23 */
[----:B------:R-:W-:Y:S02]  /*e740*/  IMAD.MOV.U32 R5, RZ, RZ, R2 ;  /* 0x000000ffff057224 */ /* 0x000fe400078e0002 */
[----:B0-----:R-:W-:Y:S02]  /*e750*/  IMAD.MOV.U32 R4, RZ, RZ, R34 ;  /* 0x000000ffff047224 */ /* 0x001fe400078e0022 */
[----:B------:R-:W-:-:S02]  /*e760*/  @!P6 IMAD.IADD R38, R38, 0x1, -R39 ;  /* 0x000000012626e824 */ /* 0x000fc400078e0a27 */
[C---:B------:R-:W-:Y:S02]  /*e770*/  IMAD R2, R39.reuse, R37, R36 ;  /* 0x0000002527027224 */ /* 0x040fe400078e0224 */
[----:B------:R-:W-:Y:S01]  /*e780*/  @!P3 IMAD.MOV R5, RZ, RZ, -R5 ;  /* 0x000000ffff05b224 */ /* 0x000fe200078e0a05 */
[C---:B------:R-:W-:Y:S01]  /*e790*/  ISETP.GT.U32.AND P3, PT, R39.reuse, R27, PT ;  /* 0x0000001b2700720c */ /* 0x040fe20003f64070 */
[----:B------:R-:W-:Y:S01]  /*e7a0*/  @!P5 IMAD.MOV R4, RZ, RZ, -R4 ;  /* 0x000000ffff04d224 */ /* 0x000fe200078e0a04 */
[C---:B------:R-:W-:Y:S01]  /*e7b0*/  ISETP.GT.U32.AND P5, PT, R39.reuse, R26, PT ;  /* 0x0000001a2700720c */ /* 0x040fe20003fa4070 */
[--C-:B------:R-:W-:Y:S01]  /*e7c0*/  @!P1 IMAD.IADD R40, R40, 0x1, -R39.reuse ;  /* 0x0000000128289824 */ /* 0x100fe200078e0a27 */
[----:B------:R-:W-:Y:S01]  /*e7d0*/  ISETP.GT.U32.AND P6, PT, R39, R38, PT ;  /* 0x000000262700720c */ /* 0x000fe20003fc4070 */
[----:B------:R-:W-:Y:S01]  /*e7e0*/  VIADD R52, R3, 0x1b ;  /* 0x0000001b03347836 */ /* 0x000fe20000000000 */
[----:B------:R-:W-:Y:S01]  /*e7f0*/  ISETP.GT.U32.AND P1, PT, R39, R2, PT ;  /* 0x000000022700720c */ /* 0x000fe20003f24070 */
[C---:B------:R-:W-:Y:S01]  /*e800*/  VIADD R53, R3.reuse, 0x1a ;  /* 0x0000001a03357836 */ /* 0x040fe20000000000 */
[----:B------:R-:W-:Y:S01]  /*e810*/  STL [R1+0x138], R5 ;  /* 0x0001380501007387 */ /* 0x000fe20000100800 */
[C---:B------:R-:W-:Y:S01]  /*e820*/  VIADD R50, R3.reuse, 0x18 ;  /* 0x0000001803327836 */ /* 0x040fe20000000000 */
[----:B------:R-:W-:Y:S01]  /*e830*/  IABS R0, R52 ;  /* 0x0000003400007213 */ /* 0x000fe20000000000 */
[----:B------:R-:W-:Y:S01]  /*e840*/  VIADD R49, R3, 0x19 ;  /* 0x0000001903317836 */ /* 0x000fe20000000000 */
[----:B------:R-:W-:Y:S01]  /*e850*/  IABS R34, R53 ;  /* 0x0000003500227213 */ /* 0x000fe20000000000 */
[--C-:B------:R-:W-:Y:S01]  /*e860*/  @!P3 IMAD.IADD R27, R27, 0x1, -R39.reuse ;  /* 0x000000011b1bb824 */ /* 0x100fe200078e0a27 */
[C---:B------:R-:W-:Y:S01]  /*e870*/  ISETP.GT.U32.AND P3, PT, R39.reuse, R40, PT ;  /* 0x000000282700720c */ /* 0x040fe20003f64070 */
[--C-:B------:R-:W-:Y:S01]  /*e880*/  @!P5 IMAD.IADD R26, R26, 0x1, -R39.reuse ;  /* 0x000000011a1ad824 */ /* 0x100fe200078e0a27 */
[----:B------:R0:W-:Y:S01]  /*e890*/  STL [R1+0x154], R4 ;  /* 0x0001540401007387 */ /* 0x0001e20000100800 */
[----:B------:R-:W-:Y:S01]  /*e8a0*/  @!P6 IMAD.IADD R38, R38, 0x1, -R39 ;  /* 0x000000012626e824 */ /* 0x000fe200078e0a27 */
[----:B------:R-:W-:Y:S01]  /*e8b0*/  ISETP.GT.U32.AND P5, PT, R39, R27, PT ;  /* 0x0000001b2700720c */ /* 0x000fe20003fa4070 */
[----:B------:R-:W-:Y:S01]  /*e8c0*/  IMAD.HI.U32 R35, R51, R0, RZ ;  /* 0x0000000033237227 */ /* 0x000fe200078e00ff */
[----:B------:R-:W-:-:S02]  /*e8d0*/  ISETP.GE.AND P6, PT, R54, RZ, PT ;  /* 0x000000ff3600720c */ /* 0x000fc40003fc6270 */
[----:B------:R-:W-:Y:S01]  /*e8e0*/  IABS R36, R50 ;  /* 0x0000003200247213 */ /* 0x000fe20000000000 */
[----:B------:R-:W-:Y:S01]  /*e8f0*/  @!P1 IMAD.IADD R2, R2, 0x1, -R39 ;  /* 0x0000000102029824 */ /* 0x000fe200078e0a27 */
[----:B------:R-:W-:Y:S01]  /*e900*/  ISETP.GT.U32.AND P1, PT, R39, R26, PT ;  /* 0x0000001a2700720c */ /* 0x000fe20003f24070 */
[----:B------:R-:W-:Y:S01]  /*e910*/  IMAD.MOV R35, RZ, RZ, -R35 ;  /* 0x000000ffff237224 */ /* 0x000fe200078e0a23 */
[----:B------:R-:W-:Y:S01]  /*e920*/  IABS R37, R49 ;  /* 0x0000003100257213 */ /* 0x000fe20000000000 */
[----:B0-----:R-:W-:Y:S02]  /*e930*/  IMAD.MOV.U32 R4, RZ, RZ, R38 ;  /* 0x000000ffff047224 */ /* 0x001fe400078e0026 */
[----:B------:R-:W-:-:S04]  /*e940*/  IMAD.HI.U32 R38, R51, R34, RZ ;  /* 0x0000002233267227 */ /* 0x000fc800078e00ff */
[C---:B------:R-:W-:Y:S02]  /*e950*/  IMAD R0, R39.reuse, R35, R0 ;  /* 0x0000002327007224 */ /* 0x040fe400078e0200 */
[----:B------:R-:W-:Y:S02]  /*e960*/  IMAD.MOV R38, RZ, RZ, -R38 ;  /* 0x000000ffff267224 */ /* 0x000fe400078e0a26 */
[--C-:B------:R-:W-:Y:S01]  /*e970*/  @!P3 IMAD.IADD R40, R40, 0x1, -R39.reuse ;  /* 0x000000012828b824 */ /* 0x100fe200078e0a27 */
[C---:B------:R-:W-:Y:S01]  /*e980*/  ISETP.GT.U32.AND P3, PT, R39.reuse, R0, PT ;  /* 0x000000002700720c */ /* 0x040fe20003f64070 */
[C---:B------:R-:W-:Y:S02]  /*e990*/  IMAD R34, R39.reuse, R38, R34 ;  /* 0x0000002627227224 */ /* 0x040fe400078e0222 */
[--C-:B------:R-:W-:Y:S02]  /*e9a0*/  @!P1 IMAD.IADD R26, R26, 0x1, -R39.reuse ;  /* 0x000000011a1a9824 */ /* 0x100fe400078e0a27 */
[----:B------:R-:W-:Y:S01]  /*e9b0*/  @!P0 IMAD.MOV R4, RZ, RZ, -R4 ;  /* 0x000000ffff048224 */ /* 0x000fe200078e0a04 */
[----:B------:R-:W-:Y:S01]  /*e9c0*/  ISETP.GT.U32.AND P1, PT, R39, R34, PT ;  /* 0x000000222700720c */ /* 0x000fe20003f24070 */
[----:B------:R-:W-:Y:S01]  /*e9d0*/  VIADD R54, R3, 0x17 ;  /* 0x0000001703367836 */ /* 0x000fe20000000000 */
[----:B------:R-:W-:Y:S01]  /*e9e0*/  ISETP.GT.U32.AND P0, PT, R39, R2, PT ;  /* 0x000000022700720c */ /* 0x000fe20003f04070 */
[--C-:B------:R-:W-:Y:S01]  /*e9f0*/  @!P5 IMAD.IADD R27, R27, 0x1, -R39.reuse ;  /* 0x000000011b1bd824 */ /* 0x100fe200078e0a27 */
[----:B------:R0:W-:Y:S01]  /*ea00*/  STL [R1+0x150], R4 ;  /* 0x0001500401007387 */ /* 0x0001e20000100800 */
[----:B------:R-:W-:Y:S01]  /*ea10*/  IMAD.MOV.U32 R5, RZ, RZ, R40 ;  /* 0x000000ffff057224 */ /* 0x000fe200078e0028 */
[----:B------:R-:W-:Y:S01]  /*ea20*/  IABS R35, R54 ;  /* 0x0000003600237213 */ /* 0x000fe20000000000 */
[----:B------:R-:W-:Y:S01]  /*ea30*/  @!P3 IMAD.IADD R0, R0, 0x1, -R39 ;  /* 0x000000010000b824 */ /* 0x000fe200078e0a27 */
[----:B------:R-:W-:Y:S01]  /*ea40*/  ISETP.GE.AND P5, PT, R48, RZ, PT ;  /* 0x000000ff3000720c */ /* 0x000fe20003fa6270 */
[----:B------:R-:W-:Y:S01]  /*ea50*/  IMAD.HI.U32 R41, R51, R36, RZ ;  /* 0x0000002433297227 */ /* 0x000fe200078e00ff */
[----:B------:R-:W-:-:S03]  /*ea60*/  ISETP.GE.AND P3, PT, R53, RZ, PT ;  /* 0x000000ff3500720c */ /* 0x000fc60003f66270 */
[----:B------:R-:W-:Y:S02]  /*ea70*/  @!P4 IMAD.MOV R5, RZ, RZ, -R5 ;  /* 0x000000ffff05c224 */ /* 0x000fe400078e0a05 */
[----:B0-----:R-:W-:Y:S02]  /*ea80*/  IMAD.MOV.U32 R4, RZ, RZ, R27 ;  /* 0x000000ffff047224 */ /* 0x001fe400078e001b */
[----:B------:R-:W-:Y:S01]  /*ea90*/  @!P1 IMAD.IADD R34, R34, 0x1, -R39 ;  /* 0x0000000122229824 */ /* 0x000fe200078e0a27 */
[----:B------:R-:W-:Y:S01]  /*eaa0*/  ISETP.GT.U32.AND P1, PT, R39, R0, PT ;  /* 0x000000002700720c */ /* 0x000fe20003f24070 */
[----:B------:R-:W-:Y:S01]  /*eab0*/  @!P2 IMAD.MOV R4, RZ, RZ, -R4 ;  /* 0x000000ffff04a224 */ /* 0x000fe200078e0a04 */
[----:B------:R-:W-:Y:S01]  /*eac0*/  STL [R1+0xd0], R5 ;  /* 0x0000d00501007387 */ /* 0x000fe20000100800 */
[----:B------:R-:W-:Y:S01]  /*ead0*/  IMAD.HI.U32 R38, R51, R35, RZ ;  /* 0x0000002333267227 */ /* 0x000fe200078e00ff */
[----:B------:R-:W-:Y:S02]  /*eae0*/  ISETP.GT.U32.AND P2, PT, R39, R34, PT ;  /* 0x000000222700720c */ /* 0x000fe40003f44070 */
[----:B------:R0:W-:Y:S01]  /*eaf0*/  STL [R1+0xe0], R4 ;  /* 0x0000e00401007387 */ /* 0x0001e20000100800 */
[----:B------:R-:W-:-:S02]  /*eb00*/  IMAD.MOV R41, RZ, RZ, -R41 ;  /* 0x000000ffff297224 */ /* 0x000fc400078e0a29 */
[----:B------:R-:W-:Y:S02]  /*eb10*/  IMAD.MOV R38, RZ, RZ, -R38 ;  /* 0x000000ffff267224 */ /* 0x000fe400078e0a26 */
[----:B------:R-:W-:Y:S02]  /*eb20*/  IMAD R36, R39, R41, R36 ;  /* 0x0000002927247224 */ /* 0x000fe400078e0224 */
[----:B------:R-:W-:-:S04]  /*eb30*/  IMAD.HI.U32 R42, R51, R37, RZ ;  /* 0x00000025332a7227 */ /* 0x000fc800078e00ff */
[----:B0-----:R-:W-:Y:S02]  /*eb40*/  IMAD.MOV.U32 R4, RZ, RZ, R26 ;  /* 0x000000ffff047224 */ /* 0x001fe400078e001a */
[C---:B------:R-:W-:Y:S02]  /*eb50*/  IMAD R35, R39.reuse, R38, R35 ;  /* 0x0000002627237224 */ /* 0x040fe400078e0223 */
[----:B------:R-:W-:Y:S01]  /*eb60*/  @!P6 IMAD.MOV R4, RZ, RZ, -R4 ;  /* 0x000000ffff04e224 */ /* 0x000fe200078e0a04 */
[C---:B------:R-:W-:Y:S01]  /*eb70*/  ISETP.GT.U32.AND P6, PT, R39.reuse, R36, PT ;  /* 0x000000242700720c */ /* 0x040fe20003fc4070 */
[----:B------:R-:W-:Y:S02]  /*eb80*/  IMAD.MOV R42, RZ, RZ, -R42 ;  /* 0x000000ffff2a7224 */ /* 0x000fe400078e0a2a */
[----:B------:R-:W-:Y:S01]  /*eb90*/  @!P1 IMAD.IADD R0, R0, 0x1, -R39 ;  /* 0x0000000100009824 */ /* 0x000fe200078e0a27 */
[C---:B------:R-:W-:Y:S01]  /*eba0*/  ISETP.GT.U32.AND P1, PT, R39.reuse, R35, PT ;  /* 0x000000232700720c */ /* 0x040fe20003f24070 */
[----:B------:R-:W-:Y:S01]  /*ebb0*/  IMAD R37, R39, R42, R37 ;  /* 0x0000002a27257224 */ /* 0x000fe200078e0225 */
[----:B------:R-:W-:Y:S01]  /*ebc0*/  STL [R1+0xe8], R4 ;  /* 0x0000e80401007387 */ /* 0x000fe20000100800 */
[--C-:B------:R-:W-:Y:S01]  /*ebd0*/  @!P0 IMAD.IADD R2, R2, 0x1, -R39.reuse ;  /* 0x0000000102028824 */ /* 0x100fe200078e0a27 */
[----:B------:R-:W-:Y:S01]  /*ebe0*/  ISETP.GE.AND P0, PT, R52, RZ, PT ;  /* 0x000000ff3400720c */ /* 0x000fe20003f06270 */
[----:B------:R-:W-:Y:S01]  /*ebf0*/  VIADD R53, R3, 0x15 ;  /* 0x0000001503357836 */ /* 0x000fe20000000000 */
[----:B------:R-:W-:Y:S01]  /*ec00*/  ISETP.GT.U32.AND P4, PT, R39, R37, PT ;  /* 0x000000252700720c */ /* 0x000fe20003f84070 */
[----:B------:R-:W-:Y:S01]  /*ec10*/  @!P5 IMAD.MOV R2, RZ, RZ, -R2 ;  /* 0x000000ffff02d224 */ /* 0x000fe200078e0a02 */
[----:B------:R-:W-:Y:S01]  /*ec20*/  ISETP.GE.AND P5, PT, R49, RZ, PT ;  /* 0x000000ff3100720c */ /* 0x000fe20003fa6270 */
[--C-:B------:R-:W-:Y:S01]  /*ec30*/  @!P6 IMAD.IADD R36, R36, 0x1, -R39.reuse ;  /* 0x000000012424e824 */ /* 0x100fe200078e0a27 */
[----:B------:R-:W-:Y:S01]  /*ec40*/  IABS R26, R53 ;  /* 0x00000035001a7213 */ /* 0x000fe20000000000 */
[----:B------:R-:W-:Y:S01]  /*ec50*/  VIADD R52, R3, 0x16 ;  /* 0x0000001603347836 */ /* 0x000fe20000000000 */
[----:B------:R0:W-:Y:S01]  /*ec60*/  STL [R1+0x110], R2 ;  /* 0x0001100201007387 */ /* 0x0001e20000100800 */
[--C-:B------:R-:W-:Y:S01]  /*ec70*/  @!P1 IMAD.IADD R35, R35, 0x1, -R39.reuse ;  /* 0x0000000123239824 */ /* 0x100fe200078e0a27 */
[----:B------:R-:W-:Y:S01]  /*ec80*/  ISETP.GT.U32.AND P1, PT, R39, R36, PT ;  /* 0x000000242700720c */ /* 0x000fe20003f24070 */
[--C-:B------:R-:W-:Y:S01]  /*ec90*/  @!P2 IMAD.IADD R34, R34, 0x1, -R39.reuse ;  /* 0x000000012222a824 */ /* 0x100fe200078e0a27 */
[----:B------:R-:W-:Y:S01]  /*eca0*/  ISETP.GE.AND P2, PT, R50, RZ, PT ;  /* 0x000000ff3200720c */ /* 0x000fe20003f46270 */
[----:B------:R-:W-:Y:S01]  /*ecb0*/  @!P0 IMAD.MOV R0, RZ, RZ, -R0 ;  /* 0x000000ffff008224 */ /* 0x000fe200078e0a00 */
[----:B------:R-:W-:Y:S01]  /*ecc0*/  IABS R27, R52 ;  /* 0x00000034001b7213 */ /* 0x000fe20000000000 */
[----:B------:R-:W-:Y:S01]  /*ecd0*/  @!P4 IMAD.IADD R37, R37, 0x1, -R39 ;  /* 0x000000012525c824 */ /* 0x000fe200078e0a27 */
[----:B------:R-:W-:Y:S01]  /*ece0*/  ISETP.GE.AND P4, PT, R54, RZ, PT ;  /* 0x000000ff3600720c */ /* 0x000fe20003f86270 */
[----:B------:R-:W-:Y:S01]  /*ecf0*/  VIADD R50, R3, 0x14 ;  /* 0x0000001403327836 */ /* 0x000fe20000000000 */
[----:B------:R1:W-:Y:S01]  /*ed00*/  STL [R1+0x108], R0 ;  /* 0x0001080001007387 */ /* 0x0003e20000100800 */
[----:B0-----:R-:W-:Y:S01]  /*ed10*/  IMAD.HI.U32 R2, R51, R26, RZ ;  /* 0x0000001a33027227 */ /* 0x001fe200078e00ff */
[----:B------:R-:W-:-:S02]  /*ed20*/  ISETP.GT.U32.AND P6, PT, R39, R37, PT ;  /* 0x000000252700720c */ /* 0x000fc40003fc4070 */
[----:B------:R-:W-:Y:S01]  /*ed30*/  ISETP.GT.U32.AND P0, PT, R39, R35, PT ;  /* 0x000000232700720c */ /* 0x000fe20003f04070 */
[----:B------:R-:W-:Y:S02]  /*ed40*/  IMAD.MOV R2, RZ, RZ, -R2 ;  /* 0x000000ffff027224 */ /* 0x000fe400078e0a02 */
[----:B------:R-:W-:Y:S01]  /*ed50*/  IMAD.HI.U32 R38, R51, R27, RZ ;  /* 0x0000001b33267227 */ /* 0x000fe200078e00ff */
[----:B-1----:R-:W-:-:S03]  /*ed60*/  IABS R0, R50 ;  /* 0x0000003200007213 */ /* 0x002fc60000000000 */
[C---:B------:R-:W-:Y:S02]  /*ed70*/  IMAD R26, R39.reuse, R2, R26 ;  /* 0x00000002271a7224 */ /* 0x040fe400078e021a */
[----:B------:R-:W-:Y:S02]  /*ed80*/  @!P1 IMAD.IADD R36, R36, 0x1, -R39 ;  /* 0x0000000124249824 */ /* 0x000fe400078e0a27 */
[----:B------:R-:W-:Y:S01]  /*ed90*/  IMAD.MOV R38, RZ, RZ, -R38 ;  /* 0x000000ffff267224 */ /* 0x000fe200078e0a26 */
[----:B------:R-:W-:Y:S01]  /*eda0*/  ISETP.GT.U32.AND P1, PT, R39, R26, PT ;  /* 0x0000001a2700720c */ /* 0x000fe20003f24070 */
[----:B------:R-:W-:-:S04]  /*edb0*/  IMAD.HI.U32 R40, R51, R0, RZ ;  /* 0x0000000033287227 */ /* 0x000fc800078e00ff */
[----:B------:R-:W-:Y:S02]  /*edc0*/  IMAD R27, R39, R38, R27 ;  /* 0x00000026271b7224 */ /* 0x000fe400078e021b */
[----:B------:R-:W-:Y:S02]  /*edd0*/  IMAD.MOV R40, RZ, RZ, -R40 ;  /* 0x000000ffff287224 */ /* 0x000fe400078e0a28 */
[--C-:B------:R-:W-:Y:S01]  /*ede0*/  @!P6 IMAD.IADD R37, R37, 0x1, -R39.reuse ;  /* 0x000000012525e824 */ /* 0x100fe200078e0a27 */
[C---:B------:R-:W-:Y:S01]  /*edf0*/  ISETP.GT.U32.AND P6, PT, R39.reuse, R27, PT ;  /* 0x0000001b2700720c */ /* 0x040fe20003fc4070 */
[----:B------:R-:W-:Y:S02]  /*ee00*/  IMAD R0, R39, R40, R0 ;  /* 0x0000002827007224 */ /* 0x000fe400078e0200 */
[----:B------:R-:W-:Y:S02]  /*ee10*/  @!P1 IMAD.IADD R26, R26, 0x1, -R39 ;  /* 0x000000011a1a9824 */ /* 0x000fe400078e0a27 */
[----:B------:R-:W-:Y:S01]  /*ee20*/  VIADD R54, R3, 0x13 ;  /* 0x0000001303367836 */ /* 0x000fe20000000000 */
[----:B------:R-:W-:Y:S01]  /*ee30*/  ISETP.GT.U32.AND P1, PT, R39, R0, PT ;  /* 0x000000002700720c */ /* 0x000fe20003f24070 */
[----:B------:R-:W-:-:S02]  /*ee40*/  VIADD R58, R3, 0x12 ;  /* 0x00000012033a7836 */ /* 0x000fc40000000000 */
[----:B------:R-:W-:Y:S01]  /*ee50*/  IMAD.MOV.U32 R5, RZ, RZ, R34 ;  /* 0x000000ffff057224 */ /* 0x000fe200078e0022 */
[----:B------:R-:W-:Y:S01]  /*ee60*/  IABS R2, R54 ;  /* 0x0000003600027213 */ /* 0x000fe20000000000 */
[----:B------:R-:W-:Y:S01]  /*ee70*/  IMAD.MOV.U32 R4, RZ, RZ, R37 ;  /* 0x000000ffff047224 */ /* 0x000fe200078e0025 */
[----:B------:R-:W-:Y:S01]  /*ee80*/  IABS R46, R58 ;  /* 0x0000003a002e7213 */ /* 0x000fe20000000000 */
[----:B------:R-:W-:Y:S01]  /*ee90*/  @!P6 IMAD.IADD R27, R27, 0x1, -R39 ;  /* 0x000000011b1be824 */ /* 0x000fe200078e0a27 */
[----:B------:R-:W-:Y:S01]  /*eea0*/  ISETP.GE.AND P6, PT, R53, RZ, PT ;  /* 0x000000ff3500720c */ /* 0x000fe20003fc6270 */
[----:B------:R-:W-:Y:S01]  /*eeb0*/  IMAD.HI.U32 R38, R51, R2, RZ ;  /* 0x0000000233267227 */ /* 0x000fe200078e00ff */
[----:B------:R-:W-:-:S03]  /*eec0*/  IABS R37, R56 ;  /* 0x0000003800257213 */ /* 0x000fc60000000000 */
[----:B------:R-:W-:Y:S01]  /*eed0*/  @!P1 IMAD.IADD R0, R0, 0x1, -R39 ;  /* 0x0000000100009824 */ /* 0x000fe200078e0a27 */
[C---:B------:R-:W-:Y:S01]  /*eee0*/  ISETP.GT.U32.AND P1, PT, R39.reuse, R27, PT ;  /* 0x0000001b2700720c */ /* 0x040fe20003f24070 */
[----:B------:R-:W-:Y:S01]  /*eef0*/  @!P3 IMAD.MOV R5, RZ, RZ, -R5 ;  /* 0x000000ffff05b224 */ /* 0x000fe200078e0a05 */
[C---:B------:R-:W-:Y:S01]  /*ef00*/  ISETP.GT.U32.AND P3, PT, R39.reuse, R26, PT ;  /* 0x0000001a2700720c */ /* 0x040fe20003f64070 */
[----:B------:R-:W-:Y:S01]  /*ef10*/  @!P5 IMAD.MOV R4, RZ, RZ, -R4 ;  /* 0x000000ffff04d224 */ /* 0x000fe200078e0a04 */
[----:B------:R-:W-:Y:S01]  /*ef20*/  ISETP.GT.U32.AND P5, PT, R39, R0, PT ;  /* 0x000000002700720c */ /* 0x000fe20003fa4070 */
[----:B------:R-:W-:Y:S01]  /*ef30*/  @!P0 IMAD.IADD R35, R35, 0x1, -R39 ;  /* 0x0000000123238824 */ /* 0x000fe200078e0a27 */
[----:B------:R0:W-:Y:S01]  /*ef40*/  STL [R1+0xa0], R5 ;  /* 0x0000a00501007387 */ /* 0x0001e20000100800 */
[----:B------:R-:W-:Y:S01]  /*ef50*/  IMAD.HI.U32 R41, R51, R46, RZ ;  /* 0x0000002e33297227 */ /* 0x000fe200078e00ff */
[----:B------:R-:W-:Y:S01]  /*ef60*/  ISETP.GE.AND P0, PT, R52, RZ, PT ;  /* 0x000000ff3400720c */ /* 0x000fe20003f06270 */
[----:B------:R-:W1:Y:S01]  /*ef70*/  I2F.RP R44, R37 ;  /* 0x00000025002c7306 */ /* 0x000e620000209400 */
[----:B------:R2:W-:Y:S01]  /*ef80*/  STL [R1+0x98], R4 ;  /* 0x0000980401007387 */ /* 0x0005e20000100800 */
[----:B------:R-:W-:-:S02]  /*ef90*/  IMAD.MOV R38, RZ, RZ, -R38 ;  /* 0x000000ffff267224 */ /* 0x000fc400078e0a26 */
[----:B------:R-:W-:Y:S02]  /*efa0*/  IMAD.MOV R41, RZ, RZ, -R41 ;  /* 0x000000ffff297224 */ /* 0x000fe400078e0a29 */
[C---:B------:R-:W-:Y:S02]  /*efb0*/  IMAD R2, R39.reuse, R38, R2 ;  /* 0x0000002627027224 */ /* 0x040fe400078e0202 */
[----:B0-----:R-:W-:Y:S02]  /*efc0*/  IMAD.MOV.U32 R5, RZ, RZ, R36 ;  /* 0x000000ffff057224 */ /* 0x001fe400078e0024 */
[C---:B------:R-:W-:Y:S02]  /*efd0*/  IMAD R46, R39.reuse, R41, R46 ;  /* 0x00000029272e7224 */ /* 0x040fe400078e022e */
[----:B--2---:R-:W-:Y:S02]  /*efe0*/  IMAD.MOV.U32 R4, RZ, RZ, R35 ;  /* 0x000000ffff047224 */ /* 0x004fe400078e0023 */
[----:B------:R-:W-:Y:S01]  /*eff0*/  @!P2 IMAD.MOV R5, RZ, RZ, -R5 ;  /* 0x000000ffff05a224 */ /* 0x000fe200078e0a05 */
[C---:B------:R-:W-:Y:S01]  /*f000*/  ISETP.GT.U32.AND P2, PT, R39.reuse, R2, PT ;  /* 0x000000022700720c */ /* 0x040fe20003f44070 */
[----:B------:R-:W-:Y:S01]  /*f010*/  @!P4 IMAD.MOV R4, RZ, RZ, -R4 ;  /* 0x000000ffff04c224 */ /* 0x000fe200078e0a04 */
[----:B------:R-:W-:Y:S01]  /*f020*/  ISETP.GT.U32.AND P4, PT, R39, R46, PT ;  /* 0x0000002e2700720c */ /* 0x000fe20003f84070 */
[--C-:B------:R-:W-:Y:S01]  /*f030*/  @!P1 IMAD.IADD R27, R27, 0x1, -R39.reuse ;  /* 0x000000011b1b9824 */ /* 0x100fe200078e0a27 */
[----:B------:R-:W-:Y:S01]  /*f040*/  STL [R1+0x90], R5 ;  /* 0x0000900501007387 */ /* 0x000fe20000100800 */
[----:B------:R-:W-:-:S02]  /*f050*/  @!P3 IMAD.IADD R26, R26, 0x1, -R39 ;  /* 0x000000011a1ab824 */ /* 0x000fc400078e0a27 */
[--C-:B------:R-:W-:Y:S01]  /*f060*/  @!P5 IMAD.IADD R0, R0, 0x1, -R39.reuse ;  /* 0x000000010000d824 */ /* 0x100fe200078e0a27 */
[----:B------:R0:W-:Y:S01]  /*f070*/  STL [R1+0x80], R4 ;  /* 0x0000800401007387 */ /* 0x0001e20000100800 */
[----:B------:R-:W-:Y:S01]  /*f080*/  ISETP.GE.AND P5, PT, R50, RZ, PT ;  /* 0x000000ff3200720c */ /* 0x000fe20003fa6270 */
[C---:B------:R-:W-:Y:S02]  /*f090*/  VIADD R60, R3.reuse, 0x11 ;  /* 0x00000011033c7836 */ /* 0x040fe40000000000 */
[----:B------:R-:W-:Y:S02]  /*f0a0*/  VIADD R59, R3, 0x10 ;  /* 0x00000010033b7836 */ /* 0x000fe40000000000 */
[--C-:B------:R-:W-:Y:S01]  /*f0b0*/  @!P2 IMAD.IADD R2, R2, 0x1, -R39.reuse ;  /* 0x000000010202a824 */ /* 0x100fe200078e0a27 */
[----:B------:R-:W-:Y:S01]  /*f0c0*/  ISETP.GE.AND P2, PT, R54, RZ, PT ;  /* 0x000000ff3600720c */ /* 0x000fe20003f46270 */
[----:B------:R-:W-:Y:S01]  /*f0d0*/  @!P4 IMAD.IADD R46, R46, 0x1, -R39 ;  /* 0x000000012e2ec824 */ /* 0x000fe200078e0a27 */
[----:B------:R-:W-:Y:S01]  /*f0e0*/  IABS R47, R60 ;  /* 0x0000003c002f7213 */ /* 0x000fe20000000000 */
[----:B0-----:R-:W-:Y:S01]  /*f0f0*/  IMAD.MOV.U32 R4, RZ, RZ, R27 ;  /* 0x000000ffff047224 */ /* 0x001fe200078e001b */
[----:B------:R-:W-:Y:S01]  /*f100*/  ISETP.GT.U32.AND P4, PT, R39, R2, PT ;  /* 0x000000022700720c */ /* 0x000fe20003f84070 */
[----:B------:R-:W-:Y:S01]  /*f110*/  VIADD R52, R3, 0xf ;  /* 0x0000000f03347836 */ /* 0x000fe20000000000 */
[----:B------:R-:W-:Y:S01]  /*f120*/  IABS R48, R59 ;  /* 0x0000003b00307213 */ /* 0x000fe20000000000 */
[----:B------:R-:W-:-:S02]  /*f130*/  @!P0 IMAD.MOV R4, RZ, RZ, -R4 ;  /* 0x000000ffff048224 */ /* 0x000fc400078e0a04 */
[C---:B------:R-:W-:Y:S01]  /*f140*/  IMAD.HI.U32 R40, R51.reuse, R47, RZ ;  /* 0x0000002f33287227 */ /* 0x040fe200078e00ff */
[----:B------:R-:W-:Y:S02]  /*f150*/  IABS R38, R52 ;  /* 0x0000003400267213 */ /* 0x000fe40000000000 */
[----:B------:R0:W-:Y:S01]  /*f160*/  STL [R1+0x78], R4 ;  /* 0x0000780401007387 */ /* 0x0001e20000100800 */
[----:B------:R-:W-:Y:S02]  /*f170*/  IMAD.MOV R40, RZ, RZ, -R40 ;  /* 0x000000ffff287224 */ /* 0x000fe400078e0a28 */
[----:B------:R-:W-:-:S04]  /*f180*/  IMAD.HI.U32 R34, R51, R48, RZ ;  /* 0x0000003033227227 */ /* 0x000fc800078e00ff */
[----:B------:R-:W-:Y:S02]  /*f190*/  @!P4 IMAD.IADD R2, R2, 0x1, -R39 ;  /* 0x000000010202c824 */ /* 0x000fe400078e0a27 */
[C---:B------:R-:W-:Y:S02]  /*f1a0*/  IMAD R47, R39.reuse, R40, R47 ;  /* 0x00000028272f7224 */ /* 0x040fe400078e022f */
[----:B0-----:R-:W-:Y:S02]  /*f1b0*/  IMAD.MOV.U32 R4, RZ, RZ, R26 ;  /* 0x000000ffff047224 */ /* 0x001fe400078e001a */
[----:B------:R-:W-:Y:S01]  /*f1c0*/  IMAD.MOV R34, RZ, RZ, -R34 ;  /* 0x000000ffff227224 */ /* 0x000fe200078e0a22 */
[C---:B------:R-:W-:Y:S01]  /*f1d0*/  ISETP.GT.U32.AND P1, PT, R39.reuse, R47, PT ;  /* 0x0000002f2700720c */ /* 0x040fe20003f24070 */
[----:B------:R-:W-:Y:S02]  /*f1e0*/  @!P6 IMAD.MOV R4, RZ, RZ, -R4 ;  /* 0x000000ffff04e224 */ /* 0x000fe400078e0a04 */
[----:B------:R-:W-:-:S02]  /*f1f0*/  IMAD R48, R39, R34, R48 ;  /* 0x0000002227307224 */ /* 0x000fc400078e0230 */
[----:B------:R-:W-:Y:S01]  /*f200*/  VIADD R53, R3, 0xe ;  /* 0x0000000e03357836 */ /* 0x000fe20000000000 */
[----:B------:R0:W-:Y:S01]  /*f210*/  STL [R1+0x50], R4 ;  /* 0x0000500401007387 */ /* 0x0001e20000100800 */
[----:B------:R-:W-:Y:S01]  /*f220*/  IMAD.HI.U32 R49, R51, R38, RZ ;  /* 0x0000002633317227 */ /* 0x000fe200078e00ff */
[----:B------:R-:W-:Y:S02]  /*f230*/  ISETP.GT.U32.AND P3, PT, R39, R48, PT ;  /* 0x000000302700720c */ /* 0x000fe40003f64070 */
[----:B------:R-:W-:Y:S01]  /*f240*/  IABS R50, R53 ;  /* 0x0000003500327213 */ /* 0x000fe20000000000 */
[----:B------:R-:W-:Y:S02]  /*f250*/  IMAD.MOV R49, RZ, RZ, -R49 ;  /* 0x000000ffff317224 */ /* 0x000fe400078e0a31 */
[----:B------:R-:W-:Y:S01]  /*f260*/  @!P1 IMAD.IADD R47, R47, 0x1, -R39 ;  /* 0x000000012f2f9824 */ /* 0x000fe200078e0a27 */
[----:B------:R-:W-:Y:S01]  /*f270*/  ISETP.GT.U32.AND P1, PT, R39, R46, PT ;  /* 0x0000002e2700720c */ /* 0x000fe20003f24070 */
[----:B------:R-:W-:-:S04]  /*f280*/  IMAD.HI.U32 R27, R51, R50, RZ ;  /* 0x00000032331b7227 */ /* 0x000fc800078e00ff */
[----:B0-----:R-:W-:Y:S02]  /*f290*/  IMAD.MOV.U32 R4, RZ, RZ, R0 ;  /* 0x000000ffff047224 */ /* 0x001fe400078e0000 */
[----:B------:R-:W-:Y:S01]  /*f2a0*/  @!P3 IMAD.IADD R48, R48, 0x1, -R39 ;  /* 0x000000013030b824 */ /* 0x000fe200078e0a27 */
[C---:B------:R-:W-:Y:S01]  /*f2b0*/  ISETP.GT.U32.AND P3, PT, R39.reuse, R47, PT ;  /* 0x0000002f2700720c */ /* 0x040fe20003f64070 */
[----:B------:R-:W-:Y:S02]  /*f2c0*/  @!P5 IMAD.MOV R4, RZ, RZ, -R4 ;  /* 0x000000ffff04d224 */ /* 0x000fe400078e0a04 */
[C---:B------:R-:W-:Y:S01]  /*f2d0*/  IMAD R49, R39.reuse, R49, R38 ;  /* 0x0000003127317224 */ /* 0x040fe200078e0226 */
[----:B------:R-:W-:Y:S01]  /*f2e0*/  ISETP.GT.U32.AND P0, PT, R39, R48, PT ;  /* 0x000000302700720c */ /* 0x000fe20003f04070 */
[----:B------:R-:W-:Y:S01]  /*f2f0*/  IMAD.MOV R27, RZ, RZ, -R27 ;  /* 0x000000ffff1b7224 */ /* 0x000fe200078e0a1b */
[----:B------:R0:W-:Y:S01]  /*f300*/  STL [R1+0x28], R4 ;  /* 0x0000280401007387 */ /* 0x0001e20000100800 */
[----:B------:R-:W-:Y:S01]  /*f310*/  VIADD R54, R3, 0xd ;  /* 0x0000000d03367836 */ /* 0x000fe20000000000 */
[C---:B------:R-:W-:Y:S01]  /*f320*/  ISETP.GT.U32.AND P4, PT, R39.reuse, R49, PT ;  /* 0x000000312700720c */ /* 0x040fe20003f84070 */
[----:B------:R-:W-:-:S02]  /*f330*/  IMAD R50, R39, R27, R50 ;  /* 0x0000001b27327224 */ /* 0x000fc400078e0232 */
[----:B------:R-:W-:Y:S01]  /*f340*/  VIADD R16, R3, 0xc ;  /* 0x0000000c03107836 */ /* 0x000fe20000000000 */
[----:B------:R-:W-:Y:S01]  /*f350*/  IABS R42, R54 ;  /* 0x00000036002a7213 */ /* 0x000fe20000000000 */
[----:B------:R-:W-:Y:S01]  /*f360*/  @!P3 IMAD.IADD R47, R47, 0x1, -R39 ;  /* 0x000000012f2fb824 */ /* 0x000fe200078e0a27 */
[----:B------:R-:W-:Y:S01]  /*f370*/  ISETP.GT.U32.AND P3, PT, R39, R50, PT ;  /* 0x000000322700720c */ /* 0x000fe20003f64070 */
[----:B------:R-:W-:Y:S01]  /*f380*/  VIADD R15, R3, 0xb ;  /* 0x0000000b030f7836 */ /* 0x000fe20000000000 */
[----:B------:R-:W-:Y:S01]  /*f390*/  IABS R41, R16 ;  /* 0x0000001000297213 */ /* 0x000fe20000000000 */
[----:B0-----:R-:W-:Y:S02]  /*f3a0*/  IMAD.MOV.U32 R4, RZ, RZ, R2 ;  /* 0x000000ffff047224 */ /* 0x001fe400078e0002 */
[----:B------:R-:W-:Y:S01]  /*f3b0*/  IMAD.HI.U32 R27, R51, R42, RZ ;  /* 0x0000002a331b7227 */ /* 0x000fe200078e00ff */
[----:B------:R-:W-:-:S03]  /*f3c0*/  IABS R40, R15 ;  /* 0x0000000f00287213 */ /* 0x000fc60000000000 */
[----:B------:R-:W-:Y:S02]  /*f3d0*/  @!P2 IMAD.MOV R4, RZ, RZ, -R4 ;  /* 0x000000ffff04a224 */ /* 0x000fe400078e0a04 */
[--C-:B------:R-:W-:Y:S01]  /*f3e0*/  @!P4 IMAD.IADD R49, R49, 0x1, -R39.reuse ;  /* 0x000000013131c824 */ /* 0x100fe200078e0a27 */
[----:B------:R-:W-:Y:S01]  /*f3f0*/  ISETP.GE.AND P4, PT, R59, RZ, PT ;  /* 0x000000ff3b00720c */ /* 0x000fe20003f86270 */
[----:B------:R-:W-:Y:S01]  /*f400*/  @!P3 IMAD.IADD R50, R50, 0x1, -R39 ;  /* 0x000000013232b824 */ /* 0x000fe200078e0a27 */
[----:B------:R0:W-:Y:S01]  /*f410*/  STL [R1+0x24], R4 ;  /* 0x0000240401007387 */ /* 0x0001e20000100800 */
[----:B------:R-:W-:Y:S01]  /*f420*/  IMAD.HI.U32 R26, R51, R41, RZ ;  /* 0x00000029331a7227 */ /* 0x000fe200078e00ff */
[C---:B------:R-:W-:Y:S02]  /*f430*/  ISETP.GT.U32.AND P6, PT, R39.reuse, R49, PT ;  /* 0x000000312700720c */ /* 0x040fe40003fc4070 */
[----:B------:R-:W2:Y:S01]  /*f440*/  LDL R8, [R1+0x1144] ;  /* 0x0011440001087983 */ /* 0x000ea20000100800 */
[----:B------:R-:W-:Y:S01]  /*f450*/  ISETP.GT.U32.AND P3, PT, R39, R50, PT ;  /* 0x000000322700720c */ /* 0x000fe20003f64070 */
[----:B------:R-:W-:-:S02]  /*f460*/  IMAD.MOV R27, RZ, RZ, -R27 ;  /* 0x000000ffff1b7224 */ /* 0x000fc400078e0a1b */
[----:B------:R-:W3:Y:S01]  /*f470*/  LDL R9, [R1+0x1148] ;  /* 0x0011480001097983 */ /* 0x000ee20000100800 */
[----:B------:R-:W-:Y:S02]  /*f480*/  IMAD.MOV R26, RZ, RZ, -R26 ;  /* 0x000000ffff1a7224 */ /* 0x000fe400078e0a1a */
[----:B------:R-:W-:Y:S01]  /*f490*/  IMAD R42, R39, R27, R42 ;  /* 0x0000001b272a7224 */ /* 0x000fe200078e022a */
[----:B------:R-:W4:Y:S01]  /*f4a0*/  LDL R5, [R1+0x1140] ;  /* 0x0011400001057983 */ /* 0x000f220000100800 */
[----:B------:R-:W-:Y:S02]  /*f4b0*/  VIADD R14, R3, 0xa ;  /* 0x0000000a030e7836 */ /* 0x000fe40000000000 */
[----:B------:R-:W-:Y:S02]  /*f4c0*/  IMAD R41, R39, R26, R41 ;  /* 0x0000001a27297224 */ /* 0x000fe400078e0229 */
[----:B------:R-:W-:Y:S01]  /*f4d0*/  @!P6 IMAD.IADD R49, R49, 0x1, -R39 ;  /* 0x000000013131e824 */ /* 0x000fe200078e0a27 */
[----:B------:R-:W-:Y:S01]  /*f4e0*/  IABS R38, R14 ;  /* 0x0000000e00267213 */ /* 0x000fe20000000000 */
[----:B------:R-:W-:Y:S01]  /*f4f0*/  IMAD.HI.U32 R26, R51, R40, RZ ;  /* 0x00000028331a7227 */ /* 0x000fe200078e00ff */
[----:B------:R-:W-:-:S03]  /*f500*/  ISETP.GT.U32.AND P6, PT, R39, R42, PT ;  /* 0x0000002a2700720c */ /* 0x000fc60003fc4070 */
[----:B------:R-:W-:Y:S01]  /*f510*/  @!P3 IMAD.IADD R50, R50, 0x1, -R39 ;  /* 0x000000013232b824 */ /* 0x000fe200078e0a27 */
[----:B------:R-:W-:Y:S01]  /*f520*/  ISETP.GT.U32.AND P3, PT, R39, R41, PT ;  /* 0x000000292700720c */ /* 0x000fe20003f64070 */
[----:B------:R-:W-:Y:S02]  /*f530*/  IMAD.MOV R26, RZ, RZ, -R26 ;  /* 0x000000ffff1a7224 */ /* 0x000fe400078e0a1a */
[----:B------:R-:W-:-:S04]  /*f540*/  IMAD.HI.U32 R43, R51, R38, RZ ;  /* 0x00000026332b7227 */ /* 0x000fc800078e00ff */
[C---:B------:R-:W-:Y:S02]  /*f550*/  IMAD R40, R39.reuse, R26, R40 ;  /* 0x0000001a27287224 */ /* 0x040fe400078e0228 */
[----:B------:R-:W-:Y:S02]  /*f560*/  IMAD.MOV R43, RZ, RZ, -R43 ;  /* 0x000000ffff2b7224 */ /* 0x000fe400078e0a2b */
[--C-:B------:R-:W-:Y:S01]  /*f570*/  @!P6 IMAD.IADD R42, R42, 0x1, -R39.reuse ;  /* 0x000000012a2ae824 */ /* 0x100fe200078e0a27 */
[C---:B------:R-:W-:Y:S01]  /*f580*/  ISETP.GT.U32.AND P6, PT, R39.reuse, R40, PT ;  /* 0x000000282700720c */ /* 0x040fe20003fc4070 */
[----:B------:R-:W-:Y:S02]  /*f590*/  IMAD R38, R39, R43, R38 ;  /* 0x0000002b27267224 */ /* 0x000fe400078e0226 */
[--C-:B------:R-:W-:Y:S02]  /*f5a0*/  @!P3 IMAD.IADD R41, R41, 0x1, -R39.reuse ;  /* 0x000000012929b824 */ /* 0x100fe400078e0a27 */
[----:B------:R-:W-:Y:S01]  /*f5b0*/  VIADD R12, R3, 0x8 ;  /* 0x00000008030c7836 */ /* 0x000fe20000000000 */
        /* <DEDUP_REMOVED lines=8> */
[----:B------:R-:W-:Y:S01]  /*f640*/  ISETP.GT.U32.AND P6, PT, R39, R42, PT ;  /* 0x0000002a2700720c */ /* 0x000fe20003fc4070 */
[----:B------:R-:W-:Y:S01]  /*f650*/  IMAD.HI.U32 R26, R51, R35, RZ ;  /* 0x00000023331a7227 */ /* 0x000fe200078e00ff */
[----:B------:R-:W-:-:S03]  /*f660*/  IABS R36, R13 ;  /* 0x0000000d00247213 */ /* 0x000fc60000000000 */
[----:B------:R-:W-:Y:S01]  /*f670*/  @!P3 IMAD.IADD R38, R38, 0x1, -R39 ;  /* 0x000000012626b824 */ /* 0x000fe200078e0a27 */
[----:B------:R-:W-:Y:S01]  /*f680*/  ISETP.GT.U32.AND P3, PT, R39, R40, PT ;  /* 0x000000282700720c */ /* 0x000fe20003f64070 */
[----:B------:R-:W-:-:S03]  /*f690*/  IMAD.HI.U32 R0, R51, R34, RZ ;  /* 0x0000002233007227 */ /* 0x000fc600078e00ff */
[C---:B------:R-:W-:Y:S01]  /*f6a0*/  ISETP.GT.U32.AND P2, PT, R39.reuse, R38, PT ;  /* 0x000000262700720c */ /* 0x040fe20003f44070 */
[----:B------:R-:W-:Y:S02]  /*f6b0*/  IMAD.MOV R26, RZ, RZ, -R26 ;  /* 0x000000ffff1a7224 */ /* 0x000fe400078e0a1a */
[----:B------:R-:W-:Y:S02]  /*f6c0*/  IMAD.MOV R2, RZ, RZ, -R0 ;  /* 0x000000ffff027224 */ /* 0x000fe400078e0a00 */
[C---:B------:R-:W-:Y:S01]  /*f6d0*/  IMAD R35, R39.reuse, R26, R35 ;  /* 0x0000001a27237224 */ /* 0x040fe200078e0223 */
[----:B------:R-:W-:Y:S01]  /*f6e0*/  IABS R26, R10 ;  /* 0x0000000a001a7213 */ /* 0x000fe20000000000 */
[----:B------:R-:W-:Y:S02]  /*f6f0*/  IMAD R34, R39, R2, R34 ;  /* 0x0000000227227224 */ /* 0x000fe400078e0222 */
[----:B------:R-:W-:Y:S02]  /*f700*/  @!P3 IMAD.IADD R40, R40, 0x1, -R39 ;  /* 0x000000012828b824 */ /* 0x000fe400078e0a27 */
[----:B------:R-:W-:Y:S01]  /*f710*/  IMAD.HI.U32 R2, R51, R26, RZ ;  /* 0x0000001a33027227 */ /* 0x000fe200078e00ff */
[----:B------:R-:W-:-:S03]  /*f720*/  ISETP.GT.U32.AND P3, PT, R39, R34, PT ;  /* 0x000000222700720c */ /* 0x000fc60003f64070 */
[----:B------:R-:W-:-:S04]  /*f730*/  IMAD.HI.U32 R27, R51, R36, RZ ;  /* 0x00000024331b7227 */ /* 0x000fc800078e00ff */
[----:B------:R-:W-:Y:S02]  /*f740*/  VIADD R7, R3, 0x5 ;  /* 0x0000000503077836 */ /* 0x000fe40000000000 */
[----:B------:R-:W-:Y:S02]  /*f750*/  IMAD.MOV R2, RZ, RZ, -R2 ;  /* 0x000000ffff027224 */ /* 0x000fe400078e0a02 */
[----:B------:R-:W-:Y:S01]  /*f760*/  IMAD.MOV R27, RZ, RZ, -R27 ;  /* 0x000000ffff1b7224 */ /* 0x000fe200078e0a1b */
[----:B------:R-:W-:Y:S01]  /*f770*/  IABS R0, R7 ;  /* 0x0000000700007213 */ /* 0x000fe20000000000 */
[C---:B------:R-:W-:Y:S02]  /*f780*/  IMAD R2, R39.reuse, R2, R26 ;  /* 0x0000000227027224 */ /* 0x040fe400078e021a */
[----:B------:R-:W-:Y:S02]  /*f790*/  IMAD R36, R39, R27, R36 ;  /* 0x0000001b27247224 */ /* 0x000fe400078e0224 */
[--C-:B------:R-:W-:Y:S01]  /*f7a0*/  @!P5 IMAD.IADD R41, R41, 0x1, -R39.reuse ;  /* 0x000000012929d824 */ /* 0x100fe200078e0a27 */
[----:B-1----:R-:W1:Y:S01]  /*f7b0*/  MUFU.RCP R27, R44 ;  /* 0x0000002c001b7308 */ /* 0x002e620000001000 */
[----:B------:R-:W-:Y:S01]  /*f7c0*/  @!P3 IMAD.IADD R34, R34, 0x1, -R39 ;  /* 0x000000012222b824 */ /* 0x000fe200078e0a27 */
[----:B------:R-:W-:Y:S01]  /*f7d0*/  ISETP.GT.U32.AND P5, PT, R39, R35, PT ;  /* 0x000000232700720c */ /* 0x000fe20003fa4070 */
[----:B------:R-:W-:Y:S01]  /*f7e0*/  IMAD.HI.U32 R43, R51, R0, RZ ;  /* 0x00000000332b7227 */ /* 0x000fe200078e00ff */
[----:B------:R-:W-:-:S03]  /*f7f0*/  ISETP.GT.U32.AND P3, PT, R39, R2, PT ;  /* 0x000000022700720c */ /* 0x000fc60003f64070 */
[----:B------:R-:W-:Y:S02]  /*f800*/  IMAD.MOV R43, RZ, RZ, -R43 ;  /* 0x000000ffff2b7224 */ /* 0x000fe400078e0a2b */
[----:B------:R-:W-:Y:S02]  /*f810*/  VIADD R6, R3, 0x4 ;  /* 0x0000000403067836 */ /* 0x000fe40000000000 */
[----:B------:R-:W-:Y:S02]  /*f820*/  IMAD R0, R39, R43, R0 ;  /* 0x0000002b27007224 */ /* 0x000fe400078e0200 */
[--C-:B------:R-:W-:Y:S01]  /*f830*/  @!P1 IMAD.IADD R46, R46, 0x1, -R39.reuse ;  /* 0x000000012e2e9824 */ /* 0x100fe200078e0a27 */
[----:B------:R-:W-:Y:S01]  /*f840*/  IABS R45, R6 ;  /* 0x00000006002d7213 */ /* 0x000fe20000000000 */
[--C-:B------:R-:W-:Y:S01]  /*f850*/  @!P5 IMAD.IADD R35, R35, 0x1, -R39.reuse ;  /* 0x000000012323d824 */ /* 0x100fe200078e0a27 */
[----:B------:R-:W-:Y:S01]  /*f860*/  ISETP.GE.AND P5, PT, R54, RZ, PT ;  /* 0x000000ff3600720c */ /* 0x000fe20003fa6270 */
[----:B------:R-:W-:Y:S01]  /*f870*/  @!P3 IMAD.IADD R2, R2, 0x1, -R39 ;  /* 0x000000010202b824 */ /* 0x000fe200078e0a27 */
[----:B------:R-:W-:Y:S01]  /*f880*/  ISETP.GT.U32.AND P3, PT, R39, R0, PT ;  /* 0x000000002700720c */ /* 0x000fe20003f64070 */
[----:B------:R-:W-:Y:S01]  /*f890*/  IMAD.HI.U32 R54, R51, R45, RZ ;  /* 0x0000002d33367227 */ /* 0x000fe200078e00ff */
[----:B------:R-:W-:-:S03]  /*f8a0*/  ISETP.GE.AND P1, PT, R58, RZ, PT ;  /* 0x000000ff3a00720c */ /* 0x000fc60003f26270 */
[----:B-1----:R-:W-:Y:S02]  /*f8b0*/  VIADD R27, R27, 0xffffffe ;  /* 0x0ffffffe1b1b7836 */ /* 0x002fe40000000000 */
[----:B------:R-:W-:Y:S02]  /*f8c0*/  VIADD R58, R3, 0x3 ;  /* 0x00000003033a7836 */ /* 0x000fe40000000000 */
[----:B------:R-:W-:Y:S02]  /*f8d0*/  IMAD.MOV R54, RZ, RZ, -R54 ;  /* 0x000000ffff367224 */ /* 0x000fe400078e0a36 */
[----:B------:R-:W1:Y:S01]  /*f8e0*/  F2I.FTZ.U32.TRUNC.NTZ R27, R27 ;  /* 0x0000001b001b7305 */ /* 0x000e62000021f000 */
[----:B------:R-:W-:Y:S01]  /*f8f0*/  IABS R44, R58 ;  /* 0x0000003a002c7213 */ /* 0x000fe20000000000 */
[C---:B------:R-:W-:Y:S02]  /*f900*/  IMAD R45, R39.reuse, R54, R45 ;  /* 0x00000036272d7224 */ /* 0x040fe400078e022d */
[--C-:B------:R-:W-:Y:S01]  /*f910*/  @!P6 IMAD.IADD R42, R42, 0x1, -R39.reuse ;  /* 0x000000012a2ae824 */ /* 0x100fe200078e0a27 */
[C---:B------:R-:W-:Y:S01]  /*f920*/  ISETP.GT.U32.AND P6, PT, R39.reuse, R36, PT ;  /* 0x000000242700720c */ /* 0x040fe20003fc4070 */
[----:B------:R-:W-:Y:S01]  /*f930*/  @!P3 IMAD.IADD R0, R0, 0x1, -R39 ;  /* 0x000000010000b824 */ /* 0x000fe200078e0a27 */
[----:B------:R-:W-:Y:S01]  /*f940*/  ISETP.GT.U32.AND P3, PT, R39, R45, PT ;  /* 0x0000002d2700720c */ /* 0x000fe20003f64070 */
[----:B------:R-:W-:-:S04]  /*f950*/  IMAD.HI.U32 R59, R51, R44, RZ ;  /* 0x0000002c333b7227 */ /* 0x000fc800078e00ff */
[----:B------:R-:W-:Y:S02]  /*f960*/  IMAD.MOV R59, RZ, RZ, -R59 ;  /* 0x000000ffff3b7224 */ /* 0x000fe400078e0a3b */
[----:B------:R-:W-:Y:S01]  /*f970*/  @!P2 IMAD.IADD R38, R38, 0x1, -R39 ;  /* 0x000000012626a824 */ /* 0x000fe200078e0a27 */
[----:B------:R-:W-:Y:S01]  /*f980*/  ISETP.GE.AND P2, PT, R52, RZ, PT ;  /* 0x000000ff3400720c */ /* 0x000fe20003f46270 */
[C---:B0-----:R-:W-:Y:S02]  /*f990*/  VIADD R4, R3.reuse, 0x2 ;  /* 0x0000000203047836 */ /* 0x041fe40000000000 */
[----:B------:R-:W-:Y:S02]  /*f9a0*/  VIADD R55, R3, 0x1 ;  /* 0x0000000103377836 */ /* 0x000fe40000000000 */
[----:B------:R-:W-:Y:S02]  /*f9b0*/  IMAD R44, R39, R59, R44 ;  /* 0x0000003b272c7224 */ /* 0x000fe400078e022c */
[----:B-1----:R-:W-:-:S02]  /*f9c0*/  IMAD.MOV R52, RZ, RZ, -R27 ;  /* 0x000000ffff347224 */ /* 0x002fc400078e0a1b */
[--C-:B------:R-:W-:Y:S01]  /*f9d0*/  @!P6 IMAD.IADD R36, R36, 0x1, -R39.reuse ;  /* 0x000000012424e824 */ /* 0x100fe200078e0a27 */
[----:B------:R-:W-:Y:S01]  /*f9e0*/  ISETP.GE.AND P6, PT, R53, RZ, PT ;  /* 0x000000ff3500720c */ /* 0x000fe20003fc6270 */
[--C-:B------:R-:W-:Y:S01]  /*f9f0*/  @!P3 IMAD.IADD R45, R45, 0x1, -R39.reuse ;  /* 0x000000012d2db824 */ /* 0x100fe200078e0a27 */
[----:B------:R-:W-:Y:S01]  /*fa00*/  IABS R43, R4 ;  /* 0x00000004002b7213 */ /* 0x000fe20000000000 */
[----:B------:R-:W-:Y:S01]  /*fa10*/  IMAD.MOV.U32 R26, RZ, RZ, RZ ;  /* 0x000000ffff1a7224 */ /* 0x000fe200078e00ff */
[----:B------:R-:W-:Y:S01]  /*fa20*/  IABS R53, R55 ;  /* 0x0000003700357213 */ /* 0x000fe20000000000 */
[----:B------:R-:W-:Y:S01]  /*fa30*/  IMAD R52, R52, R37, RZ ;  /* 0x0000002534347224 */ /* 0x000fe200078e02ff */
[----:B------:R-:W-:Y:S01]  /*fa40*/  ISETP.GT.U32.AND P3, PT, R39, R44, PT ;  /* 0x0000002c2700720c */ /* 0x000fe20003f64070 */
[----:B------:R-:W-:Y:S01]  /*fa50*/  @!P0 IMAD.IADD R48, R48, 0x1, -R39 ;  /* 0x0000000130308824 */ /* 0x000fe200078e0a27 */
[----:B------:R-:W-:Y:S01]  /*fa60*/  ISETP.GE.AND P0, PT, R60, RZ, PT ;  /* 0x000000ff3c00720c */ /* 0x000fe20003f06270 */
[----:B------:R-:W-:Y:S01]  /*fa70*/  IMAD.HI.U32 R52, R27, R52, R26 ;  /* 0x000000341b347227 */ /* 0x000fe200078e001a */
[----:B------:R-:W-:-:S03]  /*fa80*/  IABS R26, R3 ;  /* 0x00000003001a7213 */ /* 0x000fc60000000000 */
[----:B------:R-:W-:-:S04]  /*fa90*/  IMAD.HI.U32 R60, R51, R43, RZ ;  /* 0x0000002b333c7227 */ /* 0x000fc800078e00ff */
[----:B------:R-:W-:-:S04]  /*faa0*/  IMAD.HI.U32 R17, R51, R53, RZ ;  /* 0x0000003533117227 */ /* 0x000fc800078e00ff */
[----:B------:R-:W-:Y:S02]  /*fab0*/  IMAD.MOV R60, RZ, RZ, -R60 ;  /* 0x000000ffff3c7224 */ /* 0x000fe400078e0a3c */
[----:B------:R-:W-:Y:S02]  /*fac0*/  IMAD.MOV R17, RZ, RZ, -R17 ;  /* 0x000000ffff117224 */ /* 0x000fe400078e0a11 */
[----:B------:R-:W-:-:S04]  /*fad0*/  IMAD.HI.U32 R51, R51, R26, RZ ;  /* 0x0000001a33337227 */ /* 0x000fc800078e00ff */
[C---:B------:R-:W-:Y:S01]  /*fae0*/  IMAD R43, R39.reuse, R60, R43 ;  /* 0x0000003c272b7224 */ /* 0x040fe200078e022b */
[----:B------:R-:W-:Y:S01]  /*faf0*/  IABS R60, R61 ;  /* 0x0000003d003c7213 */ /* 0x000fe20000000000 */
[C---:B------:R-:W-:Y:S02]  /*fb00*/  IMAD R27, R39.reuse, R17, R53 ;  /* 0x00000011271b7224 */ /* 0x040fe400078e0235 */
[----:B------:R-:W-:Y:S02]  /*fb10*/  @!P3 IMAD.IADD R44, R44, 0x1, -R39 ;  /* 0x000000012c2cb824 */ /* 0x000fe400078e0a27 */
[----:B------:R-:W-:Y:S02]  /*fb20*/  IMAD.MOV R17, RZ, RZ, -R51 ;  /* 0x000000ffff117224 */ /* 0x000fe400078e0a33 */
[----:B------:R-:W-:Y:S01]  /*fb30*/  @!P6 IMAD.MOV R50, RZ, RZ, -R50 ;  /* 0x000000ffff32e224 */ /* 0x000fe200078e0a32 */
[C---:B------:R-:W-:Y:S01]  /*fb40*/  ISETP.GT.U32.AND P6, PT, R39.reuse, R44, PT ;  /* 0x0000002c2700720c */ /* 0x040fe20003fc4070 */
[----:B------:R-:W-:-:S02]  /*fb50*/  IMAD R26, R39, R17, R26 ;  /* 0x00000011271a7224 */ /* 0x000fc400078e021a */
[----:B------:R-:W-:Y:S01]  /*fb60*/  IMAD.HI.U32 R17, R52, R60, RZ ;  /* 0x0000003c34117227 */ /* 0x000fe200078e00ff */
[----:B------:R-:W-:-:S03]  /*fb70*/  ISETP.GT.U32.AND P3, PT, R39, R34, PT ;  /* 0x000000222700720c */ /* 0x000fc60003f64070 */
[----:B------:R-:W-:Y:S01]  /*fb80*/  @!P0 IMAD.MOV R47, RZ, RZ, -R47 ;  /* 0x000000ffff2f8224 */ /* 0x000fe200078e0a2f */
[----:B------:R-:W-:-:S05]  /*fb90*/  ISETP.GT.U32.AND P0, PT, R39, R35, PT ;  /* 0x000000232700720c */ /* 0x000fca0003f04070 */
[--C-:B------:R-:W-:Y:S02]  /*fba0*/  @!P6 IMAD.IADD R44, R44, 0x1, -R39.reuse ;  /* 0x000000012c2ce824 */ /* 0x100fe400078e0a27 */
[----:B------:R-:W-:Y:S01]  /*fbb0*/  @!P4 IMAD.MOV R48, RZ, RZ, -R48 ;  /* 0x000000ffff30c224 */ /* 0x000fe200078e0a30 */
[C---:B------:R-:W-:Y:S01]  /*fbc0*/  ISETP.GT.U32.AND P4, PT, R39.reuse, R0, PT ;  /* 0x000000002700720c */ /* 0x040fe20003f84070 */
[----:B------:R-:W-:Y:S01]  /*fbd0*/  @!P3 IMAD.IADD R34, R34, 0x1, -R39 ;  /* 0x000000012222b824 */ /* 0x000fe200078e0a27 */
[C---:B------:R-:W-:Y:S01]  /*fbe0*/  ISETP.GT.U32.AND P3, PT, R39.reuse, R26, PT ;  /* 0x0000001a2700720c */ /* 0x040fe20003f64070 */
[----:B------:R-:W-:Y:S01]  /*fbf0*/  @!P5 IMAD.MOV R42, RZ, RZ, -R42 ;  /* 0x000000ffff2ad224 */ /* 0x000fe200078e0a2a */
[C---:B------:R-:W-:Y:S01]  /*fc00*/  ISETP.GT.U32.AND P5, PT, R39.reuse, R45, PT ;  /* 0x0000002d2700720c */ /* 0x040fe20003fa4070 */
[----:B------:R-:W-:Y:S01]  /*fc10*/  @!P2 IMAD.MOV R49, RZ, RZ, -R49 ;  /* 0x000000ffff31a224 */ /* 0x000fe200078e0a31 */
[C---:B------:R-:W-:Y:S01]  /*fc20*/  ISETP.GT.U32.AND P2, PT, R39.reuse, R2, PT ;  /* 0x000000022700720c */ /* 0x040fe20003f44070 */
[----:B------:R-:W-:Y:S01]  /*fc30*/  @!P1 IMAD.MOV R46, RZ, RZ, -R46 ;  /* 0x000000ffff2e9224 */ /* 0x000fe200078e0a2e */
[----:B------:R-:W-:Y:S01]  /*fc40*/  ISETP.GT.U32.AND P1, PT, R39, R36, PT ;  /* 0x000000242700720c */ /* 0x000fe20003f24070 */
[----:B------:R-:W-:Y:S01]  /*fc50*/  @!P0 IMAD.IADD R35, R35, 0x1, -R39 ;  /* 0x0000000123238824 */ /* 0x000fe200078e0a27 */
[----:B------:R-:W-:-:S03]  /*fc60*/  ISETP.GT.U32.AND P0, PT, R39, R27, PT ;  /* 0x0000001b2700720c */ /* 0x000fc60003f04070 */
[--C-:B------:R-:W-:Y:S02]  /*fc70*/  @!P4 IMAD.IADD R0, R0, 0x1, -R39.reuse ;  /* 0x000000010000c824 */ /* 0x100fe400078e0a27 */
[--C-:B------:R-:W-:Y:S01]  /*fc80*/  @!P3 IMAD.IADD R26, R26, 0x1, -R39.reuse ;  /* 0x000000011a1ab824 */ /* 0x100fe200078e0a27 */
[----:B------:R-:W-:Y:S01]  /*fc90*/  ISETP.GE.AND P3, PT, R14, RZ, PT ;  /* 0x000000ff0e00720c */ /* 0x000fe20003f66270 */
[--C-:B------:R-:W-:Y:S02]  /*fca0*/  @!P5 IMAD.IADD R45, R45, 0x1, -R39.reuse ;  /* 0x000000012d2dd824 */ /* 0x100fe400078e0a27 */
[--C-:B------:R-:W-:Y:S02]  /*fcb0*/  @!P2 IMAD.IADD R2, R2, 0x1, -R39.reuse ;  /* 0x000000010202a824 */ /* 0x100fe400078e0a27 */
[--C-:B------:R-:W-:Y:S01]  /*fcc0*/  @!P1 IMAD.IADD R36, R36, 0x1, -R39.reuse ;  /* 0x0000000124249824 */ /* 0x100fe200078e0a27 */
[----:B------:R-:W-:Y:S01]  /*fcd0*/  ISETP.GT.U32.AND P1, PT, R39, R43, PT ;  /* 0x0000002b2700720c */ /* 0x000fe20003f24070 */
[----:B------:R-:W-:Y:S01]  /*fce0*/  @!P0 IMAD.IADD R27, R27, 0x1, -R39 ;  /* 0x000000011b1b8824 */ /* 0x000fe200078e0a27 */
[----:B------:R-:W-:-:S05]  /*fcf0*/  ISETP.GE.AND P0, PT, R15, RZ, PT ;  /* 0x000000ff0f00720c */ /* 0x000fca0003f06270 */
[----:B------:R-:W-:Y:S01]  /*fd00*/  @!P3 IMAD.MOV R38, RZ, RZ, -R38 ;  /* 0x000000ffff26b224 */ /* 0x000fe200078e0a26 */
[----:B------:R-:W-:-:S05]  /*fd10*/  ISETP.GT.U32.AND P3, PT, R39, R26, PT ;  /* 0x0000001a2700720c */ /* 0x000fca0003f64070 */
[----:B------:R-:W-:Y:S01]  /*fd20*/  @!P1 IMAD.IADD R43, R43, 0x1, -R39 ;  /* 0x000000012b2b9824 */ /* 0x000fe200078e0a27 */
[----:B------:R-:W-:Y:S01]  /*fd30*/  ISETP.GE.AND P1, PT, R16, RZ, PT ;  /* 0x000000ff1000720c */ /* 0x000fe20003f26270 */
[----:B------:R-:W-:Y:S01]  /*fd40*/  @!P0 IMAD.MOV R40, RZ, RZ, -R40 ;  /* 0x000000ffff288224 */ /* 0x000fe200078e0a28 */
[----:B------:R-:W-:Y:S02]  /*fd50*/  ISETP.GT.U32.AND P0, PT, R39, R27, PT ;  /* 0x0000001b2700720c */ /* 0x000fe40003f04070 */
[----:B--2---:R-:W-:-:S05]  /*fd60*/  IABS R54, R8 ;  /* 0x0000000800367213 */ /* 0x004fca0000000000 */
[C---:B------:R-:W-:Y:S01]  /*fd70*/  IMAD.HI.U32 R19, R52.reuse, R54, RZ ;  /* 0x0000003634137227 */ /* 0x040fe200078e00ff */
[----:B---3--:R-:W-:Y:S02]  /*fd80*/  IABS R53, R9 ;  /* 0x0000000900357213 */ /* 0x008fe40000000000 */
[----:B----4-:R-:W-:Y:S01]  /*fd90*/  IABS R59, R5 ;  /* 0x00000005003b7213 */ /* 0x010fe20000000000 */
[----:B------:R-:W-:Y:S02]  /*fda0*/  IMAD.MOV R19, RZ, RZ, -R19 ;  /* 0x000000ffff137224 */ /* 0x000fe400078e0a13 */
[----:B------:R-:W-:-:S04]  /*fdb0*/  IMAD.HI.U32 R20, R52, R53, RZ ;  /* 0x0000003534147227 */ /* 0x000fc800078e00ff */
[----:B------:R-:W-:-:S04]  /*fdc0*/  IMAD.HI.U32 R18, R52, R59, RZ ;  /* 0x0000003b34127227 */ /* 0x000fc800078e00ff */
[----:B------:R-:W-:Y:S02]  /*fdd0*/  IMAD R52, R37, R19, R54 ;  /* 0x0000001325347224 */ /* 0x000fe400078e0236 */
[----:B------:R-:W-:-:S04]  /*fde0*/  IMAD.MOV R54, RZ, RZ, -R17 ;  /* 0x000000ffff367224 */ /* 0x000fc800078e0a11 */
[----:B------:R-:W-:-:S05]  /*fdf0*/  IMAD R54, R37, R54, R60 ;  /* 0x0000003625367224 */ /* 0x000fca00078e023c */
[C---:B------:R-:W-:Y:S01]  /*fe00*/  ISETP.GT.U32.AND P6, PT, R37.reuse, R54, PT ;  /* 0x000000362500720c */ /* 0x040fe20003fc4070 */
[----:B------:R-:W-:Y:S02]  /*fe10*/  IMAD.MOV R51, RZ, RZ, -R20 ;  /* 0x000000ffff337224 */ /* 0x000fe400078e0a14 */
[----:B------:R-:W-:Y:S01]  /*fe20*/  IMAD.MOV R18, RZ, RZ, -R18 ;  /* 0x000000ffff127224 */ /* 0x000fe200078e0a12 */
[C---:B------:R-:W-:Y:S01]  /*fe30*/  ISETP.GT.U32.AND P4, PT, R37.reuse, R52, PT ;  /* 0x000000342500720c */ /* 0x040fe20003f84070 */
[----:B------:R-:W-:-:S08]  /*fe40*/  IMAD R53, R37, R51, R53 ;  /* 0x0000003325357224 */ /* 0x000fd000078e0235 */
[----:B------:R-:W-:Y:S02]  /*fe50*/  @!P6 IMAD.IADD R54, R54, 0x1, -R37 ;  /* 0x000000013636e824 */ /* 0x000fe400078e0a25 */
[----:B------:R-:W-:-:S03]  /*fe60*/  IMAD R51, R37, R18, R59 ;  /* 0x0000001225337224 */ /* 0x000fc600078e023b */
[C---:B------:R-:W-:Y:S02]  /*fe70*/  ISETP.GT.U32.AND P6, PT, R37.reuse, R54, PT ;  /* 0x000000362500720c */ /* 0x040fe40003fc4070 */
[C---:B------:R-:W-:Y:S02]  /*fe80*/  ISETP.GT.U32.AND P5, PT, R37.reuse, R51, PT ;  /* 0x000000332500720c */ /* 0x040fe40003fa4070 */
[----:B------:R-:W-:Y:S01]  /*fe90*/  ISETP.GT.U32.AND P2, PT, R37, R53, PT ;  /* 0x000000352500720c */ /* 0x000fe20003f44070 */
[----:B------:R-:W-:Y:S01]  /*fea0*/  @!P4 IMAD.IADD R52, R52, 0x1, -R37 ;  /* 0x000000013434c824 */ /* 0x000fe200078e0a25 */
[----:B------:R-:W-:-:S07]  /*feb0*/  ISETP.GE.AND P4, PT, R12, RZ, PT ;  /* 0x000000ff0c00720c */ /* 0x000fce0003f86270 */
[--C-:B------:R-:W-:Y:S01]  /*fec0*/  @!P6 IMAD.IADD R54, R54, 0x1, -R37.reuse ;  /* 0x000000013636e824 */ /* 0x100fe200078e0a25 */
[----:B------:R-:W-:Y:S02]  /*fed0*/  ISETP.GE.AND P6, PT, R58, RZ, PT ;  /* 0x000000ff3a00720c */ /* 0x000fe40003fc6270 */
[----:B------:R-:W0:Y:S01]  /*fee0*/  S2R R58, SR_TID.X ;  /* 0x00000000003a7919 */ /* 0x000e220000002100 */
[--C-:B------:R-:W-:Y:S01]  /*fef0*/  @!P5 IMAD.IADD R51, R51, 0x1, -R37.reuse ;  /* 0x000000013333d824 */ /* 0x100fe200078e0a25 */
[----:B------:R-:W-:Y:S01]  /*ff00*/  ISETP.GE.AND P5, PT, R11, RZ, PT ;  /* 0x000000ff0b00720c */ /* 0x000fe20003fa6270 */
[----:B------:R-:W-:Y:S01]  /*ff10*/  @!P2 IMAD.IADD R53, R53, 0x1, -R37 ;  /* 0x000000013535a824 */ /* 0x000fe200078e0a25 */
[----:B------:R-:W-:Y:S01]  /*ff20*/  ISETP.GE.AND P2, PT, R13, RZ, PT ;  /* 0x000000ff0d00720c */ /* 0x000fe20003f46270 */
[----:B------:R-:W-:Y:S01]  /*ff30*/  @!P4 IMAD.MOV R35, RZ, RZ, -R35 ;  /* 0x000000ffff23c224 */ /* 0x000fe200078e0a23 */
[----:B------:R-:W-:Y:S01]  /*ff40*/  ISETP.GT.U32.AND P4, PT, R37, R52, PT ;  /* 0x000000342500720c */ /* 0x000fe20003f84070 */
[----:B------:R-:W-:Y:S01]  /*ff50*/  @!P3 IMAD.IADD R26, R26, 0x1, -R39 ;  /* 0x000000011a1ab824 */ /* 0x000fe200078e0a27 */
[----:B------:R-:W-:Y:S01]  /*ff60*/  ISETP.GE.AND P3, PT, R8, RZ, PT ;  /* 0x000000ff0800720c */ /* 0x000fe20003f66270 */
[----:B------:R-:W-:Y:S01]  /*ff70*/  @!P1 IMAD.MOV R41, RZ, RZ, -R41 ;  /* 0x000000ffff299224 */ /* 0x000fe200078e0a29 */
[----:B------:R-:W-:-:S05]  /*ff80*/  ISETP.GT.U32.AND P1, PT, R39, R43, PT ;  /* 0x0000002b2700720c */ /* 0x000fca0003f24070 */
[----:B------:R-:W-:Y:S01]  /*ff90*/  @!P5 IMAD.MOV R34, RZ, RZ, -R34 ;  /* 0x000000ffff22d224 */ /* 0x000fe200078e0a22 */
[C---:B------:R-:W-:Y:S01]  /*ffa0*/  ISETP.GT.U32.AND P5, PT, R37.reuse, R51, PT ;  /* 0x000000332500720c */ /* 0x040fe20003fa4070 */
[----:B------:R-:W-:Y:S01]  /*ffb0*/  @!P2 IMAD.MOV R36, RZ, RZ, -R36 ;  /* 0x000000ffff24a224 */ /* 0x000fe200078e0a24 */
[----:B------:R-:W-:Y:S01]  /*ffc0*/  ISETP.GT.U32.AND P2, PT, R37, R53, PT ;  /* 0x000000352500720c */ /* 0x000fe20003f44070 */
[----:B------:R-:W-:Y:S01]  /*ffd0*/  @!P0 IMAD.IADD R27, R27, 0x1, -R39 ;  /* 0x000000011b1b8824 */ /* 0x000fe200078e0a27 */
[----:B------:R-:W-:Y:S01]  /*ffe0*/  ISETP.GE.AND P0, PT, R9, RZ, PT ;  /* 0x000000ff0900720c */ /* 0x000fe20003f06270 */
[----:B------:R-:W-:-:S04]  /*fff0*/  @!P4 IMAD.IADD R52, R52, 0x1, -R37 ;  /* 0x000000013434c824 */ /* 0x000fc800078e0a25 */
[----:B------:R-:W-:Y:S01]  /*10000*/  @!P3 IMAD.MOV R52, RZ, RZ, -R52 ;  /* 0x000000ffff34b224 */ /* 0x000fe200078e0a34 */
[----:B------:R-:W-:Y:S01]  /*10010*/  ISETP.GE.AND P3, PT, R61, RZ, PT ;  /* 0x000000ff3d00720c */ /* 0x000fe20003f66270 */
[----:B------:R-:W-:Y:S02]  /*10020*/  @!P1 IMAD.IADD R43, R43, 0x1, -R39 ;  /* 0x000000012b2b9824 */ /* 0x000fe400078e0a27 */
[--C-:B------:R-:W-:Y:S01]  /*10030*/  @!P5 IMAD.IADD R51, R51, 0x1, -R37.reuse ;  /* 0x000000013333d824 */ /* 0x100fe200078e0a25 */
[C---:B0-----:R-:W-:Y:S01]  /*10040*/  LOP3.LUT R60, R58.reuse, 0x7, RZ, 0xc0, !PT ;  /* 0x000000073a3c7812 */ /* 0x041fe200078ec0ff */
[C---:B------:R-:W-:Y:S01]  /*10050*/  IMAD.SHL.U32 R59, R58.reuse, 0x8, RZ ;  /* 0x000000083a3b7824 */ /* 0x040fe200078e00ff */
[----:B------:R-:W-:Y:S01]  /*10060*/  ISETP.GE.AND P5, PT, R5, RZ, PT ;  /* 0x000000ff0500720c */ /* 0x000fe20003fa6270 */
[----:B------:R-:W-:Y:S02]  /*10070*/  @!P2 IMAD.IADD R53, R53, 0x1, -R37 ;  /* 0x000000013535a824 */ /* 0x000fe400078e0a25 */
[----:B------:R-:W-:Y:S01]  /*10080*/  IMAD.SHL.U32 R39, R58, 0x2, RZ ;  /* 0x000000023a277824 */ /* 0x000fe200078e00ff */
[----:B------:R-:W-:Y:S01]  /*10090*/  LOP3.LUT R59, R59, 0x30, RZ, 0xc0, !PT ;  /* 0x000000303b3b7812 */ /* 0x000fe200078ec0ff */
[----:B------:R-:W-:-:S02]  /*100a0*/  IMAD R37, R60, 0x110, RZ ;  /* 0x000001103c257824 */ /* 0x000fc400078e02ff */
[----:B------:R-:W-:Y:S01]  /*100b0*/  @!P0 IMAD.MOV R53, RZ, RZ, -R53 ;  /* 0x000000ffff358224 */ /* 0x000fe200078e0a35 */
[----:B------:R-:W-:Y:S01]  /*100c0*/  ISETP.GE.AND P0, PT, R4, RZ, PT ;  /* 0x000000ff0400720c */ /* 0x000fe20003f06270 */
[----:B------:R-:W-:Y:S01]  /*100d0*/  IMAD.SHL.U32 R4, R58, 0x80, RZ ;  /* 0x000000803a047824 */ /* 0x000fe200078e00ff */
[----:B------:R-:W-:Y:S01]  /*100e0*/  LOP3.LUT R37, R37, 0x10, R39, 0x78, !PT ;  /* 0x0000001025257812 */ /* 0x000fe200078e7827 */
[----:B------:R-:W-:Y:S02]  /*100f0*/  IMAD R60, R60, 0x40, R59 ;  /* 0x000000403c3c7824 */ /* 0x000fe400078e023b */
[----:B------:R-:W-:Y:S01]  /*10100*/  @!P3 IMAD.MOV R54, RZ, RZ, -R54 ;  /* 0x000000ffff36b224 */ /* 0x000fe200078e0a36 */
[----:B------:R-:W-:Y:S01]  /*10110*/  LOP3.LUT R4, R37, 0x800, R4, 0xf8, !PT ;  /* 0x0000080025047812 */ /* 0x000fe200078ef804 */
[----:B------:R-:W-:Y:S01]  /*10120*/  @!P5 IMAD.MOV R51, RZ, RZ, -R51 ;  /* 0x000000ffff33d224 */ /* 0x000fe200078e0a33 */
[----:B------:R-:W-:Y:S02]  /*10130*/  ISETP.NE.AND P3, PT, R56, RZ, PT ;  /* 0x000000ff3800720c */ /* 0x000fe40003f65270 */
[----:B------:R-:W-:-:S02]  /*10140*/  LOP3.LUT R60, R60, 0x30, R39, 0x78, !PT ;  /* 0x000000303c3c7812 */ /* 0x000fc400078e7827 */
[----:B------:R-:W-:Y:S01]  /*10150*/  LOP3.LUT R56, RZ, R56, RZ, 0x33, !PT ;  /* 0x00000038ff387212 */ /* 0x000fe200078e33ff */
[----:B------:R0:W-:Y:S01]  /*10160*/  STL [R1+0x1e68], R61 ;  /* 0x001e683d01007387 */ /* 0x0001e20000100800 */
[----:B------:R-:W-:Y:S02]  /*10170*/  LOP3.LUT R58, R58, 0x1f, RZ, 0xc0, !PT ;  /* 0x0000001f3a3a7812 */ /* 0x000fe400078ec0ff */
[C---:B------:R-:W-:Y:S01]  /*10180*/  SEL R5, R56.reuse, R53, !P3 ;  /* 0x0000003538057207 */ /* 0x040fe20005800000 */
[----:B------:R1:W-:Y:S04]  /*10190*/  STL [R1+0x1168], R4 ;  /* 0x0011680401007387 */ /* 0x0003e80000100800 */
[----:B------:R2:W-:Y:S01]  /*101a0*/  STL [R1+0x1e6c], R60 ;  /* 0x001e6c3c01007387 */ /* 0x0005e20000100800 */
[----:B0-----:R-:W-:Y:S01]  /*101b0*/  SEL R61, R56, R54, !P3 ;  /* 0x00000036383d7207 */ /* 0x001fe20005800000 */
[----:B------:R-:W-:Y:S01]  /*101c0*/  IMAD R22, R58, UR6, RZ ;  /* 0x000000063a167c24 */ /* 0x000fe2000f8e02ff */
[----:B-1----:R-:W-:-:S02]  /*101d0*/  SEL R4, R56, R52, !P3 ;  /* 0x0000003438047207 */ /* 0x002fc40005800000 */
[----:B--2---:R-:W-:Y:S01]  /*101e0*/  SEL R60, R56, R51, !P3 ;  /* 0x00000033383c7207 */ /* 0x004fe20005800000 */
[----:B------:R0:W-:Y:S04]  /*101f0*/  STL [R1+0x3f8], R5 ;  /* 0x0003f80501007387 */ /* 0x0001e80000100800 */
[----:B------:R-:W-:Y:S04]  /*10200*/  STL [R1+0x1e94], R60 ;  /* 0x001e943c01007387 */ /* 0x000fe80000100800 */
[----:B------:R1:W-:Y:S04]  /*10210*/  STL [R1+0x3f4], R4 ;  /* 0x0003f40401007387 */ /* 0x0003e80000100800 */
[----:B------:R-:W-:Y:S04]  /*10220*/  STL [R1+0x1e98], R61 ;  /* 0x001e983d01007387 */ /* 0x000fe80000100800 */
[----:B------:R2:W-:Y:S04]  /*10230*/  STL [R1+0x1e70], R3 ;  /* 0x001e700301007387 */ /* 0x0005e80000100800 */
[----:B------:R-:W-:Y:S04]  /*10240*/  STL [R1+0x450], R22 ;  /* 0x0004501601007387 */ /* 0x000fe80000100800 */
[----:B------:R-:W3:Y:S04]  /*10250*/  LDL.LU R21, [R1+0x44c] ;  /* 0x00044c0001157983 */ /* 0x000ee80000300800 */
[----:B------:R-:W4:Y:S04]  /*10260*/  LDL.LU R20, [R1+0x448] ;  /* 0x0004480001147983 */ /* 0x000f280000300800 */
[----:B------:R-:W2:Y:S04]  /*10270*/  LDL.LU R19, [R1+0x444] ;  /* 0x0004440001137983 */ /* 0x000ea80000300800 */
[----:B------:R-:W2:Y:S04]  /*10280*/  LDL.LU R18, [R1+0x440] ;  /* 0x0004400001127983 */ /* 0x000ea80000300800 */
[----:B------:R-:W2:Y:S04]  /*10290*/  LDL.LU R17, [R1+0x43c] ;  /* 0x00043c0001117983 */ /* 0x000ea80000300800 */
[----:B------:R-:W2:Y:S04]  /*102a0*/  LDL.LU R16, [R1+0x438] ;  /* 0x0004380001107983 */ /* 0x000ea80000300800 */
[----:B------:R-:W3:Y:S04]  /*102b0*/  LDL.LU R15, [R1+0x434] ;  /* 0x00043400010f7983 */ /* 0x000ee80000300800 */
[----:B------:R-:W4:Y:S04]  /*102c0*/  LDL.LU R14, [R1+0x430] ;  /* 0x00043000010e7983 */ /* 0x000f280000300800 */
[----:B------:R-:W4:Y:S04]  /*102d0*/  LDL.LU R13, [R1+0x42c] ;  /* 0x00042c00010d7983 */ /* 0x000f280000300800 */
[----:B------:R-:W4:Y:S01]  /*102e0*/  LDL.LU R12, [R1+0x428] ;  /* 0x00042800010c7983 */ /* 0x000f220000300800 */
[----:B------:R-:W-:-:S03]  /*102f0*/  ISETP.GE.AND P1, PT, R10, RZ, PT ;  /* 0x000000ff0a00720c */ /* 0x000fc60003f26270 */
[----:B------:R-:W4:Y:S04]  /*10300*/  LDL.LU R11, [R1+0x424] ;  /* 0x00042400010b7983 */ /* 0x000f280000300800 */
[----:B------:R-:W4:Y:S04]  /*10310*/  LDL.LU R10, [R1+0x420] ;  /* 0x00042000010a7983 */ /* 0x000f280000300800 */
[----:B------:R-:W4:Y:S01]  /*10320*/  LDL.LU R9, [R1+0x41c] ;  /* 0x00041c0001097983 */ /* 0x000f220000300800 */
[----:B------:R-:W-:Y:S02]  /*10330*/  ISETP.GE.AND P2, PT, R7, RZ, PT ;  /* 0x000000ff0700720c */ /* 0x000fe40003f46270 */
[----:B------:R-:W-:Y:S01]  /*10340*/  ISETP.GE.AND P4, PT, R6, RZ, PT ;  /* 0x000000ff0600720c */ /* 0x000fe20003f86270 */
[----:B------:R-:W4:Y:S04]  /*10350*/  LDL.LU R8, [R1+0x418] ;  /* 0x0004180001087983 */ /* 0x000f280000300800 */
[----:B------:R-:W4:Y:S04]  /*10360*/  LDL.LU R7, [R1+0x414] ;  /* 0x0004140001077983 */ /* 0x000f280000300800 */
[----:B------:R-:W4:Y:S01]  /*10370*/  LDL.LU R6, [R1+0x410] ;  /* 0x0004100001067983 */ /* 0x000f220000300800 */
[----:B------:R-:W-:-:S03]  /*10380*/  ISETP.GE.AND P5, PT, R55, RZ, PT ;  /* 0x000000ff3700720c */ /* 0x000fc60003fa6270 */
[----:B0-----:R-:W4:Y:S04]  /*10390*/  LDL.LU R5, [R1+0x40c] ;  /* 0x00040c0001057983 */ /* 0x001f280000300800 */
[----:B-1----:R-:W4:Y:S04]  /*103a0*/  LDL.LU R4, [R1+0x408] ;  /* 0x0004080001047983 */ /* 0x002f280000300800 */
[----:B------:R-:W4:Y:S04]  /*103b0*/  LDL.LU R55, [R1+0x404] ;  /* 0x0004040001377983 */ /* 0x000f280000300800 */
[----:B------:R-:W4:Y:S01]  /*103c0*/  LDL.LU R58, [R1+0x400] ;  /* 0x00040000013a7983 */ /* 0x000f220000300800 */
[----:B------:R-:W-:Y:S01]  /*103d0*/  @!P1 IMAD.MOV R2, RZ, RZ, -R2 ;  /* 0x000000ffff029224 */ /* 0x000fe200078e0a02 */
[----:B------:R-:W-:-:S02]  /*103e0*/  ISETP.NE.AND P1, PT, R57, RZ, PT ;  /* 0x000000ff3900720c */ /* 0x000fc40003f25270 */
[----:B------:R-:W-:Y:S01]  /*103f0*/  LOP3.LUT R57, RZ, R57, RZ, 0x33, !PT ;  /* 0x00000039ff397212 */ /* 0x000fe200078e33ff */
[----:B------:R-:W-:Y:S01]  /*10400*/  @!P2 IMAD.MOV R0, RZ, RZ, -R0 ;  /* 0x000000ffff00a224 */ /* 0x000fe200078e0a00 */
[----:B------:R-:W-:Y:S02]  /*10410*/  LEA R37, P3, R22, UR8, 0x1 ;  /* 0x0000000816257c11 */ /* 0x000fe4000f8608ff */
[----:B------:R-:W-:-:S03]  /*10420*/  ISETP.GE.AND P2, PT, R3, RZ, PT ;  /* 0x000000ff0300720c */ /* 0x000fc60003f46270 */
[----:B------:R-:W-:Y:S01]  /*10430*/  STL [R1+0x1e9c], R37 ;  /* 0x001e9c2501007387 */ /* 0x000fe20000100800 */
[C---:B--2---:R-:W-:Y:S02]  /*10440*/  SEL R16, R57.reuse, R16, !P1 ;  /* 0x0000001039107207 */ /* 0x044fe40004800000 */
[----:B---3--:R-:W-:-:S03]  /*10450*/  SEL R3, R57, R15, !P1 ;  /* 0x0000000f39037207 */ /* 0x008fc60004800000 */
[----:B------:R-:W-:Y:S01]  /*10460*/  STL [R1+0x1b0], R16 ;  /* 0x0001b01001007387 */ /* 0x000fe20000100800 */
[----:B----4-:R-:W-:-:S03]  /*10470*/  SEL R14, R57, R14, !P1 ;  /* 0x0000000e390e7207 */ /* 0x010fc60004800000 */
[----:B------:R0:W-:Y:S01]  /*10480*/  STL [R1+0x1b8], R3 ;  /* 0x0001b80301007387 */ /* 0x0001e20000100800 */
[----:B------:R-:W-:-:S03]  /*10490*/  SEL R13, R57, R13, !P1 ;  /* 0x0000000d390d7207 */ /* 0x000fc60004800000 */
[----:B------:R-:W-:Y:S01]  /*104a0*/  STL [R1+0x1bc], R14 ;  /* 0x0001bc0e01007387 */ /* 0x000fe20000100800 */
[----:B0-----:R-:W-:-:S03]  /*104b0*/  SEL R3, R57, R12, !P1 ;  /* 0x0000000c39037207 */ /* 0x001fc60004800000 */
[----:B------:R-:W-:Y:S01]  /*104c0*/  STL [R1+0x1c0], R13 ;  /* 0x0001c00d01007387 */ /* 0x000fe20000100800 */
[C---:B------:R-:W-:Y:S02]  /*104d0*/  SEL R11, R57.reuse, R11, !P1 ;  /* 0x0000000b390b7207 */ /* 0x040fe40004800000 */
[C---:B------:R-:W-:Y:S01]  /*104e0*/  SEL R10, R57.reuse, R10, !P1 ;  /* 0x0000000a390a7207 */ /* 0x040fe20004800000 */
[----:B------:R0:W-:Y:S04]  /*104f0*/  STL [R1+0x1c4], R3 ;  /* 0x0001c40301007387 */ /* 0x0001e80000100800 */
[----:B------:R-:W-:Y:S01]  /*10500*/  STL [R1+0x1c8], R11 ;  /* 0x0001c80b01007387 */ /* 0x000fe20000100800 */
[----:B0-----:R-:W-:-:S03]  /*10510*/  SEL R3, R57, R9, !P1 ;  /* 0x0000000939037207 */ /* 0x001fc60004800000 */
[----:B------:R-:W-:Y:S01]  /*10520*/  STL [R1+0x1cc], R10 ;  /* 0x0001cc0a01007387 */ /* 0x000fe20000100800 */
[C---:B------:R-:W-:Y:S02]  /*10530*/  SEL R8, R57.reuse, R8, !P1 ;  /* 0x0000000839087207 */ /* 0x040fe40004800000 */
[C---:B------:R-:W-:Y:S01]  /*10540*/  SEL R7, R57.reuse, R7, !P1 ;  /* 0x0000000739077207 */ /* 0x040fe20004800000 */
[----:B------:R0:W-:Y:S01]  /*10550*/  STL [R1+0x1d0], R3 ;  /* 0x0001d00301007387 */ /* 0x0001e20000100800 */
[----:B------:R-:W-:-:S03]  /*10560*/  SEL R5, R57, R5, !P1 ;  /* 0x0000000539057207 */ /* 0x000fc60004800000 */
[----:B------:R-:W-:Y:S01]  /*10570*/  STL [R1+0x1d4], R8 ;  /* 0x0001d40801007387 */ /* 0x000fe20000100800 */
[----:B0-----:R-:W-:-:S03]  /*10580*/  SEL R3, R57, R6, !P1 ;  /* 0x0000000639037207 */ /* 0x001fc60004800000 */
[----:B------:R-:W-:Y:S01]  /*10590*/  STL [R1+0x1d8], R7 ;  /* 0x0001d80701007387 */ /* 0x000fe20000100800 */
[----:B------:R-:W-:-:S03]  /*105a0*/  SEL R4, R57, R4, !P1 ;  /* 0x0000000439047207 */ /* 0x000fc60004800000 */
[----:B------:R0:W-:Y:S04]  /*105b0*/  STL [R1+0x1dc], R3 ;  /* 0x0001dc0301007387 */ /* 0x0001e80000100800 */
[----:B------:R-:W-:Y:S04]  /*105c0*/  STL [R1+0x1e0], R5 ;  /* 0x0001e00501007387 */ /* 0x000fe80000100800 */
[----:B------:R-:W2:Y:S01]  /*105d0*/  LDL.LU R25, [R1+0x3fc] ;  /* 0x0003fc0001197983 */ /* 0x000ea20000300800 */
[----:B0-----:R-:W-:-:S03]  /*105e0*/  SEL R3, R57, R55, !P1 ;  /* 0x0000003739037207 */ /* 0x001fc60004800000 */
[----:B------:R-:W-:Y:S04]  /*105f0*/  STL [R1+0x1e4], R4 ;  /* 0x0001e40401007387 */ /* 0x000fe80000100800 */
[----:B------:R-:W3:Y:S04]  /*10600*/  LDL.LU R24, [R1+0x3e8] ;  /* 0x0003e80001187983 */ /* 0x000ee80000300800 */
[----:B------:R0:W-:Y:S01]  /*10610*/  STL [R1+0x1e8], R3 ;  /* 0x0001e80301007387 */ /* 0x0001e20000100800 */
[----:B------:R-:W-:-:S03]  /*10620*/  SEL R39, R57, R21, !P1 ;  /* 0x0000001539277207 */ /* 0x000fc60004800000 */
[----:B------:R-:W4:Y:S01]  /*10630*/  LDL.LU R23, [R1+0x3e4] ;  /* 0x0003e40001177983 */ /* 0x000f220000300800 */
[----:B------:R-:W-:-:S03]  /*10640*/  SEL R51, R57, R20, !P1 ;  /* 0x0000001439337207 */ /* 0x000fc60004800000 */
[----:B------:R-:W4:Y:S01]  /*10650*/  LDL.LU R22, [R1+0x3e0] ;  /* 0x0003e00001167983 */ /* 0x000f220000300800 */
[----:B------:R-:W-:-:S03]  /*10660*/  SEL R52, R57, R19, !P1 ;  /* 0x0000001339347207 */ /* 0x000fc60004800000 */
[----:B------:R-:W4:Y:S01]  /*10670*/  LDL.LU R21, [R1+0x3dc] ;  /* 0x0003dc0001157983 */ /* 0x000f220000300800 */
[----:B------:R-:W-:-:S03]  /*10680*/  SEL R53, R57, R18, !P1 ;  /* 0x0000001239357207 */ /* 0x000fc60004800000 */
[----:B------:R-:W4:Y:S01]  /*10690*/  LDL.LU R20, [R1+0x3cc] ;  /* 0x0003cc0001147983 */ /* 0x000f220000300800 */
[----:B------:R-:W-:-:S03]  /*106a0*/  SEL R54, R57, R17, !P1 ;  /* 0x0000001139367207 */ /* 0x000fc60004800000 */
[----:B------:R-:W4:Y:S04]  /*106b0*/  LDL.LU R19, [R1+0x3c8] ;  /* 0x0003c80001137983 */ /* 0x000f280000300800 */
[----:B------:R-:W4:Y:S04]  /*106c0*/  LDL.LU R18, [R1+0x210] ;  /* 0x0002100001127983 */ /* 0x000f280000300800 */
[----:B------:R-:W4:Y:S01]  /*106d0*/  LDL.LU R17, [R1+0x214] ;  /* 0x0002140001117983 */ /* 0x000f220000300800 */
[----:B0-----:R-:W-:-:S03]  /*106e0*/  SEL R3, R57, R58, !P1 ;  /* 0x0000003a39037207 */ /* 0x001fc60004800000 */
[----:B------:R-:W4:Y:S04]  /*106f0*/  LDL.LU R16, [R1+0x218] ;  /* 0x0002180001107983 */ /* 0x000f280000300800 */
[----:B------:R-:W4:Y:S04]  /*10700*/  LDL.LU R59, [R1+0x21c] ;  /* 0x00021c00013b7983 */ /* 0x000f280000300800 */
[----:B------:R-:W4:Y:S04]  /*10710*/  LDL.LU R15, [R1+0x2d8] ;  /* 0x0002d800010f7983 */ /* 0x000f280000300800 */
[----:B------:R-:W4:Y:S04]  /*10720*/  LDL.LU R14, [R1+0x2d4] ;  /* 0x0002d400010e7983 */ /* 0x000f280000300800 */
[----:B------:R0:W-:Y:S04]  /*10730*/  STL [R1+0x1ec], R3 ;  /* 0x0001ec0301007387 */ /* 0x0001e80000100800 */
[----:B------:R-:W4:Y:S04]  /*10740*/  LDL.LU R13, [R1+0x29c] ;  /* 0x00029c00010d7983 */ /* 0x000f280000300800 */
        /* <DEDUP_REMOVED lines=12> */
[----:B0-----:R-:W4:Y:S04]  /*10810*/  LDL.LU R3, [R1+0xc] ;  /* 0x00000c0001037983 */ /* 0x001f280000300800 */
[----:B------:R-:W4:Y:S04]  /*10820*/  LDL.LU R61, [R1+0x8] ;  /* 0x00000800013d7983 */ /* 0x000f280000300800 */
[----:B------:R-:W4:Y:S04]  /*10830*/  LDL.LU R56, [R1+0x4] ;  /* 0x0000040001387983 */ /* 0x000f280000300800 */
[----:B------:R-:W4:Y:S01]  /*10840*/  LDL.LU R60, [R1] ;  /* 0x00000000013c7983 */ /* 0x000f220000300800 */
[----:B--2---:R-:W-:-:S05]  /*10850*/  SEL R25, R57, R25, !P1 ;  /* 0x0000001939197207 */ /* 0x004fca0004800000 */
[----:B------:R0:W-:Y:S01]  /*10860*/  STL [R1+0x1f0], R25 ;  /* 0x0001f01901007387 */ /* 0x0001e20000100800 */
[----:B---3--:R-:W-:-:S03]  /*10870*/  SEL R24, R57, R24, !P1 ;  /* 0x0000001839187207 */ /* 0x008fc60004800000 */
[----:B0-----:R-:W2:Y:S01]  /*10880*/  LDL.LU R25, [R1+0x1f78] ;  /* 0x001f780001197983 */ /* 0x001ea20000300800 */
[----:B----4-:R-:W-:-:S03]  /*10890*/  SEL R23, R57, R23, !P1 ;  /* 0x0000001739177207 */ /* 0x010fc60004800000 */
[----:B------:R0:W-:Y:S01]  /*108a0*/  STL [R1+0x1f4], R24 ;  /* 0x0001f41801007387 */ /* 0x0001e20000100800 */
[C---:B------:R-:W-:Y:S02]  /*108b0*/  SEL R22, R57.reuse, R22, !P1 ;  /* 0x0000001639167207 */ /* 0x040fe40004800000 */
[C---:B------:R-:W-:Y:S01]  /*108c0*/  SEL R21, R57.reuse, R21, !P1 ;  /* 0x0000001539157207 */ /* 0x040fe20004800000 */
[----:B0-----:R-:W3:Y:S01]  /*108d0*/  LDL.LU R24, [R1+0x1f74] ;  /* 0x001f740001187983 */ /* 0x001ee20000300800 */
[----:B------:R-:W-:-:S03]  /*108e0*/  SEL R20, R57, R20, !P1 ;  /* 0x0000001439147207 */ /* 0x000fc60004800000 */
[----:B------:R0:W-:Y:S01]  /*108f0*/  STL [R1+0x1f8], R23 ;  /* 0x0001f81701007387 */ /* 0x0001e20000100800 */
[C---:B------:R-:W-:Y:S02]  /*10900*/  SEL R19, R57.reuse, R19, !P1 ;  /* 0x0000001339137207 */ /* 0x040fe40004800000 */
[C---:B------:R-:W-:Y:S01]  /*10910*/  SEL R18, R57.reuse, R18, !P1 ;  /* 0x0000001239127207 */ /* 0x040fe20004800000 */
[----:B0-----:R-:W4:Y:S04]  /*10920*/  LDL.LU R23, [R1+0x1f70] ;  /* 0x001f700001177983 */ /* 0x001f280000300800 */
[----:B------:R0:W-:Y:S01]  /*10930*/  STL [R1+0x1fc], R22 ;  /* 0x0001fc1601007387 */ /* 0x0001e20000100800 */
[C---:B------:R-:W-:Y:S02]  /*10940*/  SEL R17, R57.reuse, R17, !P1 ;  /* 0x0000001139117207 */ /* 0x040fe40004800000 */
[C---:B------:R-:W-:Y:S01]  /*10950*/  SEL R16, R57.reuse, R16, !P1 ;  /* 0x0000001039107207 */ /* 0x040fe20004800000 */
[----:B0-----:R-:W2:Y:S04]  /*10960*/  LDL.LU R22, [R1+0x1f6c] ;  /* 0x001f6c0001167983 */ /* 0x001ea80000300800 */
[----:B------:R0:W-:Y:S01]  /*10970*/  STL [R1+0x200], R21 ;  /* 0x0002001501007387 */ /* 0x0001e20000100800 */
[----:B------:R-:W-:-:S03]  /*10980*/  SEL R59, R57, R59, !P1 ;  /* 0x0000003b393b7207 */ /* 0x000fc60004800000 */
        /* <DEDUP_REMOVED lines=43> */
[----:B------:R0:W-:Y:S04]  /*10c40*/  STL [R1+0x25c], R7 ;  /* 0x00025c0701007387 */ /* 0x0001e80000100800 */
        /* <DEDUP_REMOVED lines=8> */
[----:B0-----:R-:W3:Y:S04]  /*10cd0*/  LDL.LU R55, [R1+0x1f20] ;  /* 0x001f200001377983 */ /* 0x001ee80000300800 */
[----:B------:R0:W-:Y:S04]  /*10ce0*/  STL [R1+0x248], R58 ;  /* 0x0002483a01007387 */ /* 0x0001e80000100800 */
[----:B0-----:R-:W4:Y:S01]  /*10cf0*/  LDL.LU R58, [R1+0x1f1c] ;  /* 0x001f1c00013a7983 */ /* 0x001f220000300800 */
[----:B------:R-:W-:-:S05]  /*10d00*/  SEL R37, R57, R37, !P1 ;  /* 0x0000002539257207 */ /* 0x000fca0004800000 */
[----:B------:R0:W-:Y:S02]  /*10d10*/  STL [R1+0x29c], R37 ;  /* 0x00029c2501007387 */ /* 0x0001e40000100800 */
[C---:B0-----:R-:W-:Y:S02]  /*10d20*/  SEL R37, R57.reuse, R3, !P1 ;  /* 0x0000000339257207 */ /* 0x041fe40004800000 */
[----:B------:R-:W-:-:S03]  /*10d30*/  SEL R3, R57, R61, !P1 ;  /* 0x0000003d39037207 */ /* 0x000fc60004800000 */
[----:B------:R0:W-:Y:S04]  /*10d40*/  STL [R1+0x298], R37 ;  /* 0x0002982501007387 */ /* 0x0001e80000100800 */
[----:B------:R-:W-:Y:S01]  /*10d50*/  STL [R1+0x294], R3 ;  /* 0x0002940301007387 */ /* 0x000fe20000100800 */
[C---:B0-----:R-:W-:Y:S02]  /*10d60*/  SEL R37, R57.reuse, R56, !P1 ;  /* 0x0000003839257207 */ /* 0x041fe40004800000 */
[----:B------:R-:W-:-:S03]  /*10d70*/  SEL R56, R57, R60, !P1 ;  /* 0x0000003c39387207 */ /* 0x000fc60004800000 */
[----:B------:R3:W-:Y:S04]  /*10d80*/  STL [R1+0x290], R37 ;  /* 0x0002902501007387 */ /* 0x0007e80000100800 */
[----:B------:R-:W-:Y:S01]  /*10d90*/  STL [R1+0x28c], R56 ;  /* 0x00028c3801007387 */ /* 0x000fe20000100800 */
[C---:B--2---:R-:W-:Y:S02]  /*10da0*/  SEL R4, R57.reuse, R4, !P1 ;  /* 0x0000000439047207 */ /* 0x044fe40004800000 */
[C---:B---3--:R-:W-:Y:S02]  /*10db0*/  SEL R37, R57.reuse, R55, !P1 ;  /* 0x0000003739257207 */ /* 0x048fe40004800000 */
[----:B----4-:R-:W-:-:S05]  /*10dc0*/  SEL R3, R57, R58, !P1 ;  /* 0x0000003a39037207 */ /* 0x010fca0004800000 */
[----:B------:R0:W-:Y:S04]  /*10dd0*/  STL [R1+0x288], R3 ;  /* 0x0002880301007387 */ /* 0x0001e80000100800 */
[----:B------:R-:W-:Y:S01]  /*10de0*/  STL [R1+0x284], R37 ;  /* 0x0002842501007387 */ /* 0x000fe20000100800 */
[C---:B0-----:R-:W-:Y:S02]  /*10df0*/  SEL R3, R57.reuse, R5, !P1 ;  /* 0x0000000539037207 */ /* 0x041fe40004800000 */
[C---:B------:R-:W-:Y:S01]  /*10e00*/  SEL R5, R57.reuse, R6, !P1 ;  /* 0x0000000639057207 */ /* 0x040fe20004800000 */
[----:B------:R0:W-:Y:S04]  /*10e10*/  STL [R1+0x280], R4 ;  /* 0x0002800401007387 */ /* 0x0001e80000100800 */
[----:B------:R1:W-:Y:S04]  /*10e20*/  STL [R1+0x27c], R3 ;  /* 0x00027c0301007387 */ /* 0x0003e80000100800 */
[----:B------:R2:W-:Y:S01]  /*10e30*/  STL [R1+0x278], R5 ;  /* 0x0002780501007387 */ /* 0x0005e20000100800 */
[----:B0-----:R-:W-:-:S02]  /*10e40*/  SEL R4, R57, R7, !P1 ;  /* 0x0000000739047207 */ /* 0x001fc40004800000 */
[----:B-1----:R-:W-:-:S03]  /*10e50*/  SEL R3, R57, R8, !P1 ;  /* 0x0000000839037207 */ /* 0x002fc60004800000 */
[----:B------:R0:W-:Y:S01]  /*10e60*/  STL [R1+0x274], R4 ;  /* 0x0002740401007387 */ /* 0x0001e20000100800 */
[----:B--2---:R-:W-:-:S03]  /*10e70*/  SEL R5, R57, R9, !P1 ;  /* 0x0000000939057207 */ /* 0x004fc60004800000 */
[----:B------:R1:W-:Y:S04]  /*10e80*/  STL [R1+0x270], R3 ;  /* 0x0002700301007387 */ /* 0x0003e80000100800 */
[----:B------:R2:W-:Y:S01]  /*10e90*/  STL [R1+0x26c], R5 ;  /* 0x00026c0501007387 */ /* 0x0005e20000100800 */
[C---:B0-----:R-:W-:Y:S02]  /*10ea0*/  SEL R4, R57.reuse, R10, !P1 ;  /* 0x0000000a39047207 */ /* 0x041fe40004800000 */
[----:B-1----:R-:W-:-:S03]  /*10eb0*/  SEL R3, R57, R11, !P1 ;  /* 0x0000000b39037207 */ /* 0x002fc60004800000 */
[----:B------:R0:W-:Y:S01]  /*10ec0*/  STL [R1+0x268], R4 ;  /* 0x0002680401007387 */ /* 0x0001e20000100800 */
[----:B--2---:R-:W-:-:S03]  /*10ed0*/  SEL R5, R57, R12, !P1 ;  /* 0x0000000c39057207 */ /* 0x004fc60004800000 */
[----:B------:R1:W-:Y:S04]  /*10ee0*/  STL [R1+0x264], R3 ;  /* 0x0002640301007387 */ /* 0x0003e80000100800 */
[----:B------:R-:W-:Y:S01]  /*10ef0*/  STL [R1+0x260], R5 ;  /* 0x0002600501007387 */ /* 0x000fe20000100800 */
[----:B0-----:R-:W-:-:S03]  /*10f00*/  SEL R4, R57, R59, !P1 ;  /* 0x0000003b39047207 */ /* 0x001fc60004800000 */
[----:B------:R-:W2:Y:S01]  /*10f10*/  LDL.LU R8, [R1+0x2e0] ;  /* 0x0002e00001087983 */ /* 0x000ea20000300800 */
[----:B-1----:R-:W-:-:S03]  /*10f20*/  SEL R3, R57, R13, !P1 ;  /* 0x0000000d39037207 */ /* 0x002fc60004800000 */
[----:B------:R-:W-:Y:S04]  /*10f30*/  STL [R1+0x2d8], R4 ;  /* 0x0002d80401007387 */ /* 0x000fe80000100800 */
[----:B------:R-:W3:Y:S04]  /*10f40*/  LDL.LU R60, [R1+0x2e4] ;  /* 0x0002e400013c7983 */ /* 0x000ee80000300800 */
[----:B------:R0:W-:Y:S04]  /*10f50*/  STL [R1+0x2d4], R3 ;  /* 0x0002d40301007387 */ /* 0x0001e80000100800 */
[----:B------:R-:W4:Y:S04]  /*10f60*/  LDL.LU R7, [R1+0x2e8] ;  /* 0x0002e80001077983 */ /* 0x000f280000300800 */
[----:B------:R-:W4:Y:S01]  /*10f70*/  LDL.LU R6, [R1+0x2ec] ;  /* 0x0002ec0001067983 */ /* 0x000f220000300800 */
[----:B0-----:R-:W-:-:S05]  /*10f80*/  SEL R3, R57, R14, !P1 ;  /* 0x0000000e39037207 */ /* 0x001fca0004800000 */
[----:B------:R0:W-:Y:S01]  /*10f90*/  STL [R1+0x2d0], R3 ;  /* 0x0002d00301007387 */ /* 0x0001e20000100800 */
[----:B------:R-:W-:-:S03]  /*10fa0*/  SEL R4, R57, R15, !P1 ;  /* 0x0000000f39047207 */ /* 0x000fc60004800000 */
[----:B0-----:R-:W4:Y:S04]  /*10fb0*/  LDL.LU R3, [R1+0x2f8] ;  /* 0x0002f80001037983 */ /* 0x001f280000300800 */
[----:B------:R-:W4:Y:S01]  /*10fc0*/  LDL.LU R5, [R1+0x2fc] ;  /* 0x0002fc0001057983 */ /* 0x000f220000300800 */
[----:B------:R-:W-:-:S03]  /*10fd0*/  SEL R9, R57, R16, !P1 ;  /* 0x0000001039097207 */ /* 0x000fc60004800000 */
[----:B------:R-:W4:Y:S04]  /*10fe0*/  LDL.LU R59, [R1+0x314] ;  /* 0x00031400013b7983 */ /* 0x000f280000300800 */
[----:B------:R0:W-:Y:S04]  /*10ff0*/  STL [R1+0x2cc], R4 ;  /* 0x0002cc0401007387 */ /* 0x0001e80000100800 */
[----:B------:R-:W4:Y:S01]  /*11000*/  LDL.LU R58, [R1+0x320] ;  /* 0x00032000013a7983 */ /* 0x000f220000300800 */
[----:B0-----:R-:W-:-:S03]  /*11010*/  SEL R4, R57, R17, !P1 ;  /* 0x0000001139047207 */ /* 0x001fc60004800000 */
[----:B------:R0:W-:Y:S04]  /*11020*/  STL [R1+0x2c8], R9 ;  /* 0x0002c80901007387 */ /* 0x0001e80000100800 */
[----:B------:R1:W-:Y:S04]  /*11030*/  STL [R1+0x2c4], R4 ;  /* 0x0002c40401007387 */ /* 0x0003e80000100800 */
[----:B------:R-:W4:Y:S01]  /*11040*/  LDL.LU R56, [R1+0x324] ;  /* 0x0003240001387983 */ /* 0x000f220000300800 */
[C---:B0-----:R-:W-:Y:S02]  /*11050*/  SEL R9, R57.reuse, R18, !P1 ;  /* 0x0000001239097207 */ /* 0x041fe40004800000 */
[----:B-1----:R-:W-:-:S03]  /*11060*/  SEL R4, R57, R19, !P1 ;  /* 0x0000001339047207 */ /* 0x002fc60004800000 */
[----:B------:R-:W-:Y:S04]  /*11070*/  STL [R1+0x2c0], R9 ;  /* 0x0002c00901007387 */ /* 0x000fe80000100800 */
[----:B------:R0:W-:Y:S04]  /*11080*/  STL [R1+0x2bc], R4 ;  /* 0x0002bc0401007387 */ /* 0x0001e80000100800 */
[----:B0-----:R-:W4:Y:S01]  /*11090*/  LDL.LU R4, [R1+0x32c] ;  /* 0x00032c0001047983 */ /* 0x001f220000300800 */
[C---:B------:R-:W-:Y:S02]  /*110a0*/  SEL R10, R57.reuse, R20, !P1 ;  /* 0x00000014390a7207 */ /* 0x040fe40004800000 */
[----:B------:R-:W-:-:S02]  /*110b0*/  SEL R9, R57, R21, !P1 ;  /* 0x0000001539097207 */ /* 0x000fc40004800000 */
[C---:B------:R-:W-:Y:S01]  /*110c0*/  SEL R11, R57.reuse, R22, !P1 ;  /* 0x00000016390b7207 */ /* 0x040fe20004800000 */
[----:B------:R0:W-:Y:S04]  /*110d0*/  STL [R1+0x2b8], R10 ;  /* 0x0002b80a01007387 */ /* 0x0001e80000100800 */
[----:B------:R1:W-:Y:S04]  /*110e0*/  STL [R1+0x2b4], R9 ;  /* 0x0002b40901007387 */ /* 0x0003e80000100800 */
[----:B------:R1:W-:Y:S04]  /*110f0*/  STL [R1+0x2b0], R11 ;  /* 0x0002b00b01007387 */ /* 0x0003e80000100800 */
[----:B------:R-:W4:Y:S01]  /*11100*/  LDL.LU R55, [R1+0x334] ;  /* 0x0003340001377983 */ /* 0x000f220000300800 */
[----:B0-----:R-:W-:-:S02]  /*11110*/  SEL R10, R57, R23, !P1 ;  /* 0x00000017390a7207 */ /* 0x001fc40004800000 */
[C---:B-1----:R-:W-:Y:S02]  /*11120*/  SEL R9, R57.reuse, R24, !P1 ;  /* 0x0000001839097207 */ /* 0x042fe40004800000 */
[C---:B------:R-:W-:Y:S01]  /*11130*/  SEL R11, R57.reuse, R25, !P1 ;  /* 0x00000019390b7207 */ /* 0x040fe20004800000 */
[----:B------:R0:W-:Y:S04]  /*11140*/  STL [R1+0x2ac], R10 ;  /* 0x0002ac0a01007387 */ /* 0x0001e80000100800 */
[----:B------:R1:W-:Y:S04]  /*11150*/  STL [R1+0x2a8], R9 ;  /* 0x0002a80901007387 */ /* 0x0003e80000100800 */
[----:B------:R1:W-:Y:S01]  /*11160*/  STL [R1+0x2a4], R11 ;  /* 0x0002a40b01007387 */ /* 0x0003e20000100800 */
[----:B0-----:R-:W-:-:S03]  /*11170*/  SEL R10, R57, R28, !P1 ;  /* 0x0000001c390a7207 */ /* 0x001fc60004800000 */
[----:B------:R-:W4:Y:S01]  /*11180*/  LDL.LU R37, [R1+0x338] ;  /* 0x0003380001257983 */ /* 0x000f220000300800 */
[----:B-1----:R-:W-:-:S03]  /*11190*/  SEL R9, R57, R29, !P1 ;  /* 0x0000001d39097207 */ /* 0x002fc60004800000 */
[----:B------:R0:W-:Y:S01]  /*111a0*/  STL [R1+0x2a0], R10 ;  /* 0x0002a00a01007387 */ /* 0x0001e20000100800 */
[----:B------:R-:W-:-:S03]  /*111b0*/  SEL R11, R57, R30, !P1 ;  /* 0x0000001e390b7207 */ /* 0x000fc60004800000 */
[----:B------:R1:W-:Y:S01]  /*111c0*/  STL [R1+0x17c], R9 ;  /* 0x00017c0901007387 */ /* 0x0003e20000100800 */
[----:B0-----:R-:W-:-:S03]  /*111d0*/  SEL R10, R57, R31, !P1 ;  /* 0x0000001f390a7207 */ /* 0x001fc60004800000 */
[----:B------:R-:W-:Y:S01]  /*111e0*/  STL [R1+0x164], R11 ;  /* 0x0001640b01007387 */ /* 0x000fe20000100800 */
[----:B-1----:R-:W-:-:S03]  /*111f0*/  SEL R9, R57, R32, !P1 ;  /* 0x0000002039097207 */ /* 0x002fc60004800000 */
[----:B------:R-:W4:Y:S04]  /*11200*/  LDL.LU R61, [R1+0x344] ;  /* 0x00034400013d7983 */ /* 0x000f280000300800 */
[----:B------:R0:W-:Y:S04]  /*11210*/  STL [R1+0x15c], R10 ;  /* 0x00015c0a01007387 */ /* 0x0001e80000100800 */
[----:B------:R3:W-:Y:S01]  /*11220*/  STL [R1+0x158], R9 ;  /* 0x0001580901007387 */ /* 0x0007e20000100800 */
[----:B0-----:R-:W-:-:S05]  /*11230*/  SEL R10, R57, R33, !P1 ;  /* 0x00000021390a7207 */ /* 0x001fca0004800000 */
[----:B------:R-:W-:Y:S01]  /*11240*/  STL [R1+0x14c], R10 ;  /* 0x00014c0a01007387 */ /* 0x000fe20000100800 */
[C---:B--2---:R-:W-:Y:S02]  /*11250*/  SEL R8, R57.reuse, R8, !P1 ;  /* 0x0000000839087207 */ /* 0x044fe40004800000 */
[C---:B---3--:R-:W-:Y:S02]  /*11260*/  SEL R9, R57.reuse, R60, !P1 ;  /* 0x0000003c39097207 */ /* 0x048fe40004800000 */
[----:B------:R-:W2:Y:S04]  /*11270*/  LDL.LU R60, [R1+0x34c] ;  /* 0x00034c00013c7983 */ /* 0x000ea80000300800 */
[----:B------:R0:W-:Y:S04]  /*11280*/  STL [R1+0x2e0], R8 ;  /* 0x0002e00801007387 */ /* 0x0001e80000100800 */
[----:B------:R-:W-:Y:S01]  /*11290*/  STL [R1+0x2e4], R9 ;  /* 0x0002e40901007387 */ /* 0x000fe20000100800 */
[----:B----4-:R-:W-:-:S02]  /*112a0*/  SEL R6, R57, R6, !P1 ;  /* 0x0000000639067207 */ /* 0x010fc40004800000 */
[----:B0-----:R-:W-:-:S05]  /*112b0*/  SEL R8, R57, R7, !P1 ;  /* 0x0000000739087207 */ /* 0x001fca0004800000 */
[----:B------:R-:W-:Y:S01]  /*112c0*/  STL [R1+0x2e8], R8 ;  /* 0x0002e80801007387 */ /* 0x000fe20000100800 */
[----:B------:R-:W-:-:S03]  /*112d0*/  SEL R7, R57, R3, !P1 ;  /* 0x0000000339077207 */ /* 0x000fc60004800000 */
[----:B------:R-:W3:Y:S04]  /*112e0*/  LDL.LU R3, [R1+0x354] ;  /* 0x0003540001037983 */ /* 0x000ee80000300800 */
[----:B------:R0:W-:Y:S04]  /*112f0*/  STL [R1+0x2ec], R6 ;  /* 0x0002ec0601007387 */ /* 0x0001e80000100800 */
[----:B------:R-:W-:Y:S04]  /*11300*/  STL [R1+0x2f8], R7 ;  /* 0x0002f80701007387 */ /* 0x000fe80000100800 */
[----:B------:R-:W4:Y:S01]  /*11310*/  LDL.LU R18, [R1+0x358] ;  /* 0x0003580001127983 */ /* 0x000f220000300800 */
[----:B0-----:R-:W-:-:S02]  /*11320*/  SEL R6, R57, R5, !P1 ;  /* 0x0000000539067207 */ /* 0x001fc40004800000 */
[----:B------:R-:W-:-:S03]  /*11330*/  SEL R5, R57, R59, !P1 ;  /* 0x0000003b39057207 */ /* 0x000fc60004800000 */
[----:B------:R0:W-:Y:S04]  /*11340*/  STL [R1+0x2fc], R6 ;  /* 0x0002fc0601007387 */ /* 0x0001e80000100800 */
[----:B------:R-:W4:Y:S04]  /*11350*/  LDL.LU R59, [R1+0x35c] ;  /* 0x00035c00013b7983 */ /* 0x000f280000300800 */
[----:B------:R1:W-:Y:S01]  /*11360*/  STL [R1+0x314], R5 ;  /* 0x0003140501007387 */ /* 0x0003e20000100800 */
[----:B0-----:R-:W-:-:S03]  /*11370*/  SEL R6, R57, R58, !P1 ;  /* 0x0000003a39067207 */ /* 0x001fc60004800000 */
[----:B------:R-:W4:Y:S04]  /*11380*/  LDL.LU R58, [R1+0x374] ;  /* 0x00037400013a7983 */ /* 0x000f280000300800 */
[----:B------:R-:W-:Y:S01]  /*11390*/  STL [R1+0x320], R6 ;  /* 0x0003200601007387 */ /* 0x000fe20000100800 */
[----:B-1----:R-:W-:-:S03]  /*113a0*/  SEL R5, R57, R56, !P1 ;  /* 0x0000003839057207 */ /* 0x002fc60004800000 */
[----:B------:R-:W4:Y:S04]  /*113b0*/  LDL.LU R17, [R1+0x378] ;  /* 0x0003780001117983 */ /* 0x000f280000300800 */
[----:B------:R-:W4:Y:S04]  /*113c0*/  LDL.LU R16, [R1+0x380] ;  /* 0x0003800001107983 */ /* 0x000f280000300800 */
[----:B------:R-:W-:Y:S04]  /*113d0*/  STL [R1+0x324], R5 ;  /* 0x0003240501007387 */ /* 0x000fe80000100800 */
[----:B------:R-:W4:Y:S01]  /*113e0*/  LDL.LU R56, [R1+0x384] ;  /* 0x0003840001387983 */ /* 0x000f220000300800 */
[----:B------:R-:W-:-:S03]  /*113f0*/  SEL R4, R57, R4, !P1 ;  /* 0x0000000439047207 */ /* 0x000fc60004800000 */
[----:B------:R-:W4:Y:S04]  /*11400*/  LDL.LU R15, [R1+0x394] ;  /* 0x00039400010f7983 */ /* 0x000f280000300800 */
[----:B------:R-:W4:Y:S04]  /*11410*/  LDL.LU R14, [R1+0x398] ;  /* 0x00039800010e7983 */ /* 0x000f280000300800 */
[----:B------:R0:W-:Y:S04]  /*11420*/  STL [R1+0x32c], R4 ;  /* 0x00032c0401007387 */ /* 0x0001e80000100800 */
[----:B0-----:R-:W4:Y:S01]  /*11430*/  LDL.LU R4, [R1+0x3a4] ;  /* 0x0003a40001047983 */ /* 0x001f220000300800 */
[----:B------:R-:W-:-:S03]  /*11440*/  SEL R5, R57, R55, !P1 ;  /* 0x0000003739057207 */ /* 0x000fc60004800000 */
[----:B------:R-:W4:Y:S04]  /*11450*/  LDL.LU R13, [R1+0x3a8] ;  /* 0x0003a800010d7983 */ /* 0x000f280000300800 */
[----:B------:R-:W4:Y:S04]  /*11460*/  LDL.LU R12, [R1+0x3c0] ;  /* 0x0003c000010c7983 */ /* 0x000f280000300800 */
[----:B------:R0:W-:Y:S04]  /*11470*/  STL [R1+0x334], R5 ;  /* 0x0003340501007387 */ /* 0x0001e80000100800 */
[----:B------:R-:W4:Y:S04]  /*11480*/  LDL.LU R55, [R1+0x3c4] ;  /* 0x0003c40001377983 */ /* 0x000f280000300800 */
[----:B------:R-:W4:Y:S01]  /*11490*/  LDL.LU R11, [R1+0x3b4] ;  /* 0x0003b400010b7983 */ /* 0x000f220000300800 */
[----:B0-----:R-:W-:-:S03]  /*114a0*/  SEL R5, R57, R37, !P1 ;  /* 0x0000002539057207 */ /* 0x001fc60004800000 */
        /* <DEDUP_REMOVED lines=8> */
[----:B------:R-:W4:Y:S04]  /*11530*/  LDL.LU R7, [R1+0x3a0] ;  /* 0x0003a00001077983 */ /* 0x000f280000300800 */
[----:B------:R-:W4:Y:S01]  /*11540*/  LDL.LU R6, [R1+0x39c] ;  /* 0x00039c0001067983 */ /* 0x000f220000300800 */
[----:B--2---:R-:W-:-:S05]  /*11550*/  SEL R5, R57, R60, !P1 ;  /* 0x0000003c39057207 */ /* 0x004fca0004800000 */
[----:B------:R0:W-:Y:S04]  /*11560*/  STL [R1+0x34c], R5 ;  /* 0x00034c0501007387 */ /* 0x0001e80000100800 */
[----:B------:R-:W2:Y:S04]  /*11570*/  LDL.LU R60, [R1+0x390] ;  /* 0x00039000013c7983 */ /* 0x000ea80000300800 */
[----:B0-----:R-:W2:Y:S01]  /*11580*/  LDL.LU R5, [R1+0x38c] ;  /* 0x00038c0001057983 */ /* 0x001ea20000300800 */
[----:B---3--:R-:W-:-:S03]  /*11590*/  SEL R19, R57, R3, !P1 ;  /* 0x0000000339137207 */ /* 0x008fc60004800000 */
[----:B------:R-:W3:Y:S04]  /*115a0*/  LDL.LU R3, [R1+0x3b8] ;  /* 0x0003b80001037983 */ /* 0x000ee80000300800 */
[----:B------:R4:W-:Y:S02]  /*115b0*/  STL [R1+0x354], R19 ;  /* 0x0003541301007387 */ /* 0x0009e40000100800 */
[C---:B----4-:R-:W-:Y:S02]  /*115c0*/  SEL R19, R57.reuse, R18, !P1 ;  /* 0x0000001239137207 */ /* 0x050fe40004800000 */
[C---:B------:R-:W-:Y:S02]  /*115d0*/  SEL R18, R57.reuse, R59, !P1 ;  /* 0x0000003b39127207 */ /* 0x040fe40004800000 */
[----:B------:R-:W4:Y:S04]  /*115e0*/  LDL.LU R59, [R1+0x3b0] ;  /* 0x0003b000013b7983 */ /* 0x000f280000300800 */
[----:B------:R0:W-:Y:S04]  /*115f0*/  STL [R1+0x358], R19 ;  /* 0x0003581301007387 */ /* 0x0001e80000100800 */
[----:B------:R1:W-:Y:S01]  /*11600*/  STL [R1+0x35c], R18 ;  /* 0x00035c1201007387 */ /* 0x0003e20000100800 */
[----:B0-----:R-:W-:-:S03]  /*11610*/  SEL R19, R57, R58, !P1 ;  /* 0x0000003a39137207 */ /* 0x001fc60004800000 */
[----:B------:R-:W4:Y:S01]  /*11620*/  LDL.LU R58, [R1+0x388] ;  /* 0x00038800013a7983 */ /* 0x000f220000300800 */
[C---:B-1----:R-:W-:Y:S02]  /*11630*/  SEL R18, R57.reuse, R17, !P1 ;  /* 0x0000001139127207 */ /* 0x042fe40004800000 */
[C---:B------:R-:W-:Y:S01]  /*11640*/  SEL R16, R57.reuse, R16, !P1 ;  /* 0x0000001039107207 */ /* 0x040fe20004800000 */
[----:B------:R-:W-:Y:S04]  /*11650*/  STL [R1+0x374], R19 ;  /* 0x0003741301007387 */ /* 0x000fe80000100800 */
[----:B------:R-:W-:Y:S01]  /*11660*/  STL [R1+0x378], R18 ;  /* 0x0003781201007387 */ /* 0x000fe20000100800 */
[----:B------:R-:W-:-:S03]  /*11670*/  SEL R17, R57, R56, !P1 ;  /* 0x0000003839117207 */ /* 0x000fc60004800000 */
[----:B------:R-:W4:Y:S04]  /*11680*/  LDL.LU R56, [R1+0x37c] ;  /* 0x00037c0001387983 */ /* 0x000f280000300800 */
[----:B------:R0:W-:Y:S04]  /*11690*/  STL [R1+0x380], R16 ;  /* 0x0003801001007387 */ /* 0x0001e80000100800 */
[----:B------:R-:W-:Y:S01]  /*116a0*/  STL [R1+0x384], R17 ;  /* 0x0003841101007387 */ /* 0x000fe20000100800 */
[C---:B0-----:R-:W-:Y:S02]  /*116b0*/  SEL R16, R57.reuse, R15, !P1 ;  /* 0x0000000f39107207 */ /* 0x041fe40004800000 */
[----:B------:R-:W-:-:S03]  /*116c0*/  SEL R15, R57, R4, !P1 ;  /* 0x00000004390f7207 */ /* 0x000fc60004800000 */
[----:B------:R-:W-:Y:S04]  /*116d0*/  STL [R1+0x394], R16 ;  /* 0x0003941001007387 */ /* 0x000fe80000100800 */
[----:B------:R-:W4:Y:S01]  /*116e0*/  LDL.LU R4, [R1+0x370] ;  /* 0x0003700001047983 */ /* 0x000f220000300800 */
[----:B------:R-:W-:-:S05]  /*116f0*/  SEL R14, R57, R14, !P1 ;  /* 0x0000000e390e7207 */ /* 0x000fca0004800000 */
[----:B------:R0:W-:Y:S04]  /*11700*/  STL [R1+0x398], R14 ;  /* 0x0003980e01007387 */ /* 0x0001e80000100800 */
[----:B------:R-:W-:Y:S01]  /*11710*/  STL [R1+0x3a4], R15 ;  /* 0x0003a40f01007387 */ /* 0x000fe20000100800 */
[C---:B0-----:R-:W-:Y:S02]  /*11720*/  SEL R14, R57.reuse, R13, !P1 ;  /* 0x0000000d390e7207 */ /* 0x041fe40004800000 */
[----:B------:R-:W-:-:S03]  /*11730*/  SEL R13, R57, R55, !P1 ;  /* 0x00000037390d7207 */ /* 0x000fc60004800000 */
[----:B------:R-:W-:Y:S04]  /*11740*/  STL [R1+0x3a8], R14 ;  /* 0x0003a80e01007387 */ /* 0x000fe80000100800 */
[----:B------:R-:W4:Y:S01]  /*11750*/  LDL.LU R55, [R1+0x36c] ;  /* 0x00036c0001377983 */ /* 0x000f220000300800 */
[C---:B------:R-:W-:Y:S02]  /*11760*/  SEL R12, R57.reuse, R12, !P1 ;  /* 0x0000000c390c7207 */ /* 0x040fe40004800000 */
[----:B------:R-:W-:-:S03]  /*11770*/  SEL R10, R57, R10, !P1 ;  /* 0x0000000a390a7207 */ /* 0x000fc60004800000 */
[----:B------:R0:W-:Y:S04]  /*11780*/  STL [R1+0x3c0], R12 ;  /* 0x0003c00c01007387 */ /* 0x0001e80000100800 */
[----:B------:R-:W-:Y:S01]  /*11790*/  STL [R1+0x3cc], R13 ;  /* 0x0003cc0d01007387 */ /* 0x000fe20000100800 */
[C---:B0-----:R-:W-:Y:S02]  /*117a0*/  SEL R12, R57.reuse, R11, !P1 ;  /* 0x0000000b390c7207 */ /* 0x041fe40004800000 */
[----:B------:R-:W-:-:S03]  /*117b0*/  SEL R11, R57, R37, !P1 ;  /* 0x00000025390b7207 */ /* 0x000fc60004800000 */
[----:B------:R-:W-:Y:S04]  /*117c0*/  STL [R1+0x3c8], R12 ;  /* 0x0003c80c01007387 */ /* 0x000fe80000100800 */
[----:B------:R-:W4:Y:S01]  /*117d0*/  LDL.LU R37, [R1+0x368] ;  /* 0x0003680001257983 */ /* 0x000f220000300800 */
        /* <DEDUP_REMOVED lines=10> */
[----:B0-----:R-:W-:-:S05]  /*11880*/  SEL R8, R57, R7, !P1 ;  /* 0x0000000739087207 */ /* 0x001fca0004800000 */
[----:B------:R-:W-:Y:S01]  /*11890*/  STL [R1+0x3dc], R8 ;  /* 0x0003dc0801007387 */ /* 0x000fe20000100800 */
[----:B--2---:R-:W-:-:S03]  /*118a0*/  SEL R7, R57, R60, !P1 ;  /* 0x0000003c39077207 */ /* 0x004fc60004800000 */
[----:B------:R-:W2:Y:S04]  /*118b0*/  LDL.LU R60, [R1+0x360] ;  /* 0x00036000013c7983 */ /* 0x000ea80000300800 */
[----:B------:R0:W-:Y:S04]  /*118c0*/  STL [R1+0x3d8], R6 ;  /* 0x0003d80601007387 */ /* 0x0001e80000100800 */
[----:B------:R-:W-:Y:S04]  /*118d0*/  STL [R1+0x3d4], R7 ;  /* 0x0003d40701007387 */ /* 0x000fe80000100800 */
[----:B------:R-:W2:Y:S01]  /*118e0*/  LDL.LU R18, [R1+0x350] ;  /* 0x0003500001127983 */ /* 0x000ea20000300800 */
[----:B0-----:R-:W-:-:S05]  /*118f0*/  SEL R6, R57, R5, !P1 ;  /* 0x0000000539067207 */ /* 0x001fca0004800000 */
[----:B------:R4:W-:Y:S01]  /*11900*/  STL [R1+0x3bc], R6 ;  /* 0x0003bc0601007387 */ /* 0x0009e20000100800 */
[----:B---3--:R-:W-:-:S03]  /*11910*/  SEL R5, R57, R3, !P1 ;  /* 0x0000000339057207 */ /* 0x008fc60004800000 */
[----:B------:R-:W3:Y:S04]  /*11920*/  LDL.LU R3, [R1+0x348] ;  /* 0x0003480001037983 */ /* 0x000ee80000300800 */
[----:B------:R0:W-:Y:S01]  /*11930*/  STL [R1+0x3b8], R5 ;  /* 0x0003b80501007387 */ /* 0x0001e20000100800 */
[----:B----4-:R-:W-:-:S03]  /*11940*/  SEL R6, R57, R59, !P1 ;  /* 0x0000003b39067207 */ /* 0x010fc60004800000 */
[----:B------:R-:W4:Y:S04]  /*11950*/  LDL.LU R59, [R1+0x340] ;  /* 0x00034000013b7983 */ /* 0x000f280000300800 */
[----:B------:R-:W-:Y:S04]  /*11960*/  STL [R1+0x3b4], R6 ;  /* 0x0003b40601007387 */ /* 0x000fe80000100800 */
[----:B------:R-:W4:Y:S04]  /*11970*/  LDL.LU R17, [R1+0x33c] ;  /* 0x00033c0001117983 */ /* 0x000f280000300800 */
[----:B------:R-:W4:Y:S01]  /*11980*/  LDL.LU R16, [R1+0x330] ;  /* 0x0003300001107983 */ /* 0x000f220000300800 */
[----:B0-----:R-:W-:-:S05]  /*11990*/  SEL R5, R57, R58, !P1 ;  /* 0x0000003a39057207 */ /* 0x001fca0004800000 */
[----:B------:R0:W-:Y:S04]  /*119a0*/  STL [R1+0x3b0], R5 ;  /* 0x0003b00501007387 */ /* 0x0001e80000100800 */
[----:B------:R-:W4:Y:S04]  /*119b0*/  LDL.LU R58, [R1+0x31c] ;  /* 0x00031c00013a7983 */ /* 0x000f280000300800 */
[----:B------:R-:W4:Y:S01]  /*119c0*/  LDL.LU R15, [R1+0x318] ;  /* 0x00031800010f7983 */ /* 0x000f220000300800 */
[----:B0-----:R-:W-:-:S03]  /*119d0*/  SEL R5, R57, R56, !P1 ;  /* 0x0000003839057207 */ /* 0x001fc60004800000 */
[----:B------:R-:W4:Y:S04]  /*119e0*/  LDL.LU R14, [R1+0x30c] ;  /* 0x00030c00010e7983 */ /* 0x000f280000300800 */
[----:B------:R-:W-:Y:S04]  /*119f0*/  STL [R1+0x3ac], R5 ;  /* 0x0003ac0501007387 */ /* 0x000fe80000100800 */
[----:B------:R-:W4:Y:S04]  /*11a00*/  LDL.LU R56, [R1+0x304] ;  /* 0x0003040001387983 */ /* 0x000f280000300800 */
[----:B------:R-:W4:Y:S04]  /*11a10*/  LDL.LU R13, [R1+0x2f0] ;  /* 0x0002f000010d7983 */ /* 0x000f280000300800 */
[----:B------:R-:W4:Y:S01]  /*11a20*/  LDL.LU R12, [R1+0x148] ;  /* 0x00014800010c7983 */ /* 0x000f220000300800 */
[----:B------:R-:W-:-:S05]  /*11a30*/  SEL R4, R57, R4, !P1 ;  /* 0x0000000439047207 */ /* 0x000fca0004800000 */
[----:B------:R0:W-:Y:S04]  /*11a40*/  STL [R1+0x3a0], R4 ;  /* 0x0003a00401007387 */ /* 0x0001e80000100800 */
[----:B0-----:R-:W4:Y:S04]  /*11a50*/  LDL.LU R4, [R1+0x130] ;  /* 0x0001300001047983 */ /* 0x001f280000300800 */
[----:B------:R-:W4:Y:S04]  /*11a60*/  LDL.LU R11, [R1+0x310] ;  /* 0x00031000010b7983 */ /* 0x000f280000300800 */
[----:B------:R-:W4:Y:S01]  /*11a70*/  LDL.LU R10, [R1+0x11c] ;  /* 0x00011c00010a7983 */ /* 0x000f220000300800 */
[----:B------:R-:W-:-:S05]  /*11a80*/  SEL R5, R57, R55, !P1 ;  /* 0x0000003739057207 */ /* 0x000fca0004800000 */
[----:B------:R0:W-:Y:S04]  /*11a90*/  STL [R1+0x39c], R5 ;  /* 0x00039c0501007387 */ /* 0x0001e80000100800 */
[----:B------:R-:W4:Y:S04]  /*11aa0*/  LDL.LU R55, [R1+0x308] ;  /* 0x0003080001377983 */ /* 0x000f280000300800 */
[----:B------:R-:W4:Y:S04]  /*11ab0*/  LDL.LU R9, [R1+0x328] ;  /* 0x0003280001097983 */ /* 0x000f280000300800 */
[----:B------:R-:W4:Y:S01]  /*11ac0*/  LDL.LU R8, [R1+0x300] ;  /* 0x0003000001087983 */ /* 0x000f220000300800 */
[----:B0-----:R-:W-:-:S05]  /*11ad0*/  SEL R5, R57, R37, !P1 ;  /* 0x0000002539057207 */ /* 0x001fca0004800000 */
[----:B------:R0:W-:Y:S04]  /*11ae0*/  STL [R1+0x390], R5 ;  /* 0x0003900501007387 */ /* 0x0001e80000100800 */
[----:B------:R-:W4:Y:S04]  /*11af0*/  LDL.LU R37, [R1+0x2f4] ;  /* 0x0002f40001257983 */ /* 0x000f280000300800 */
[----:B------:R-:W4:Y:S04]  /*11b00*/  LDL.LU R7, [R1+0x8c] ;  /* 0x00008c0001077983 */ /* 0x000f280000300800 */
[----:B------:R-:W4:Y:S01]  /*11b10*/  LDL.LU R6, [R1+0x2dc] ;  /* 0x0002dc0001067983 */ /* 0x000f220000300800 */
[----:B0-----:R-:W-:-:S05]  /*11b20*/  SEL R5, R57, R61, !P1 ;  /* 0x0000003d39057207 */ /* 0x001fca0004800000 */
[----:B------:R0:W-:Y:S04]  /*11b30*/  STL [R1+0x38c], R5 ;  /* 0x00038c0501007387 */ /* 0x0001e80000100800 */
[----:B------:R-:W4:Y:S04]  /*11b40*/  LDL.LU R61, [R1+0x3c] ;  /* 0x00003c00013d7983 */ /* 0x000f280000300800 */
[----:B0-----:R-:W4:Y:S01]  /*11b50*/  LDL.LU R5, [R1+0x140] ;  /* 0x0001400001057983 */ /* 0x001f220000300800 */
[----:B--2---:R-:W-:-:S03]  /*11b60*/  SEL R19, R57, R60, !P1 ;  /* 0x0000003c39137207 */ /* 0x004fc60004800000 */
[----:B------:R-:W2:Y:S04]  /*11b70*/  LDL.LU R60, [R1+0x144] ;  /* 0x00014400013c7983 */ /* 0x000ea80000300800 */
[----:B------:R0:W-:Y:S02]  /*11b80*/  STL [R1+0x388], R19 ;  /* 0x0003881301007387 */ /* 0x0001e40000100800 */
[C---:B0-----:R-:W-:Y:S02]  /*11b90*/  SEL R19, R57.reuse, R18, !P1 ;  /* 0x0000001239137207 */ /* 0x041fe40004800000 */
[C---:B---3--:R-:W-:Y:S02]  /*11ba0*/  SEL R18, R57.reuse, R3, !P1 ;  /* 0x0000000339127207 */ /* 0x048fe40004800000 */
[----:B------:R-:W3:Y:S04]  /*11bb0*/  LDL.LU R3, [R1+0x13c] ;  /* 0x00013c0001037983 */ /* 0x000ee80000300800 */
[----:B------:R4:W-:Y:S04]  /*11bc0*/  STL [R1+0x37c], R19 ;  /* 0x00037c1301007387 */ /* 0x0009e80000100800 */
[----:B------:R0:W-:Y:S01]  /*11bd0*/  STL [R1+0x370], R18 ;  /* 0x0003701201007387 */ /* 0x0001e20000100800 */
[----:B----4-:R-:W-:-:S03]  /*11be0*/  SEL R19, R57, R59, !P1 ;  /* 0x0000003b39137207 */ /* 0x010fc60004800000 */
[----:B------:R-:W4:Y:S01]  /*11bf0*/  LDL.LU R59, [R1+0x134] ;  /* 0x00013400013b7983 */ /* 0x000f220000300800 */
[----:B0-----:R-:W-:-:S03]  /*11c00*/  SEL R18, R57, R17, !P1 ;  /* 0x0000001139127207 */ /* 0x001fc60004800000 */
[----:B------:R-:W-:Y:S01]  /*11c10*/  STL [R1+0x36c], R19 ;  /* 0x00036c1301007387 */ /* 0x000fe20000100800 */
[----:B------:R-:W-:-:S03]  /*11c20*/  SEL R16, R57, R16, !P1 ;  /* 0x0000001039107207 */ /* 0x000fc60004800000 */
[----:B------:R-:W-:Y:S01]  /*11c30*/  STL [R1+0x368], R18 ;  /* 0x0003681201007387 */ /* 0x000fe20000100800 */
[----:B------:R-:W-:-:S03]  /*11c40*/  SEL R17, R57, R58, !P1 ;  /* 0x0000003a39117207 */ /* 0x000fc60004800000 */
[----:B------:R-:W4:Y:S04]  /*11c50*/  LDL.LU R58, [R1+0x12c] ;  /* 0x00012c00013a7983 */ /* 0x000f280000300800 */
[----:B------:R0:W-:Y:S01]  /*11c60*/  STL [R1+0x364], R16 ;  /* 0x0003641001007387 */ /* 0x0001e20000100800 */
[----:B------:R-:W-:-:S03]  /*11c70*/  SEL R14, R57, R14, !P1 ;  /* 0x0000000e390e7207 */ /* 0x000fc60004800000 */
[----:B------:R-:W-:Y:S01]  /*11c80*/  STL [R1+0x360], R17 ;  /* 0x0003601101007387 */ /* 0x000fe20000100800 */
[C---:B0-----:R-:W-:Y:S02]  /*11c90*/  SEL R16, R57.reuse, R15, !P1 ;  /* 0x0000000f39107207 */ /* 0x041fe40004800000 */
[----:B------:R-:W-:-:S03]  /*11ca0*/  SEL R15, R57, R56, !P1 ;  /* 0x00000038390f7207 */ /* 0x000fc60004800000 */
[----:B------:R-:W-:Y:S04]  /*11cb0*/  STL [R1+0x350], R16 ;  /* 0x0003501001007387 */ /* 0x000fe80000100800 */
[----:B------:R-:W4:Y:S04]  /*11cc0*/  LDL.LU R56, [R1+0x124] ;  /* 0x0001240001387983 */ /* 0x000f280000300800 */
[----:B------:R0:W-:Y:S04]  /*11cd0*/  STL [R1+0x348], R14 ;  /* 0x0003480e01007387 */ /* 0x0001e80000100800 */
[----:B------:R-:W-:Y:S01]  /*11ce0*/  STL [R1+0x340], R15 ;  /* 0x0003400f01007387 */ /* 0x000fe20000100800 */
[----:B0-----:R-:W-:-:S02]  /*11cf0*/  SEL R14, R57, R13, !P1 ;  /* 0x0000000d390e7207 */ /* 0x001fc40004800000 */
        /* <DEDUP_REMOVED lines=24> */
[----:B------:R-:W4:Y:S04]  /*11e80*/  LDL.LU R61, [R1+0x104] ;  /* 0x00010400013d7983 */ /* 0x000f280000300800 */
[----:B------:R0:W-:Y:S04]  /*11e90*/  STL [R1+0x2f0], R6 ;  /* 0x0002f00601007387 */ /* 0x0001e80000100800 */
[----:B------:R-:W-:Y:S04]  /*11ea0*/  STL [R1+0x2dc], R7 ;  /* 0x0002dc0701007387 */ /* 0x000fe80000100800 */
[----:B------:R-:W4:Y:S01]  /*11eb0*/  LDL.LU R18, [R1+0x118] ;  /* 0x0001180001127983 */ /* 0x000f220000300800 */
[----:B0-----:R-:W-:-:S05]  /*11ec0*/  SEL R6, R57, R5, !P1 ;  /* 0x0000000539067207 */ /* 0x001fca0004800000 */
[----:B------:R3:W-:Y:S01]  /*11ed0*/  STL [R1+0x148], R6 ;  /* 0x0001480601007387 */ /* 0x0007e20000100800 */
[----:B--2---:R-:W-:-:S03]  /*11ee0*/  SEL R5, R57, R60, !P1 ;  /* 0x0000003c39057207 */ /* 0x004fc60004800000 */
[----:B------:R-:W2:Y:S04]  /*11ef0*/  LDL.LU R60, [R1+0x114] ;  /* 0x00011400013c7983 */ /* 0x000ea80000300800 */
[----:B------:R4:W-:Y:S01]  /*11f00*/  STL [R1+0x144], R5 ;  /* 0x0001440501007387 */ /* 0x0009e20000100800 */
[----:B---3--:R-:W-:-:S03]  /*11f10*/  SEL R6, R57, R3, !P1 ;  /* 0x0000000339067207 */ /* 0x008fc60004800000 */
[----:B------:R-:W3:Y:S04]  /*11f20*/  LDL.LU R3, [R1+0x10c] ;  /* 0x00010c0001037983 */ /* 0x000ee80000300800 */
[----:B------:R-:W-:Y:S04]  /*11f30*/  STL [R1+0x140], R6 ;  /* 0x0001400601007387 */ /* 0x000fe80000100800 */
[----:B------:R-:W3:Y:S04]  /*11f40*/  LDL.LU R17, [R1+0x100] ;  /* 0x0001000001117983 */ /* 0x000ee80000300800 */
[----:B------:R-:W3:Y:S01]  /*11f50*/  LDL.LU R16, [R1+0xfc] ;  /* 0x0000fc0001107983 */ /* 0x000ee20000300800 */
[----:B----4-:R-:W-:-:S05]  /*11f60*/  SEL R5, R57, R59, !P1 ;  /* 0x0000003b39057207 */ /* 0x010fca0004800000 */
        /* <DEDUP_REMOVED lines=28> */
[----:B------:R-:W-:-:S03]  /*12130*/  SEL R19, R57, R61, !P1 ;  /* 0x0000003d39137207 */ /* 0x000fc60004800000 */
[----:B------:R-:W4:Y:S04]  /*12140*/  LDL.LU R61, [R1+0xac] ;  /* 0x0000ac00013d7983 */ /* 0x000f280000300800 */
[----:B------:R0:W-:Y:S02]  /*12150*/  STL [R1+0x11c], R19 ;  /* 0x00011c1301007387 */ /* 0x0001e40000100800 */
[C---:B0-----:R-:W-:Y:S02]  /*12160*/  SEL R19, R57.reuse, R18, !P1 ;  /* 0x0000001239137207 */ /* 0x041fe40004800000 */
[C---:B--2---:R-:W-:Y:S02]  /*12170*/  SEL R18, R57.reuse, R60, !P1 ;  /* 0x0000003c39127207 */ /* 0x044fe40004800000 */
[----:B------:R-:W2:Y:S04]  /*12180*/  LDL.LU R60, [R1+0x20c] ;  /* 0x00020c00013c7983 */ /* 0x000ea80000300800 */
[----:B------:R3:W-:Y:S04]  /*12190*/  STL [R1+0x118], R19 ;  /* 0x0001181301007387 */ /* 0x0007e80000100800 */
[----:B------:R0:W-:Y:S01]  /*121a0*/  STL [R1+0x114], R18 ;  /* 0x0001141201007387 */ /* 0x0001e20000100800 */
[----:B---3--:R-:W-:-:S03]  /*121b0*/  SEL R19, R57, R3, !P1 ;  /* 0x0000000339137207 */ /* 0x008fc60004800000 */
[----:B------:R-:W3:Y:S01]  /*121c0*/  LDL.LU R3, [R1+0x9c] ;  /* 0x00009c0001037983 */ /* 0x000ee20000300800 */
[----:B0-----:R-:W-:-:S03]  /*121d0*/  SEL R18, R57, R17, !P1 ;  /* 0x0000001139127207 */ /* 0x001fc60004800000 */
[----:B------:R-:W-:Y:S01]  /*121e0*/  STL [R1+0x10c], R19 ;  /* 0x00010c1301007387 */ /* 0x000fe20000100800 */
[----:B------:R-:W-:-:S03]  /*121f0*/  SEL R16, R57, R16, !P1 ;  /* 0x0000001039107207 */ /* 0x000fc60004800000 */
[----:B------:R-:W-:Y:S01]  /*12200*/  STL [R1+0x104], R18 ;  /* 0x0001041201007387 */ /* 0x000fe20000100800 */
[----:B----4-:R-:W-:-:S03]  /*12210*/  SEL R17, R57, R59, !P1 ;  /* 0x0000003b39117207 */ /* 0x010fc60004800000 */
[----:B------:R-:W4:Y:S04]  /*12220*/  LDL.LU R59, [R1+0x94] ;  /* 0x00009400013b7983 */ /* 0x000f280000300800 */
[----:B------:R0:W-:Y:S01]  /*12230*/  STL [R1+0x100], R16 ;  /* 0x0001001001007387 */ /* 0x0001e20000100800 */
[----:B------:R-:W-:-:S03]  /*12240*/  SEL R14, R57, R14, !P1 ;  /* 0x0000000e390e7207 */ /* 0x000fc60004800000 */
[----:B------:R-:W-:Y:S01]  /*12250*/  STL [R1+0xfc], R17 ;  /* 0x0000fc1101007387 */ /* 0x000fe20000100800 */
[----:B0-----:R-:W-:-:S05]  /*12260*/  SEL R16, R57, R15, !P1 ;  /* 0x0000000f39107207 */ /* 0x001fca0004800000 */
[----:B------:R-:W-:Y:S01]  /*12270*/  STL [R1+0xf8], R16 ;  /* 0x0000f81001007387 */ /* 0x000fe20000100800 */
[----:B------:R-:W-:-:S03]  /*12280*/  SEL R15, R57, R58, !P1 ;  /* 0x0000003a390f7207 */ /* 0x000fc60004800000 */
        /* <DEDUP_REMOVED lines=8> */
[----:B------:R0:W-:Y:S04]  /*12310*/  STL [R1+0xe4], R12 ;  /* 0x0000e40c01007387 */ /* 0x0001e80000100800 */
[----:B------:R-:W-:Y:S01]  /*12320*/  STL [R1+0xdc], R13 ;  /* 0x0000dc0d01007387 */ /* 0x000fe20000100800 */
[----:B0-----:R-:W-:-:S05]  /*12330*/  SEL R12, R57, R11, !P1 ;  /* 0x0000000b390c7207 */ /* 0x001fca0004800000 */
[----:B------:R-:W-:Y:S01]  /*12340*/  STL [R1+0xd8], R12 ;  /* 0x0000d80c01007387 */ /* 0x000fe20000100800 */
[----:B------:R-:W-:-:S03]  /*12350*/  SEL R11, R57, R4, !P1 ;  /* 0x00000004390b7207 */ /* 0x000fc60004800000 */
        /* <DEDUP_REMOVED lines=19> */
[----:B0-----:R-:W-:-:S02]  /*12490*/  SEL R6, R57, R5, !P1 ;  /* 0x0000000539067207 */ /* 0x001fc40004800000 */
[----:B------:R-:W-:-:S03]  /*124a0*/  SEL R5, R57, R61, !P1 ;  /* 0x0000003d39057207 */ /* 0x000fc60004800000 */
[----:B------:R-:W-:Y:S04]  /*124b0*/  STL [R1+0xb0], R6 ;  /* 0x0000b00601007387 */ /* 0x000fe80000100800 */
[----:B------:R-:W4:Y:S04]  /*124c0*/  LDL.LU R61, [R1+0x68] ;  /* 0x00006800013d7983 */ /* 0x000f280000300800 */
[----:B------:R2:W-:Y:S02]  /*124d0*/  STL [R1+0xac], R5 ;  /* 0x0000ac0501007387 */ /* 0x0005e40000100800 */
[----:B--2---:R-:W-:-:S02]  /*124e0*/  SEL R5, R57, R60, !P1 ;  /* 0x0000003c39057207 */ /* 0x004fc40004800000 */
[----:B------:R-:W2:Y:S04]  /*124f0*/  LDL.LU R60, [R1+0x64] ;  /* 0x00006400013c7983 */ /* 0x000ea80000300800 */
[----:B------:R-:W-:Y:S04]  /*12500*/  STL [R1+0xa4], R5 ;  /* 0x0000a40501007387 */ /* 0x000fe80000100800 */
[----:B------:R-:W2:Y:S04]  /*12510*/  LDL.LU R17, [R1+0x60] ;  /* 0x0000600001117983 */ /* 0x000ea80000300800 */
[----:B------:R-:W2:Y:S01]  /*12520*/  LDL.LU R16, [R1+0x5c] ;  /* 0x00005c0001107983 */ /* 0x000ea20000300800 */
[----:B---3--:R-:W-:-:S05]  /*12530*/  SEL R3, R57, R3, !P1 ;  /* 0x0000000339037207 */ /* 0x008fca0004800000 */
[----:B------:R0:W-:Y:S04]  /*12540*/  STL [R1+0x9c], R3 ;  /* 0x00009c0301007387 */ /* 0x0001e80000100800 */
[----:B0-----:R-:W3:Y:S04]  /*12550*/  LDL.LU R3, [R1+0x58] ;  /* 0x0000580001037983 */ /* 0x001ee80000300800 */
        /* <DEDUP_REMOVED lines=24> */
[----:B0-----:R-:W4:Y:S04]  /*126e0*/  LDL.LU R5, [R1+0x18c] ;  /* 0x00018c0001057983 */ /* 0x001f280000300800 */
[----:B------:R-:W4:Y:S01]  /*126f0*/  LDL.LU R55, [R1+0x188] ;  /* 0x0001880001377983 */ /* 0x000f220000300800 */
[----:B------:R-:W-:-:S03]  /*12700*/  SEL R19, R57, R37, !P1 ;  /* 0x0000002539137207 */ /* 0x000fc60004800000 */
[----:B------:R-:W4:Y:S04]  /*12710*/  LDL.LU R37, [R1+0x184] ;  /* 0x0001840001257983 */ /* 0x000f280000300800 */
[----:B------:R0:W-:Y:S02]  /*12720*/  STL [R1+0x74], R19 ;  /* 0x0000741301007387 */ /* 0x0001e40000100800 */
[C---:B0-----:R-:W-:Y:S02]  /*12730*/  SEL R19, R57.reuse, R18, !P1 ;  /* 0x0000001239137207 */ /* 0x041fe40004800000 */
[C---:B------:R-:W-:Y:S02]  /*12740*/  SEL R18, R57.reuse, R61, !P1 ;  /* 0x0000003d39127207 */ /* 0x040fe40004800000 */
[----:B------:R-:W4:Y:S04]  /*12750*/  LDL.LU R61, [R1+0x180] ;  /* 0x00018000013d7983 */ /* 0x000f280000300800 */
[----:B------:R2:W-:Y:S04]  /*12760*/  STL [R1+0x70], R19 ;  /* 0x0000701301007387 */ /* 0x0005e80000100800 */
[----:B------:R0:W-:Y:S01]  /*12770*/  STL [R1+0x6c], R18 ;  /* 0x00006c1201007387 */ /* 0x0001e20000100800 */
[----:B--2---:R-:W-:-:S03]  /*12780*/  SEL R19, R57, R60, !P1 ;  /* 0x0000003c39137207 */ /* 0x004fc60004800000 */
[----:B------:R-:W2:Y:S01]  /*12790*/  LDL.LU R60, [R1+0x178] ;  /* 0x00017800013c7983 */ /* 0x000ea20000300800 */
[----:B0-----:R-:W-:-:S03]  /*127a0*/  SEL R18, R57, R17, !P1 ;  /* 0x0000001139127207 */ /* 0x001fc60004800000 */
[----:B------:R-:W-:Y:S01]  /*127b0*/  STL [R1+0x68], R19 ;  /* 0x0000681301007387 */ /* 0x000fe20000100800 */
[----:B------:R-:W-:-:S03]  /*127c0*/  SEL R16, R57, R16, !P1 ;  /* 0x0000001039107207 */ /* 0x000fc60004800000 */
[----:B------:R-:W-:Y:S01]  /*127d0*/  STL [R1+0x64], R18 ;  /* 0x0000641201007387 */ /* 0x000fe20000100800 */
[----:B---3--:R-:W-:-:S03]  /*127e0*/  SEL R17, R57, R3, !P1 ;  /* 0x0000000339117207 */ /* 0x008fc60004800000 */
[----:B------:R-:W3:Y:S04]  /*127f0*/  LDL.LU R3, [R1+0x174] ;  /* 0x0001740001037983 */ /* 0x000ee80000300800 */
[----:B------:R0:W-:Y:S01]  /*12800*/  STL [R1+0x60], R16 ;  /* 0x0000601001007387 */ /* 0x0001e20000100800 */
[----:B------:R-:W-:-:S03]  /*12810*/  SEL R14, R57, R14, !P1 ;  /* 0x0000000e390e7207 */ /* 0x000fc60004800000 */
[----:B------:R-:W-:Y:S01]  /*12820*/  STL [R1+0x5c], R17 ;  /* 0x00005c1101007387 */ /* 0x000fe20000100800 */
[----:B0-----:R-:W-:-:S05]  /*12830*/  SEL R16, R57, R15, !P1 ;  /* 0x0000000f39107207 */ /* 0x001fca0004800000 */
        /* <DEDUP_REMOVED lines=19> */
[C---:B0-----:R-:W-:Y:S02]  /*12970*/  SEL R10, R57.reuse, R9, !P1 ;  /* 0x00000009390a7207 */ /* 0x041fe40004800000 */
[----:B------:R-:W-:-:S03]  /*12980*/  SEL R9, R57, R8, !P1 ;  /* 0x0000000839097207 */ /* 0x000fc60004800000 */
[----:B------:R-:W-:Y:S01]  /*12990*/  STL [R1+0x30], R10 ;  /* 0x0000300a01007387 */ /* 0x000fe20000100800 */
[----:B------:R-:W-:-:S03]  /*129a0*/  SEL R8, R57, R4, !P1 ;  /* 0x0000000439087207 */ /* 0x000fc60004800000 */
[----:B------:R-:W4:Y:S04]  /*129b0*/  LDL.LU R4, [R1+0x168] ;  /* 0x0001680001047983 */ /* 0x000f280000300800 */
[----:B------:R0:W-:Y:S04]  /*129c0*/  STL [R1+0x2c], R9 ;  /* 0x00002c0901007387 */ /* 0x0001e80000100800 */
[----:B------:R1:W-:Y:S01]  /*129d0*/  STL [R1+0x20], R8 ;  /* 0x0000200801007387 */ /* 0x0003e20000100800 */
[C---:B0-----:R-:W-:Y:S02]  /*129e0*/  SEL R9, R57.reuse, R7, !P1 ;  /* 0x0000000739097207 */ /* 0x041fe40004800000 */
[----:B-1----:R-:W-:-:S03]  /*129f0*/  SEL R8, R57, R6, !P1 ;  /* 0x0000000639087207 */ /* 0x002fc60004800000 */
[----:B------:R0:W-:Y:S04]  /*12a00*/  STL [R1+0x1c], R9 ;  /* 0x00001c0901007387 */ /* 0x0001e80000100800 */
[----:B------:R-:W4:Y:S01]  /*12a10*/  LDL.LU R6, [R1+0x128] ;  /* 0x0001280001067983 */ /* 0x000f220000300800 */
[----:B------:R-:W-:-:S03]  /*12a20*/  SEL R7, R57, R5, !P1 ;  /* 0x0000000539077207 */ /* 0x000fc60004800000 */
[----:B------:R-:W-:Y:S01]  /*12a30*/  STL [R1+0x18], R8 ;  /* 0x0000180801007387 */ /* 0x000fe20000100800 */
[----:B------:R-:W-:-:S03]  /*12a40*/  SEL R5, R57, R55, !P1 ;  /* 0x0000003739057207 */ /* 0x000fc60004800000 */
[----:B------:R-:W-:Y:S04]  /*12a50*/  STL [R1+0x14], R7 ;  /* 0x0000140701007387 */ /* 0x000fe80000100800 */
[----:B------:R-:W4:Y:S01]  /*12a60*/  LDL.LU R55, [R1+0x160] ;  /* 0x0001600001377983 */ /* 0x000f220000300800 */
[----:B------:R-:W-:-:S03]  /*12a70*/  SEL R37, R57, R37, !P1 ;  /* 0x0000002539257207 */ /* 0x000fc60004800000 */
[----:B------:R1:W-:Y:S04]  /*12a80*/  STL [R1+0x10], R5 ;  /* 0x0000100501007387 */ /* 0x0003e80000100800 */
[----:B------:R-:W-:Y:S01]  /*12a90*/  STL [R1+0x1ea0], R37 ;  /* 0x001ea02501007387 */ /* 0x000fe20000100800 */
[----:B------:R-:W-:-:S05]  /*12aa0*/  SEL R61, R57, R61, !P1 ;  /* 0x0000003d393d7207 */ /* 0x000fca0004800000 */
[----:B------:R-:W-:Y:S04]  /*12ab0*/  STL [R1+0x1ea4], R61 ;  /* 0x001ea43d01007387 */ /* 0x000fe80000100800 */
[----:B------:R-:W4:Y:S04]  /*12ac0*/  LDL.LU R13, [R1+0x138] ;  /* 0x00013800010d7983 */ /* 0x000f280000300800 */
[----:B------:R-:W4:Y:S01]  /*12ad0*/  LDL.LU R14, [R1+0x154] ;  /* 0x00015400010e7983 */ /* 0x000f220000300800 */
[----:B--2---:R-:W-:-:S05]  /*12ae0*/  SEL R60, R57, R60, !P1 ;  /* 0x0000003c393c7207 */ /* 0x004fca0004800000 */
[----:B------:R-:W-:Y:S04]  /*12af0*/  STL [R1+0x1ea8], R60 ;  /* 0x001ea83c01007387 */ /* 0x000fe80000100800 */
[----:B------:R-:W2:Y:S04]  /*12b00*/  LDL.LU R15, [R1+0x150] ;  /* 0x00015000010f7983 */ /* 0x000ea80000300800 */
[----:B------:R-:W2:Y:S01]  /*12b10*/  LDL.LU R16, [R1+0xd0] ;  /* 0x0000d00001107983 */ /* 0x000ea20000300800 */
[----:B---3--:R-:W-:-:S05]  /*12b20*/  SEL R3, R57, R3, !P1 ;  /* 0x0000000339037207 */ /* 0x008fca0004800000 */
[----:B------:R-:W-:Y:S04]  /*12b30*/  STL [R1+0x1eac], R3 ;  /* 0x001eac0301007387 */ /* 0x000fe80000100800 */
[----:B------:R-:W3:Y:S04]  /*12b40*/  LDL.LU R17, [R1+0xe0] ;  /* 0x0000e00001117983 */ /* 0x000ee80000300800 */
[----:B------:R-:W3:Y:S01]  /*12b50*/  LDL.LU R18, [R1+0xe8] ;  /* 0x0000e80001127983 */ /* 0x000ee20000300800 */
[----:B----4-:R-:W-:-:S05]  /*12b60*/  SEL R59, R57, R59, !P1 ;  /* 0x0000003b393b7207 */ /* 0x010fca0004800000 */
[----:B------:R-:W-:Y:S04]  /*12b70*/  STL [R1+0x1eb0], R59 ;  /* 0x001eb03b01007387 */ /* 0x000fe80000100800 */
[----:B------:R-:W4:Y:S04]  /*12b80*/  LDL.LU R19, [R1+0x110] ;  /* 0x0001100001137983 */ /* 0x000f280000300800 */
[----:B------:R-:W4:Y:S01]  /*12b90*/  LDL.LU R20, [R1+0x108] ;  /* 0x0001080001147983 */ /* 0x000f220000300800 */
[----:B------:R-:W-:-:S05]  /*12ba0*/  SEL R58, R57, R58, !P1 ;  /* 0x0000003a393a7207 */ /* 0x000fca0004800000 */
[----:B------:R-:W-:Y:S04]  /*12bb0*/  STL [R1+0x1eb4], R58 ;  /* 0x001eb43a01007387 */ /* 0x000fe80000100800 */
[----:B------:R-:W4:Y:S04]  /*12bc0*/  LDL.LU R21, [R1+0xa0] ;  /* 0x0000a00001157983 */ /* 0x000f280000300800 */
[----:B0-----:R-:W4:Y:S01]  /*12bd0*/  LDL.LU R9, [R1+0x98] ;  /* 0x0000980001097983 */ /* 0x001f220000300800 */
[----:B------:R-:W-:-:S05]  /*12be0*/  SEL R56, R57, R56, !P1 ;  /* 0x0000003839387207 */ /* 0x000fca0004800000 */
[----:B------:R-:W-:Y:S01]  /*12bf0*/  STL [R1+0x1eb8], R56 ;  /* 0x001eb83801007387 */ /* 0x000fe20000100800 */
[----:B------:R-:W-:-:S03]  /*12c00*/  SEL R10, R57, R4, !P1 ;  /* 0x00000004390a7207 */ /* 0x000fc60004800000 */
[----:B------:R-:W4:Y:S04]  /*12c10*/  LDL.LU R4, [R1+0x90] ;  /* 0x0000900001047983 */ /* 0x000f280000300800 */
[----:B-1----:R-:W4:Y:S04]  /*12c20*/  LDL.LU R5, [R1+0x80] ;  /* 0x0000800001057983 */ /* 0x002f280000300800 */
[----:B------:R-:W-:Y:S01]  /*12c30*/  STL [R1+0x1ebc], R10 ;  /* 0x001ebc0a01007387 */ /* 0x000fe20000100800 */
[----:B------:R-:W-:-:S03]  /*12c40*/  SEL R11, R57, R6, !P1 ;  /* 0x00000006390b7207 */ /* 0x000fc60004800000 */
[----:B------:R-:W4:Y:S04]  /*12c50*/  LDL.LU R6, [R1+0x78] ;  /* 0x0000780001067983 */ /* 0x000f280000300800 */
[----:B------:R-:W4:Y:S04]  /*12c60*/  LDL.LU R7, [R1+0x50] ;  /* 0x0000500001077983 */ /* 0x000f280000300800 */
[----:B------:R-:W-:Y:S04]  /*12c70*/  STL [R1+0x1ec0], R11 ;  /* 0x001ec00b01007387 */ /* 0x000fe80000100800 */
[----:B------:R-:W4:Y:S01]  /*12c80*/  LDL.LU R8, [R1+0x28] ;  /* 0x0000280001087983 */ /* 0x000f220000300800 */
[----:B------:R-:W-:-:S03]  /*12c90*/  SEL R12, R57, R55, !P1 ;  /* 0x00000037390c7207 */ /* 0x000fc60004800000 */
[----:B------:R-:W4:Y:S04]  /*12ca0*/  LDL.LU R55, [R1+0x24] ;  /* 0x0000240001377983 */ /* 0x000f280000300800 */
[----:B------:R-:W-:Y:S01]  /*12cb0*/  STL [R1+0x1ec4], R12 ;  /* 0x001ec40c01007387 */ /* 0x000fe20000100800 */
[C---:B------:R-:W-:Y:S02]  /*12cc0*/  SEL R13, R57.reuse, R13, !P1 ;  /* 0x0000000d390d7207 */ /* 0x040fe40004800000 */
[----:B------:R-:W-:-:S03]  /*12cd0*/  SEL R14, R57, R14, !P1 ;  /* 0x0000000e390e7207 */ /* 0x000fc60004800000 */
[----:B------:R-:W-:Y:S04]  /*12ce0*/  STL [R1+0x1ec8], R13 ;  /* 0x001ec80d01007387 */ /* 0x000fe80000100800 */
[----:B------:R-:W-:Y:S01]  /*12cf0*/  STL [R1+0x1ecc], R14 ;  /* 0x001ecc0e01007387 */ /* 0x000fe20000100800 */
[C---:B--2---:R-:W-:Y:S02]  /*12d00*/  SEL R15, R57.reuse, R15, !P1 ;  /* 0x0000000f390f7207 */ /* 0x044fe40004800000 */
[----:B------:R-:W-:-:S03]  /*12d10*/  SEL R16, R57, R16, !P1 ;  /* 0x0000001039107207 */ /* 0x000fc60004800000 */
[----:B------:R-:W-:Y:S04]  /*12d20*/  STL [R1+0x1ed0], R15 ;  /* 0x001ed00f01007387 */ /* 0x000fe80000100800 */
[----:B------:R-:W-:Y:S01]  /*12d30*/  STL [R1+0x1ed4], R16 ;  /* 0x001ed41001007387 */ /* 0x000fe20000100800 */
[C---:B---3--:R-:W-:Y:S02]  /*12d40*/  SEL R17, R57.reuse, R17, !P1 ;  /* 0x0000001139117207 */ /* 0x048fe40004800000 */
[----:B------:R-:W-:-:S03]  /*12d50*/  SEL R18, R57, R18, !P1 ;  /* 0x0000001239127207 */ /* 0x000fc60004800000 */
[----:B------:R-:W-:Y:S04]  /*12d60*/  STL [R1+0x1ed8], R17 ;  /* 0x001ed81101007387 */ /* 0x000fe80000100800 */
[----:B------:R0:W-:Y:S01]  /*12d70*/  STL [R1+0x1edc], R18 ;  /* 0x001edc1201007387 */ /* 0x0001e20000100800 */
[C---:B----4-:R-:W-:Y:S02]  /*12d80*/  SEL R19, R57.reuse, R19, !P1 ;  /* 0x0000001339137207 */ /* 0x050fe40004800000 */
[----:B------:R-:W-:-:S03]  /*12d90*/  SEL R20, R57, R20, !P1 ;  /* 0x0000001439147207 */ /* 0x000fc60004800000 */
[----:B------:R-:W-:Y:S04]  /*12da0*/  STL [R1+0x1ee0], R19 ;  /* 0x001ee01301007387 */ /* 0x000fe80000100800 */
[----:B------:R-:W-:Y:S01]  /*12db0*/  STL [R1+0x1ee4], R20 ;  /* 0x001ee41401007387 */ /* 0x000fe20000100800 */
[C---:B------:R-:W-:Y:S02]  /*12dc0*/  SEL R21, R57.reuse, R21, !P1 ;  /* 0x0000001539157207 */ /* 0x040fe40004800000 */
        /* <DEDUP_REMOVED lines=9> */
[----:B------:R1:W-:Y:S01]  /*12e60*/  STL [R1+0x1ef8], R6 ;  /* 0x001ef80601007387 */ /* 0x0003e20000100800 */
[----:B------:R-:W-:-:S03]  /*12e70*/  SEL R8, R57, R8, !P1 ;  /* 0x0000000839087207 */ /* 0x000fc60004800000 */
[----:B------:R-:W-:Y:S04]  /*12e80*/  STL [R1+0x1efc], R7 ;  /* 0x001efc0701007387 */ /* 0x000fe80000100800 */
[----:B------:R-:W-:Y:S04]  /*12e90*/  STL [R1+0x1f00], R8 ;  /* 0x001f000801007387 */ /* 0x000fe80000100800 */
[----:B------:R-:W2:Y:S04]  /*12ea0*/  LDL.LU R23, [R1+0x450] ;  /* 0x0004500001177983 */ /* 0x000ea80000300800 */
[----:B------:R-:W3:Y:S04]  /*12eb0*/  LDL.LU R31, [R1+0x1b0] ;  /* 0x0001b000011f7983 */ /* 0x000ee80000300800 */
[----:B------:R-:W4:Y:S04]  /*12ec0*/  LDL.LU R32, [R1+0x1b8] ;  /* 0x0001b80001207983 */ /* 0x000f280000300800 */
[----:B------:R-:W2:Y:S04]  /*12ed0*/  LDL.LU R33, [R1+0x1bc] ;  /* 0x0001bc0001217983 */ /* 0x000ea80000300800 */
[----:B0-----:R-:W2:Y:S01]  /*12ee0*/  LDL.LU R18, [R1+0x1c0] ;  /* 0x0001c00001127983 */ /* 0x001ea20000300800 */
[----:B------:R-:W-:-:S03]  /*12ef0*/  SEL R9, R57, R55, !P1 ;  /* 0x0000003739097207 */ /* 0x000fc60004800000 */
[----:B------:R-:W2:Y:S04]  /*12f00*/  LDL.LU R17, [R1+0x1c4] ;  /* 0x0001c40001117983 */ /* 0x000ea80000300800 */
[----:B------:R-:W2:Y:S04]  /*12f10*/  LDL.LU R16, [R1+0x1c8] ;  /* 0x0001c80001107983 */ /* 0x000ea80000300800 */
[----:B------:R-:W2:Y:S04]  /*12f20*/  LDL.LU R15, [R1+0x1cc] ;  /* 0x0001cc00010f7983 */ /* 0x000ea80000300800 */
[----:B------:R-:W2:Y:S04]  /*12f30*/  LDL.LU R14, [R1+0x1d0] ;  /* 0x0001d000010e7983 */ /* 0x000ea80000300800 */
[----:B------:R-:W2:Y:S04]  /*12f40*/  LDL.LU R55, [R1+0x1d4] ;  /* 0x0001d40001377983 */ /* 0x000ea80000300800 */
[----:B------:R-:W2:Y:S04]  /*12f50*/  LDL.LU R13, [R1+0x1d8] ;  /* 0x0001d800010d7983 */ /* 0x000ea80000300800 */
[----:B------:R-:W1:Y:S04]  /*12f60*/  LDL.LU R12, [R1+0x1dc] ;  /* 0x0001dc00010c7983 */ /* 0x000e680000300800 */
[----:B------:R-:W2:Y:S04]  /*12f70*/  LDL.LU R11, [R1+0x1e0] ;  /* 0x0001e000010b7983 */ /* 0x000ea80000300800 */
[----:B------:R-:W3:Y:S04]  /*12f80*/  LDL.LU R10, [R1+0x1e4] ;  /* 0x0001e400010a7983 */ /* 0x000ee80000300800 */
[----:B------:R-:W4:Y:S04]  /*12f90*/  LDL.LU R56, [R1+0x1e8] ;  /* 0x0001e80001387983 */ /* 0x000f280000300800 */
[----:B------:R-:W4:Y:S04]  /*12fa0*/  LDL.LU R58, [R1+0x1ec] ;  /* 0x0001ec00013a7983 */ /* 0x000f280000300800 */
[----:B------:R-:W4:Y:S04]  /*12fb0*/  LDL.LU R59, [R1+0x1f0] ;  /* 0x0001f000013b7983 */ /* 0x000f280000300800 */
[----:B------:R-:W4:Y:S04]  /*12fc0*/  LDL.LU R3, [R1+0x1f4] ;  /* 0x0001f40001037983 */ /* 0x000f280000300800 */
[----:B------:R-:W4:Y:S04]  /*12fd0*/  LDL.LU R60, [R1+0x1f8] ;  /* 0x0001f800013c7983 */ /* 0x000f280000300800 */
[----:B------:R-:W4:Y:S04]  /*12fe0*/  LDL.LU R61, [R1+0x1fc] ;  /* 0x0001fc00013d7983 */ /* 0x000f280000300800 */
[----:B------:R-:W4:Y:S01]  /*12ff0*/  LDL.LU R37, [R1+0x200] ;  /* 0x0002000001257983 */ /* 0x000f220000300800 */
[----:B------:R-:W-:-:S02]  /*13000*/  SEL R46, R57, R46, !P1 ;  /* 0x0000002e392e7207 */ /* 0x000fc40004800000 */
[C---:B------:R-:W-:Y:S02]  /*13010*/  SEL R47, R57.reuse, R47, !P1 ;  /* 0x0000002f392f7207 */ /* 0x040fe40004800000 */
[C---:B------:R-:W-:Y:S01]  /*13020*/  SEL R48, R57.reuse, R48, !P1 ;  /* 0x0000003039307207 */ /* 0x040fe20004800000 */
[----:B------:R-:W-:Y:S01]  /*13030*/  STL [R1+0x1f04], R9 ;  /* 0x001f040901007387 */ /* 0x000fe20000100800 */
[C---:B------:R-:W-:Y:S02]  /*13040*/  SEL R49, R57.reuse, R49, !P1 ;  /* 0x0000003139317207 */ /* 0x040fe40004800000 */
[----:B------:R-:W-:Y:S01]  /*13050*/  SEL R50, R57, R50, !P1 ;  /* 0x0000003239327207 */ /* 0x000fe20004800000 */
[----:B------:R-:W-:Y:S04]  /*13060*/  STL [R1+0x1f08], R46 ;  /* 0x001f082e01007387 */ /* 0x000fe80000100800 */
[----:B------:R-:W-:Y:S04]  /*13070*/  STL [R1+0x1f0c], R47 ;  /* 0x001f0c2f01007387 */ /* 0x000fe80000100800 */
[----:B------:R-:W-:Y:S04]  /*13080*/  STL [R1+0x1f10], R48 ;  /* 0x001f103001007387 */ /* 0x000fe80000100800 */
[----:B------:R-:W-:Y:S04]  /*13090*/  STL [R1+0x1f14], R49 ;  /* 0x001f143101007387 */ /* 0x000fe80000100800 */
[----:B------:R-:W-:Y:S01]  /*130a0*/  STL [R1+0x1f18], R50 ;  /* 0x001f183201007387 */ /* 0x000fe20000100800 */
[----:B------:R-:W-:-:S02]  /*130b0*/  IMAD R24, R39, UR7, RZ ;  /* 0x0000000727187c24 */ /* 0x000fc4000f8e02ff */
[----:B------:R-:W-:Y:S02]  /*130c0*/  IMAD R25, R51, UR7, RZ ;  /* 0x0000000733197c24 */ /* 0x000fe4000f8e02ff */
[----:B------:R-:W-:Y:S02]  /*130d0*/  IMAD R28, R52, UR7, RZ ;  /* 0x00000007341c7c24 */ /* 0x000fe4000f8e02ff */
[----:B------:R-:W-:Y:S02]  /*130e0*/  @!P4 IMAD.MOV R45, RZ, RZ, -R45 ;  /* 0x000000ffff2dc224 */ /* 0x000fe400078e0a2d */
[----:B------:R-:W-:Y:S02]  /*130f0*/  @!P6 IMAD.MOV R44, RZ, RZ, -R44 ;  /* 0x000000ffff2ce224 */ /* 0x000fe400078e0a2c */
[----:B------:R-:W-:Y:S02]  /*13100*/  @!P0 IMAD.MOV R43, RZ, RZ, -R43 ;  /* 0x000000ffff2b8224 */ /* 0x000fe400078e0a2b */
[----:B------:R-:W-:-:S02]  /*13110*/  @!P5 IMAD.MOV R27, RZ, RZ, -R27 ;  /* 0x000000ffff1bd224 */ /* 0x000fc400078e0a1b */
[----:B------:R-:W-:Y:S02]  /*13120*/  @!P2 IMAD.MOV R26, RZ, RZ, -R26 ;  /* 0x000000ffff1aa224 */ /* 0x000fe400078e0a1a */
[----:B------:R-:W-:Y:S02]  /*13130*/  IMAD R29, R53, UR7, RZ ;  /* 0x00000007351d7c24 */ /* 0x000fe4000f8e02ff */
[----:B------:R-:W-:Y:S01]  /*13140*/  IMAD R30, R54, UR7, RZ ;  /* 0x00000007361e7c24 */ /* 0x000fe2000f8e02ff */
[C---:B------:R-:W-:Y:S02]  /*13150*/  SEL R42, R57.reuse, R42, !P1 ;  /* 0x0000002a392a7207 */ /* 0x040fe40004800000 */
[C---:B------:R-:W-:Y:S02]  /*13160*/  SEL R41, R57.reuse, R41, !P1 ;  /* 0x0000002939297207 */ /* 0x040fe40004800000 */
[C---:B------:R-:W-:Y:S02]  /*13170*/  SEL R40, R57.reuse, R40, !P1 ;  /* 0x0000002839287207 */ /* 0x040fe40004800000 */
[----:B------:R-:W-:-:S02]  /*13180*/  SEL R38, R57, R38, !P1 ;  /* 0x0000002639267207 */ /* 0x000fc40004800000 */
[C---:B------:R-:W-:Y:S02]  /*13190*/  SEL R36, R57.reuse, R36, !P1 ;  /* 0x0000002439247207 */ /* 0x040fe40004800000 */
[C---:B------:R-:W-:Y:S02]  /*131a0*/  SEL R35, R57.reuse, R35, !P1 ;  /* 0x0000002339237207 */ /* 0x040fe40004800000 */
[C---:B------:R-:W-:Y:S02]  /*131b0*/  SEL R34, R57.reuse, R34, !P1 ;  /* 0x0000002239227207 */ /* 0x040fe40004800000 */
[C---:B------:R-:W-:Y:S02]  /*131c0*/  SEL R2, R57.reuse, R2, !P1 ;  /* 0x0000000239027207 */ /* 0x040fe40004800000 */
[C---:B------:R-:W-:Y:S02]  /*131d0*/  SEL R0, R57.reuse, R0, !P1 ;  /* 0x0000000039007207 */ /* 0x040fe40004800000 */
[----:B------:R-:W-:-:S02]  /*131e0*/  SEL R45, R57, R45, !P1 ;  /* 0x0000002d392d7207 */ /* 0x000fc40004800000 */
[C---:B------:R-:W-:Y:S02]  /*131f0*/  SEL R44, R57.reuse, R44, !P1 ;  /* 0x0000002c392c7207 */ /* 0x040fe40004800000 */
[C---:B------:R-:W-:Y:S02]  /*13200*/  SEL R43, R57.reuse, R43, !P1 ;  /* 0x0000002b392b7207 */ /* 0x040fe40004800000 */
[C---:B------:R-:W-:Y:S02]  /*13210*/  SEL R26, R57.reuse, R26, !P1 ;  /* 0x0000001a391a7207 */ /* 0x040fe40004800000 */
[----:B------:R-:W-:Y:S01]  /*13220*/  SEL R27, R57, R27, !P1 ;  /* 0x0000001b391b7207 */ /* 0x000fe20004800000 */
[----:B-1----:R-:W-:Y:S02]  /*13230*/  IMAD R6, R12, UR7, RZ ;  /* 0x000000070c067c24 */ /* 0x002fe4000f8e02ff */
[----:B--2---:R-:W-:-:S03]  /*13240*/  IMAD R5, R11, UR7, RZ ;  /* 0x000000070b057c24 */ /* 0x004fc6000f8e02ff */
[----:B------:R4:W-:Y:S01]  /*13250*/  STL [R1+0x24], R6 ;  /* 0x0000240601007387 */ /* 0x0009e20000100800 */
[----:B---3--:R-:W-:-:S03]  /*13260*/  IMAD R4, R10, UR7, RZ ;  /* 0x000000070a047c24 */ /* 0x008fc6000f8e02ff */
[----:B------:R0:W-:Y:S01]  /*13270*/  STL [R1+0x28], R5 ;  /* 0x0000280501007387 */ /* 0x0001e20000100800 */
[----:B----4-:R-:W-:-:S03]  /*13280*/  IMAD R6, R56, UR7, RZ ;  /* 0x0000000738067c24 */ /* 0x010fc6000f8e02ff */
[----:B------:R1:W-:Y:S01]  /*13290*/  STL [R1+0x50], R4 ;  /* 0x0000500401007387 */ /* 0x0003e20000100800 */
[----:B0-----:R-:W-:-:S03]  /*132a0*/  IMAD R5, R58, UR7, RZ ;  /* 0x000000073a057c24 */ /* 0x001fc6000f8e02ff */
[----:B------:R-:W-:Y:S01]  /*132b0*/  STL [R1+0x78], R6 ;  /* 0x0000780601007387 */ /* 0x000fe20000100800 */
[----:B------:R-:W-:-:S03]  /*132c0*/  IMAD R3, R3, UR7, RZ ;  /* 0x0000000703037c24 */ /* 0x000fc6000f8e02ff */
[----:B------:R0:W-:Y:S01]  /*132d0*/  STL [R1+0x80], R5 ;  /* 0x0000800501007387 */ /* 0x0001e20000100800 */
[----:B-1----:R-:W-:-:S05]  /*132e0*/  IMAD R4, R59, UR7, RZ ;  /* 0x000000073b047c24 */ /* 0x002fca000f8e02ff */
[----:B------:R1:W-:Y:S01]  /*132f0*/  STL [R1+0x90], R4 ;  /* 0x0000900401007387 */ /* 0x0003e20000100800 */
[----:B0-----:R-:W-:-:S03]  /*13300*/  IMAD R5, R60, UR7, RZ ;  /* 0x000000073c057c24 */ /* 0x001fc6000f8e02ff */
[----:B------:R0:W-:Y:S04]  /*13310*/  STL [R1+0x98], R3 ;  /* 0x0000980301007387 */ /* 0x0001e80000100800 */
[----:B------:R2:W-:Y:S01]  /*13320*/  STL [R1+0xa0], R5 ;  /* 0x0000a00501007387 */ /* 0x0005e20000100800 */
[----:B-1----:R-:W-:-:S03]  /*13330*/  IMAD R4, R61, UR7, RZ ;  /* 0x000000073d047c24 */ /* 0x002fc6000f8e02ff */
[----:B------:R-:W3:Y:S01]  /*13340*/  LDL.LU R50, [R1+0x204] ;  /* 0x0002040001327983 */ /* 0x000ee20000300800 */
[----:B0-----:R-:W-:-:S03]  /*13350*/  IMAD R3, R37, UR7, RZ ;  /* 0x0000000725037c24 */ /* 0x001fc6000f8e02ff */
[----:B------:R0:W-:Y:S04]  /*13360*/  STL [R1+0xa8], R4 ;  /* 0x0000a80401007387 */ /* 0x0001e80000100800 */
        /* <DEDUP_REMOVED lines=9> */
[----:B--2---:R-:W2:Y:S04]  /*13400*/  LDL.LU R5, [R1+0x22c] ;  /* 0x00022c0001057983 */ /* 0x004ea80000300800 */
[----:B0-----:R-:W2:Y:S04]  /*13410*/  LDL.LU R4, [R1+0x230] ;  /* 0x0002300001047983 */ /* 0x001ea80000300800 */
[----:B------:R-:W2:Y:S04]  /*13420*/  LDL.LU R22, [R1+0x234] ;  /* 0x0002340001167983 */ /* 0x000ea80000300800 */
[----:B------:R-:W2:Y:S04]  /*13430*/  LDL.LU R21, [R1+0x23c] ;  /* 0x00023c0001157983 */ /* 0x000ea80000300800 */
[----:B------:R-:W2:Y:S01]  /*13440*/  LDL.LU R20, [R1+0x244] ;  /* 0x0002440001147983 */ /* 0x000ea20000300800 */
[----:B------:R-:W-:-:S02]  /*13450*/  IMAD R39, R18, UR7, RZ ;  /* 0x0000000712277c24 */ /* 0x000fc4000f8e02ff */
[----:B------:R-:W-:Y:S01]  /*13460*/  IMAD R51, R17, UR7, RZ ;  /* 0x0000000711337c24 */ /* 0x000fe2000f8e02ff */
[----:B------:R-:W2:Y:S04]  /*13470*/  LDL.LU R19, [R1+0x25c] ;  /* 0x00025c0001137983 */ /* 0x000ea80000300800 */
[----:B------:R-:W2:Y:S01]  /*13480*/  LDL.LU R18, [R1+0x258] ;  /* 0x0002580001127983 */ /* 0x000ea20000300800 */
[----:B------:R-:W-:-:S03]  /*13490*/  IMAD R52, R16, UR7, RZ ;  /* 0x0000000710347c24 */ /* 0x000fc6000f8e02ff */
[----:B------:R-:W2:Y:S01]  /*134a0*/  LDL.LU R17, [R1+0x254] ;  /* 0x0002540001117983 */ /* 0x000ea20000300800 */
[----:B------:R-:W-:Y:S02]  /*134b0*/  IMAD R53, R15, UR7, RZ ;  /* 0x000000070f357c24 */ /* 0x000fe4000f8e02ff */
[----:B------:R-:W-:Y:S01]  /*134c0*/  IMAD R54, R14, UR7, RZ ;  /* 0x000000070e367c24 */ /* 0x000fe2000f8e02ff */
[----:B------:R-:W2:Y:S04]  /*134d0*/  LDL.LU R16, [R1+0x250] ;  /* 0x0002500001107983 */ /* 0x000ea80000300800 */
[----:B------:R-:W2:Y:S01]  /*134e0*/  LDL.LU R15, [R1+0x24c] ;  /* 0x00024c00010f7983 */ /* 0x000ea20000300800 */
[----:B------:R-:W-:-:S03]  /*134f0*/  IMAD R57, R13, UR7, RZ ;  /* 0x000000070d397c24 */ /* 0x000fc6000f8e02ff */
[----:B------:R-:W2:Y:S04]  /*13500*/  LDL.LU R14, [R1+0x248] ;  /* 0x00024800010e7983 */ /* 0x000ea80000300800 */
[----:B------:R-:W2:Y:S04]  /*13510*/  LDL.LU R13, [R1+0x29c] ;  /* 0x00029c00010d7983 */ /* 0x000ea80000300800 */
[----:B------:R-:W2:Y:S04]  /*13520*/  LDL.LU R12, [R1+0x298] ;  /* 0x00029800010c7983 */ /* 0x000ea80000300800 */
[----:B------:R-:W2:Y:S04]  /*13530*/  LDL.LU R11, [R1+0x294] ;  /* 0x00029400010b7983 */ /* 0x000ea80000300800 */
[----:B------:R-:W2:Y:S04]  /*13540*/  LDL.LU R10, [R1+0x290] ;  /* 0x00029000010a7983 */ /* 0x000ea80000300800 */
[----:B------:R-:W2:Y:S04]  /*13550*/  LDL.LU R56, [R1+0x28c] ;  /* 0x00028c0001387983 */ /* 0x000ea80000300800 */
[----:B------:R-:W2:Y:S04]  /*13560*/  LDL.LU R58, [R1+0x288] ;  /* 0x00028800013a7983 */ /* 0x000ea80000300800 */
[----:B------:R-:W2:Y:S04]  /*13570*/  LDL.LU R59, [R1+0x284] ;  /* 0x00028400013b7983 */ /* 0x000ea80000300800 */
[----:B-1----:R-:W2:Y:S04]  /*13580*/  LDL.LU R3, [R1+0x280] ;  /* 0x0002800001037983 */ /* 0x002ea80000300800 */
[----:B------:R-:W2:Y:S04]  /*13590*/  LDL.LU R60, [R1+0x27c] ;  /* 0x00027c00013c7983 */ /* 0x000ea80000300800 */
[----:B------:R-:W2:Y:S04]  /*135a0*/  LDL.LU R61, [R1+0x278] ;  /* 0x00027800013d7983 */ /* 0x000ea80000300800 */
[----:B------:R-:W2:Y:S01]  /*135b0*/  LDL.LU R37, [R1+0x274] ;  /* 0x0002740001257983 */ /* 0x000ea20000300800 */
[----:B---3--:R-:W-:-:S05]  /*135c0*/  IMAD R50, R50, UR7, RZ ;  /* 0x0000000732327c24 */ /* 0x008fca000f8e02ff */
[----:B------:R4:W-:Y:S02]  /*135d0*/  STL [R1+0xe0], R50 ;  /* 0x0000e03201007387 */ /* 0x0009e40000100800 */
[----:B----4-:R-:W-:Y:S02]  /*135e0*/  IMAD R50, R49, UR7, RZ ;  /* 0x0000000731327c24 */ /* 0x010fe4000f8e02ff */
[----:B------:R-:W-:Y:S02]  /*135f0*/  IMAD R49, R48, UR7, RZ ;  /* 0x0000000730317c24 */ /* 0x000fe4000f8e02ff */
[----:B------:R-:W-:Y:S01]  /*13600*/  IMAD R48, R47, UR7, RZ ;  /* 0x000000072f307c24 */ /* 0x000fe2000f8e02ff */
[----:B------:R-:W-:Y:S01]  /*13610*/  STL [R1+0xe8], R50 ;  /* 0x0000e83201007387 */ /* 0x000fe20000100800 */
[----:B------:R-:W-:-:S03]  /*13620*/  IMAD R47, R46, UR7, RZ ;  /* 0x000000072e2f7c24 */ /* 0x000fc6000f8e02ff */
        /* <DEDUP_REMOVED lines=9> */
[----:B--2---:R-:W-:-:S03]  /*136c0*/  IMAD R6, R5, UR7, RZ ;  /* 0x0000000705067c24 */ /* 0x004fc6000f8e02ff */
[----:B------:R-:W-:Y:S01]  /*136d0*/  STL [R1+0x154], R8 ;  /* 0x0001540801007387 */ /* 0x000fe20000100800 */
[----:B------:R-:W-:-:S03]  /*136e0*/  IMAD R5, R4, UR7, RZ ;  /* 0x0000000704057c24 */ /* 0x000fc6000f8e02ff */
[----:B------:R-:W-:Y:S01]  /*136f0*/  STL [R1+0x160], R7 ;  /* 0x0001600701007387 */ /* 0x000fe20000100800 */
[----:B------:R-:W-:-:S03]  /*13700*/  IMAD R4, R22, UR7, RZ ;  /* 0x0000000716047c24 */ /* 0x000fc6000f8e02ff */
[----:B------:R0:W-:Y:S04]  /*13710*/  STL [R1+0x168], R6 ;  /* 0x0001680601007387 */ /* 0x0001e80000100800 */
[----:B------:R1:W-:Y:S01]  /*13720*/  STL [R1+0x16c], R5 ;  /* 0x00016c0501007387 */ /* 0x0003e20000100800 */
[----:B0-----:R-:W-:-:S03]  /*13730*/  IMAD R6, R21, UR7, RZ ;  /* 0x0000000715067c24 */ /* 0x001fc6000f8e02ff */
[----:B------:R0:W-:Y:S01]  /*13740*/  STL [R1+0x170], R4 ;  /* 0x0001700401007387 */ /* 0x0001e20000100800 */
[----:B-1----:R-:W-:-:S03]  /*13750*/  IMAD R5, R20, UR7, RZ ;  /* 0x0000000714057c24 */ /* 0x002fc6000f8e02ff */
[----:B------:R1:W-:Y:S04]  /*13760*/  STL [R1+0x174], R6 ;  /* 0x0001740601007387 */ /* 0x0003e80000100800 */
[----:B------:R2:W-:Y:S01]  /*13770*/  STL [R1+0x178], R5 ;  /* 0x0001780501007387 */ /* 0x0005e20000100800 */
[----:B0-----:R-:W-:Y:S02]  /*13780*/  IMAD R4, R19, UR7, RZ ;  /* 0x0000000713047c24 */ /* 0x001fe4000f8e02ff */
[----:B-1----:R-:W-:-:S03]  /*13790*/  IMAD R6, R18, UR7, RZ ;  /* 0x0000000712067c24 */ /* 0x002fc6000f8e02ff */
[----:B------:R0:W-:Y:S01]  /*137a0*/  STL [R1+0x180], R4 ;  /* 0x0001800401007387 */ /* 0x0001e20000100800 */
[----:B--2---:R-:W-:-:S03]  /*137b0*/  IMAD R5, R17, UR7, RZ ;  /* 0x0000000711057c24 */ /* 0x004fc6000f8e02ff */
        /* <DEDUP_REMOVED lines=18> */
[----:B------:R-:W-:Y:S01]  /*138e0*/  STL [R1+0x1a8], R6 ;  /* 0x0001a80601007387 */ /* 0x000fe20000100800 */
[----:B------:R-:W-:-:S03]  /*138f0*/  IMAD R3, R3, UR7, RZ ;  /* 0x0000000703037c24 */ /* 0x000fc6000f8e02ff */
[----:B------:R1:W-:Y:S01]  /*13900*/  STL [R1+0x1ac], R5 ;  /* 0x0001ac0501007387 */ /* 0x0003e20000100800 */
[----:B0-----:R-:W-:-:S05]  /*13910*/  IMAD R4, R59, UR7, RZ ;  /* 0x000000073b047c24 */ /* 0x001fca000f8e02ff */
[----:B------:R0:W-:Y:S01]  /*13920*/  STL [R1+0x1b0], R4 ;  /* 0x0001b00401007387 */ /* 0x0001e20000100800 */
[----:B-1----:R-:W-:-:S03]  /*13930*/  IMAD R5, R60, UR7, RZ ;  /* 0x000000073c057c24 */ /* 0x002fc6000f8e02ff */
[----:B------:R1:W-:Y:S04]  /*13940*/  STL [R1+0x1b4], R3 ;  /* 0x0001b40301007387 */ /* 0x0003e80000100800 */
[----:B------:R2:W-:Y:S01]  /*13950*/  STL [R1+0x1b8], R5 ;  /* 0x0001b80501007387 */ /* 0x0005e20000100800 */
[----:B0-----:R-:W-:-:S03]  /*13960*/  IMAD R4, R61, UR7, RZ ;  /* 0x000000073d047c24 */ /* 0x001fc6000f8e02ff */
[----:B------:R-:W3:Y:S01]  /*13970*/  LDL.LU R50, [R1+0x270] ;  /* 0x0002700001327983 */ /* 0x000ee20000300800 */
[----:B-1----:R-:W-:-:S03]  /*13980*/  IMAD R3, R37, UR7, RZ ;  /* 0x0000000725037c24 */ /* 0x002fc6000f8e02ff */
        /* <DEDUP_REMOVED lines=357> */
[----:B------:R1:W-:Y:S01]  /*14fe0*/  STL [R1+0xd4], R5 ;  /* 0x0000d40501007387 */ /* 0x0003e20000100800 */
[----:B------:R-:W-:-:S03]  /*14ff0*/  IMAD R3, R3, UR7, RZ ;  /* 0x0000000703037c24 */ /* 0x000fc6000f8e02ff */
[----:B------:R2:W-:Y:S01]  /*15000*/  STL [R1+0xcc], R4 ;  /* 0x0000cc0401007387 */ /* 0x0005e20000100800 */
[----:B0-----:R-:W-:Y:S02]  /*15010*/  IMAD R6, R56, UR7, RZ ;  /* 0x0000000738067c24 */ /* 0x001fe4000f8e02ff */
[----:B-1----:R-:W-:-:S03]  /*15020*/  IMAD R5, R58, UR7, RZ ;  /* 0x000000073a057c24 */ /* 0x002fc6000f8e02ff */
[----:B------:R-:W-:Y:S01]  /*15030*/  STL [R1+0xc8], R6 ;  /* 0x0000c80601007387 */ /* 0x000fe20000100800 */
[----:B--2---:R-:W-:-:S03]  /*15040*/  IMAD R4, R59, UR7, RZ ;  /* 0x000000073b047c24 */ /* 0x004fc6000f8e02ff */
[----:B------:R0:W-:Y:S04]  /*15050*/  STL [R1+0xc4], R5 ;  /* 0x0000c40501007387 */ /* 0x0001e80000100800 */
[----:B------:R1:W-:Y:S01]  /*15060*/  STL [R1+0xc0], R4 ;  /* 0x0000c00401007387 */ /* 0x0003e20000100800 */
[----:B0-----:R-:W-:-:S03]  /*15070*/  IMAD R5, R60, UR7, RZ ;  /* 0x000000073c057c24 */ /* 0x001fc6000f8e02ff */
[----:B------:R0:W-:Y:S01]  /*15080*/  STL [R1+0xbc], R3 ;  /* 0x0000bc0301007387 */ /* 0x0001e20000100800 */
[----:B-1----:R-:W-:-:S03]  /*15090*/  IMAD R4, R61, UR7, RZ ;  /* 0x000000073d047c24 */ /* 0x002fc6000f8e02ff */
[----:B------:R1:W-:Y:S04]  /*150a0*/  STL [R1+0xb8], R5 ;  /* 0x0000b80501007387 */ /* 0x0003e80000100800 */
[----:B------:R-:W2:Y:S01]  /*150b0*/  LDL.LU R50, [R1+0xac] ;  /* 0x0000ac0001327983 */ /* 0x000ea20000300800 */
[----:B0-----:R-:W-:-:S03]  /*150c0*/  IMAD R3, R37, UR7, RZ ;  /* 0x0000000725037c24 */ /* 0x001fc6000f8e02ff */
[----:B------:R0:W-:Y:S04]  /*150d0*/  STL [R1+0xb4], R4 ;  /* 0x0000b40401007387 */ /* 0x0001e80000100800 */
[----:B------:R-:W3:Y:S04]  /*150e0*/  LDL.LU R49, [R1+0xa4] ;  /* 0x0000a40001317983 */ /* 0x000ee80000300800 */
[----:B------:R4:W-:Y:S04]  /*150f0*/  STL [R1+0xb0], R3 ;  /* 0x0000b00301007387 */ /* 0x0009e80000100800 */
[----:B------:R-:W3:Y:S04]  /*15100*/  LDL.LU R48, [R1+0x9c] ;  /* 0x00009c0001307983 */ /* 0x000ee80000300800 */
[----:B------:R-:W3:Y:S04]  /*15110*/  LDL.LU R47, [R1+0x94] ;  /* 0x00009400012f7983 */ /* 0x000ee80000300800 */
[----:B------:R-:W3:Y:S04]  /*15120*/  LDL.LU R46, [R1+0x8c] ;  /* 0x00008c00012e7983 */ /* 0x000ee80000300800 */
[----:B------:R-:W3:Y:S04]  /*15130*/  LDL.LU R9, [R1+0x88] ;  /* 0x0000880001097983 */ /* 0x000ee80000300800 */
[----:B------:R-:W3:Y:S04]  /*15140*/  LDL.LU R8, [R1+0x84] ;  /* 0x0000840001087983 */ /* 0x000ee80000300800 */
[----:B------:R-:W3:Y:S04]  /*15150*/  LDL.LU R7, [R1+0x7c] ;  /* 0x00007c0001077983 */ /* 0x000ee80000300800 */
[----:B------:R-:W3:Y:S04]  /*15160*/  LDL.LU R6, [R1+0x74] ;  /* 0x0000740001067983 */ /* 0x000ee80000300800 */
[----:B-1----:R-:W3:Y:S04]  /*15170*/  LDL.LU R5, [R1+0x70] ;  /* 0x0000700001057983 */ /* 0x002ee80000300800 */
[----:B0-----:R-:W3:Y:S04]  /*15180*/  LDL.LU R4, [R1+0x6c] ;  /* 0x00006c0001047983 */ /* 0x001ee80000300800 */
[----:B------:R-:W3:Y:S04]  /*15190*/  LDL.LU R22, [R1+0x68] ;  /* 0x0000680001167983 */ /* 0x000ee80000300800 */
        /* <DEDUP_REMOVED lines=15> */
[----:B----4-:R-:W4:Y:S04]  /*15290*/  LDL.LU R3, [R1+0x1c] ;  /* 0x00001c0001037983 */ /* 0x010f280000300800 */
[----:B------:R-:W4:Y:S04]  /*152a0*/  LDL.LU R60, [R1+0x18] ;  /* 0x00001800013c7983 */ /* 0x000f280000300800 */
[----:B------:R-:W4:Y:S04]  /*152b0*/  LDL.LU R61, [R1+0x14] ;  /* 0x00001400013d7983 */ /* 0x000f280000300800 */
[----:B------:R-:W4:Y:S01]  /*152c0*/  LDL.LU R37, [R1+0x10] ;  /* 0x0000100001257983 */ /* 0x000f220000300800 */
[----:B--2---:R-:W-:-:S05]  /*152d0*/  IMAD R50, R50, UR7, RZ ;  /* 0x0000000732327c24 */ /* 0x004fca000f8e02ff */
[----:B------:R0:W-:Y:S01]  /*152e0*/  STL [R1+0xac], R50 ;  /* 0x0000ac3201007387 */ /* 0x0001e20000100800 */
[----:B---3--:R-:W-:-:S03]  /*152f0*/  IMAD R49, R49, UR7, RZ ;  /* 0x0000000731317c24 */ /* 0x008fc6000f8e02ff */
[----:B0-----:R-:W2:Y:S01]  /*15300*/  LDL.LU R50, [R1+0x1f18] ;  /* 0x001f180001327983 */ /* 0x001ea20000300800 */
[----:B------:R-:W-:-:S03]  /*15310*/  IMAD R48, R48, UR7, RZ ;  /* 0x0000000730307c24 */ /* 0x000fc6000f8e02ff */
[----:B------:R0:W-:Y:S01]  /*15320*/  STL [R1+0xa4], R49 ;  /* 0x0000a43101007387 */ /* 0x0001e20000100800 */
[----:B------:R-:W-:Y:S02]  /*15330*/  IMAD R47, R47, UR7, RZ ;  /* 0x000000072f2f7c24 */ /* 0x000fe4000f8e02ff */
[----:B------:R-:W-:Y:S01]  /*15340*/  IMAD R46, R46, UR7, RZ ;  /* 0x000000072e2e7c24 */ /* 0x000fe2000f8e02ff */
[----:B0-----:R-:W3:Y:S01]  /*15350*/  LDL.LU R49, [R1+0x1f14] ;  /* 0x001f140001317983 */ /* 0x001ee20000300800 */
[----:B------:R-:W-:-:S03]  /*15360*/  IMAD R9, R9, UR7, RZ ;  /* 0x0000000709097c24 */ /* 0x000fc6000f8e02ff */
[----:B------:R0:W-:Y:S01]  /*15370*/  STL [R1+0x9c], R48 ;  /* 0x00009c3001007387 */ /* 0x0001e20000100800 */
[----:B------:R-:W-:Y:S02]  /*15380*/  IMAD R8, R8, UR7, RZ ;  /* 0x0000000708087c24 */ /* 0x000fe4000f8e02ff */
[----:B------:R-:W-:Y:S01]  /*15390*/  IMAD R7, R7, UR7, RZ ;  /* 0x0000000707077c24 */ /* 0x000fe2000f8e02ff */
[----:B0-----:R-:W2:Y:S04]  /*153a0*/  LDL.LU R48, [R1+0x1f10] ;  /* 0x001f100001307983 */ /* 0x001ea80000300800 */
[----:B------:R0:W-:Y:S01]  /*153b0*/  STL [R1+0x94], R47 ;  /* 0x0000942f01007387 */ /* 0x0001e20000100800 */
[----:B------:R-:W-:Y:S02]  /*153c0*/  IMAD R6, R6, UR7, RZ ;  /* 0x0000000706067c24 */ /* 0x000fe4000f8e02ff */
[----:B------:R-:W-:Y:S01]  /*153d0*/  IMAD R5, R5, UR7, RZ ;  /* 0x0000000705057c24 */ /* 0x000fe2000f8e02ff */
[----:B0-----:R-:W2:Y:S04]  /*153e0*/  LDL.LU R47, [R1+0x1f0c] ;  /* 0x001f0c00012f7983 */ /* 0x001ea80000300800 */
[----:B------:R0:W-:Y:S01]  /*153f0*/  STL [R1+0x8c], R46 ;  /* 0x00008c2e01007387 */ /* 0x0001e20000100800 */
[----:B------:R-:W-:-:S03]  /*15400*/  IMAD R4, R4, UR7, RZ ;  /* 0x0000000704047c24 */ /* 0x000fc6000f8e02ff */
        /* <DEDUP_REMOVED lines=50> */
[----:B----4-:R-:W-:-:S03]  /*15730*/  IMAD R3, R3, UR7, RZ ;  /* 0x0000000703037c24 */ /* 0x010fc6000f8e02ff */
[----:B0-----:R-:W4:Y:S04]  /*15740*/  LDL.LU R12, [R1+0x1ec4] ;  /* 0x001ec400010c7983 */ /* 0x001f280000300800 */
        /* <DEDUP_REMOVED lines=20> */
[----:B0-----:R-:W2:Y:S02]  /*15890*/  LDL.LU R37, [R1+0x1ea0] ;  /* 0x001ea00001257983 */ /* 0x001ea40000300800 */
[----:B--2---:R-:W-:-:S05]  /*158a0*/  IMAD R37, R37, UR7, RZ ;  /* 0x0000000725257c24 */ /* 0x004fca000f8e02ff */
[----:B------:R0:W-:Y:S04]  /*158b0*/  STL [R1+0xc], R37 ;  /* 0x00000c2501007387 */ /* 0x0001e80000100800 */
[----:B0-----:R-:W2:Y:S01]  /*158c0*/  LDL.LU R37, [R1+0x1e9c] ;  /* 0x001e9c0001257983 */ /* 0x001ea20000300800 */
[----:B------:R-:W-:Y:S02]  /*158d0*/  IMAD R61, R61, UR7, RZ ;  /* 0x000000073d3d7c24 */ /* 0x000fe4000f8e02ff */
[----:B------:R-:W-:Y:S02]  /*158e0*/  IMAD R60, R60, UR7, RZ ;  /* 0x000000073c3c7c24 */ /* 0x000fe4000f8e02ff */
[----:B------:R-:W-:Y:S01]  /*158f0*/  IMAD R3, R3, UR7, RZ ;  /* 0x0000000703037c24 */ /* 0x000fe2000f8e02ff */
[----:B------:R0:W-:Y:S01]  /*15900*/  STL [R1+0x8], R61 ;  /* 0x0000083d01007387 */ /* 0x0001e20000100800 */
[----:B------:R-:W-:-:S02]  /*15910*/  IMAD R59, R59, UR7, RZ ;  /* 0x000000073b3b7c24 */ /* 0x000fc4000f8e02ff */
[----:B------:R-:W-:Y:S02]  /*15920*/  IMAD R58, R58, UR7, RZ ;  /* 0x000000073a3a7c24 */ /* 0x000fe4000f8e02ff */
[----:B------:R-:W-:Y:S01]  /*15930*/  IMAD R56, R56, UR7, RZ ;  /* 0x0000000738387c24 */ /* 0x000fe2000f8e02ff */
[----:B0-----:R-:W3:Y:S01]  /*15940*/  LDL.LU R61, [R1+0x1e98] ;  /* 0x001e9800013d7983 */ /* 0x001ee20000300800 */
[----:B------:R-:W-:-:S03]  /*15950*/  IMAD R10, R10, UR7, RZ ;  /* 0x000000070a0a7c24 */ /* 0x000fc6000f8e02ff */
[----:B------:R0:W-:Y:S01]  /*15960*/  STL [R1+0x4], R60 ;  /* 0x0000043c01007387 */ /* 0x0001e20000100800 */
[----:B------:R-:W-:Y:S02]  /*15970*/  IMAD R11, R11, UR7, RZ ;  /* 0x000000070b0b7c24 */ /* 0x000fe4000f8e02ff */
[----:B----4-:R-:W-:Y:S02]  /*15980*/  IMAD R12, R12, UR7, RZ ;  /* 0x000000070c0c7c24 */ /* 0x010fe4000f8e02ff */
[----:B------:R-:W-:Y:S01]  /*15990*/  IMAD R13, R13, UR7, RZ ;  /* 0x000000070d0d7c24 */ /* 0x000fe2000f8e02ff */
[----:B0-----:R-:W4:Y:S04]  /*159a0*/  LDL.LU R60, [R1+0x1e94] ;  /* 0x001e9400013c7983 */ /* 0x001f280000300800 */
[----:B------:R0:W-:Y:S01]  /*159b0*/  STL [R1], R3 ;  /* 0x0000000301007387 */ /* 0x0001e20000100800 */
[----:B------:R-:W-:-:S02]  /*159c0*/  IMAD R14, R14, UR7, RZ ;  /* 0x000000070e0e7c24 */ /* 0x000fc4000f8e02ff */
[----:B------:R-:W-:Y:S01]  /*159d0*/  IMAD R0, R0, UR7, RZ ;  /* 0x0000000700007c24 */ /* 0x000fe2000f8e02ff */
[----:B0-----:R-:W3:Y:S04]  /*159e0*/  LDL.LU R3, [R1+0x3f4] ;  /* 0x0003f40001037983 */ /* 0x001ee80000300800 */
[----:B------:R0:W-:Y:S01]  /*159f0*/  STL [R1+0x1e74], R59 ;  /* 0x001e743b01007387 */ /* 0x0001e20000100800 */
[----:B------:R-:W-:Y:S01]  /*15a00*/  LEA.HI.X.SX32 R23, R23, UR9, 0x1, P3 ;  /* 0x0000000917177c11 */ /* 0x000fe200098f0eff */
[----:B------:R-:W-:Y:S01]  /*15a10*/  IMAD R31, R31, UR7, RZ ;  /* 0x000000071f1f7c24 */ /* 0x000fe2000f8e02ff */
[----:B------:R-:W1:Y:S01]  /*15a20*/  LDCU.64 UR8, c[0x0][0x380] ;  /* 0x00007000ff0877ac */ /* 0x000e620008000a00 */
[----:B0-----:R-:W3:Y:S04]  /*15a30*/  LDL.LU R59, [R1+0x3f8] ;  /* 0x0003f800013b7983 */ /* 0x001ee80000300800 */
[----:B------:R-:W-:Y:S04]  /*15a40*/  STL [R1+0x1e78], R58 ;  /* 0x001e783a01007387 */ /* 0x000fe80000100800 */
[----:B------:R-:W-:Y:S04]  /*15a50*/  STL [R1+0x1e7c], R56 ;  /* 0x001e7c3801007387 */ /* 0x000fe80000100800 */
[----:B------:R2:W-:Y:S04]  /*15a60*/  STL [R1+0x1e80], R10 ;  /* 0x001e800a01007387 */ /* 0x0005e80000100800 */
[----:B------:R-:W-:Y:S04]  /*15a70*/  STL [R1+0x1e84], R11 ;  /* 0x001e840b01007387 */ /* 0x000fe80000100800 */
[----:B------:R0:W-:Y:S04]  /*15a80*/  STL [R1+0x1e88], R12 ;  /* 0x001e880c01007387 */ /* 0x0001e80000100800 */
[----:B------:R-:W-:Y:S04]  /*15a90*/  STL [R1+0x1e8c], R13 ;  /* 0x001e8c0d01007387 */ /* 0x000fe80000100800 */
[----:B------:R-:W-:Y:S01]  /*15aa0*/  STL [R1+0x1e90], R14 ;  /* 0x001e900e01007387 */ /* 0x000fe20000100800 */
[----:B------:R-:W-:-:S03]  /*15ab0*/  IMAD R32, R32, UR7, RZ ;  /* 0x0000000720207c24 */ /* 0x000fc6000f8e02ff */
[----:B------:R-:W-:Y:S01]  /*15ac0*/  STL [R1+0x320], R0 ;  /* 0x0003200001007387 */ /* 0x000fe20000100800 */
[----:B------:R-:W-:Y:S01]  /*15ad0*/  IMAD R33, R33, UR7, RZ ;  /* 0x0000000721217c24 */ /* 0x000fe2000f8e02ff */
[-C--:B--2---:R-:W-:Y:S02]  /*15ae0*/  LEA R10, P0, R24, R37.reuse, 0x1 ;  /* 0x00000025180a7211 */ /* 0x084fe400078008ff */
[-C--:B0-----:R-:W-:Y:S02]  /*15af0*/  LEA R12, P1, R25, R37.reuse, 0x1 ;  /* 0x00000025190c7211 */ /* 0x081fe400078208ff */
[-C--:B------:R-:W-:Y:S01]  /*15b00*/  LEA R11, P2, R28, R37.reuse, 0x1 ;  /* 0x000000251c0b7211 */ /* 0x080fe200078408ff */
[----:B------:R0:W-:Y:S04]  /*15b10*/  STL [R1+0x1e40], R10 ;  /* 0x001e400a01007387 */ /* 0x0001e80000100800 */
[----:B------:R2:W-:Y:S01]  /*15b20*/  STL [R1+0x1e44], R12 ;  /* 0x001e440c01007387 */ /* 0x0005e20000100800 */
[----:B0-----:R-:W-:-:S03]  /*15b30*/  LEA R10, P3, R29, R37, 0x1 ;  /* 0x000000251d0a7211 */ /* 0x001fc600078608ff */
[----:B------:R0:W-:Y:S01]  /*15b40*/  STL [R1+0x1e48], R11 ;  /* 0x001e480b01007387 */ /* 0x0001e20000100800 */
[----:B--2---:R-:W-:-:S03]  /*15b50*/  LEA R12, P4, R30, R37, 0x1 ;  /* 0x000000251e0c7211 */ /* 0x004fc600078808ff */
[----:B------:R2:W-:Y:S01]  /*15b60*/  STL [R1+0x1e4c], R10 ;  /* 0x001e4c0a01007387 */ /* 0x0005e20000100800 */
[----:B0-----:R-:W-:-:S03]  /*15b70*/  LEA R11, P5, R31, R37, 0x1 ;  /* 0x000000251f0b7211 */ /* 0x001fc600078a08ff */
[----:B------:R0:W-:Y:S01]  /*15b80*/  STL [R1+0x1e50], R12 ;  /* 0x001e500c01007387 */ /* 0x0001e20000100800 */
[----:B--2---:R-:W-:-:S03]  /*15b90*/  LEA R10, P6, R32, R37, 0x1 ;  /* 0x00000025200a7211 */ /* 0x004fc600078c08ff */
[----:B------:R2:W-:Y:S01]  /*15ba0*/  STL [R1+0x1e54], R11 ;  /* 0x001e540b01007387 */ /* 0x0005e20000100800 */
[----:B0-----:R-:W-:-:S03]  /*15bb0*/  LEA.HI.X.SX32 R12, R24, R23, 0x1, P0 ;  /* 0x00000017180c7211 */ /* 0x001fc600000f0eff */
[----:B------:R0:W-:Y:S01]  /*15bc0*/  STL [R1+0x1e58], R10 ;  /* 0x001e580a01007387 */ /* 0x0001e20000100800 */
[----:B--2---:R-:W-:-:S03]  /*15bd0*/  LEA R11, P0, R33, R37, 0x1 ;  /* 0x00000025210b7211 */ /* 0x004fc600078008ff */
[----:B------:R-:W-:Y:S01]  /*15be0*/  STL [R1+0x1e38], R12 ;  /* 0x001e380c01007387 */ /* 0x000fe20000100800 */
[----:B0-----:R-:W-:-:S03]  /*15bf0*/  LEA.HI.X.SX32 R10, R25, R23, 0x1, P1 ;  /* 0x00000017190a7211 */ /* 0x001fc600008f0eff */
[----:B------:R-:W2:Y:S04]  /*15c00*/  LDL.LU R25, [R1+0x50] ;  /* 0x0000500001197983 */ /* 0x000ea80000300800 */
[----:B------:R0:W-:Y:S04]  /*15c10*/  STL [R1+0x1e3c], R11 ;  /* 0x001e3c0b01007387 */ /* 0x0001e80000100800 */
[----:B------:R1:W-:Y:S01]  /*15c20*/  STL [R1+0x1e30], R10 ;  /* 0x001e300a01007387 */ /* 0x0003e20000100800 */
[----:B0-----:R-:W-:Y:S02]  /*15c30*/  LEA R11, P1, R39, R37, 0x1 ;  /* 0x00000025270b7211 */ /* 0x001fe400078208ff */
[----:B-1----:R-:W-:-:S02]  /*15c40*/  LEA.HI.X.SX32 R10, R28, R23, 0x1, P2 ;  /* 0x000000171c0a7211 */ /* 0x002fc400010f0eff */
[----:B------:R-:W2:Y:S04]  /*15c50*/  LDL.LU R28, [R1+0x28] ;  /* 0x00002800011c7983 */ /* 0x000ea80000300800 */
[----:B------:R-:W-:Y:S04]  /*15c60*/  STL [R1+0x1e34], R11 ;  /* 0x001e340b01007387 */ /* 0x000fe80000100800 */
[----:B------:R-:W2:Y:S04]  /*15c70*/  LDL.LU R24, [R1+0x80] ;  /* 0x0000800001187983 */ /* 0x000ea80000300800 */
[----:B------:R0:W-:Y:S02]  /*15c80*/  STL [R1+0x1e28], R10 ;  /* 0x001e280a01007387 */ /* 0x0001e40000100800 */
[----:B0-----:R-:W-:-:S02]  /*15c90*/  LEA.HI.X.SX32 R10, R29, R23, 0x1, P3 ;  /* 0x000000171d0a7211 */ /* 0x001fc400018f0eff */
[----:B------:R-:W2:Y:S01]  /*15ca0*/  LDL.LU R29, [R1+0x24] ;  /* 0x00002400011d7983 */ /* 0x000ea20000300800 */
[----:B------:R-:W-:-:S05]  /*15cb0*/  LEA R11, P2, R51, R37, 0x1 ;  /* 0x00000025330b7211 */ /* 0x000fca00078408ff */
[----:B------:R0:W-:Y:S04]  /*15cc0*/  STL [R1+0x1e2c], R11 ;  /* 0x001e2c0b01007387 */ /* 0x0001e80000100800 */
[----:B------:R1:W-:Y:S04]  /*15cd0*/  STL [R1+0x1e20], R10 ;  /* 0x001e200a01007387 */ /* 0x0003e80000100800 */
[----:B------:R-:W3:Y:S01]  /*15ce0*/  LDL.LU R14, [R1+0x98] ;  /* 0x00009800010e7983 */ /* 0x000ee20000300800 */
[----:B0-----:R-:W-:Y:S02]  /*15cf0*/  LEA R11, P3, R52, R37, 0x1 ;  /* 0x00000025340b7211 */ /* 0x001fe400078608ff */
[----:B-1----:R-:W-:-:S03]  /*15d00*/  LEA.HI.X.SX32 R10, R30, R23, 0x1, P4 ;  /* 0x000000171e0a7211 */ /* 0x002fc600020f0eff */
[----:B------:R0:W-:Y:S04]  /*15d10*/  STL [R1+0x1e24], R11 ;  /* 0x001e240b01007387 */ /* 0x0001e80000100800 */
[----:B------:R1:W-:Y:S01]  /*15d20*/  STL [R1+0x1e18], R10 ;  /* 0x001e180a01007387 */ /* 0x0003e20000100800 */
[----:B------:R-:W-:-:S03]  /*15d30*/  IMAD R55, R55, UR7, RZ ;  /* 0x0000000737377c24 */ /* 0x000fc6000f8e02ff */
[----:B------:R-:W3:Y:S01]  /*15d40*/  LDL.LU R13, [R1+0xa0] ;  /* 0x0000a000010d7983 */ /* 0x000ee20000300800 */
[----:B0-----:R-:W-:Y:S02]  /*15d50*/  LEA R11, P4, R53, R37, 0x1 ;  /* 0x00000025350b7211 */ /* 0x001fe400078808ff */
[----:B-1----:R-:W-:-:S03]  /*15d60*/  LEA.HI.X.SX32 R10, R31, R23, 0x1, P5 ;  /* 0x000000171f0a7211 */ /* 0x002fc600028f0eff */
[----:B------:R0:W-:Y:S04]  /*15d70*/  STL [R1+0x1e1c], R11 ;  /* 0x001e1c0b01007387 */ /* 0x0001e80000100800 */
[----:B------:R1:W-:Y:S01]  /*15d80*/  STL [R1+0x1e10], R10 ;  /* 0x001e100a01007387 */ /* 0x0003e20000100800 */
[----:B0-----:R-:W-:Y:S02]  /*15d90*/  LEA R11, P5, R54, R37, 0x1 ;  /* 0x00000025360b7211 */ /* 0x001fe400078a08ff */
[----:B-1----:R-:W-:Y:S02]  /*15da0*/  LEA.HI.X.SX32 R10, R32, R23, 0x1, P6 ;  /* 0x00000017200a7211 */ /* 0x002fe400030f0eff */
[----:B------:R-:W4:Y:S04]  /*15db0*/  LDL.LU R32, [R1+0xa8] ;  /* 0x0000a80001207983 */ /* 0x000f280000300800 */
[----:B------:R0:W-:Y:S04]  /*15dc0*/  STL [R1+0x1e14], R11 ;  /* 0x001e140b01007387 */ /* 0x0001e80000100800 */
[----:B------:R1:W-:Y:S01]  /*15dd0*/  STL [R1+0x1e08], R10 ;  /* 0x001e080a01007387 */ /* 0x0003e20000100800 */
[----:B0-----:R-:W-:-:S02]  /*15de0*/  LEA R11, P6, R55, R37, 0x1 ;  /* 0x00000025370b7211 */ /* 0x001fc400078c08ff */
[-C--:B-1----:R-:W-:Y:S02]  /*15df0*/  LEA.HI.X.SX32 R10, R33, R23.reuse, 0x1, P0 ;  /* 0x00000017210a7211 */ /* 0x082fe400000f0eff */
[----:B------:R-:W4:Y:S04]  /*15e00*/  LDL.LU R33, [R1+0x90] ;  /* 0x0000900001217983 */ /* 0x000f280000300800 */
[----:B------:R-:W-:Y:S04]  /*15e10*/  STL [R1+0x1e0c], R11 ;  /* 0x001e0c0b01007387 */ /* 0x000fe80000100800 */
[----:B------:R-:W4:Y:S04]  /*15e20*/  LDL.LU R12, [R1+0xd0] ;  /* 0x0000d000010c7983 */ /* 0x000f280000300800 */
[----:B------:R0:W-:Y:S02]  /*15e30*/  STL [R1+0x1e00], R10 ;  /* 0x001e000a01007387 */ /* 0x0001e40000100800 */
[----:B0-----:R-:W-:-:S02]  /*15e40*/  LEA.HI.X.SX32 R10, R39, R23, 0x1, P1 ;  /* 0x00000017270a7211 */ /* 0x001fc400008f0eff */
[----:B------:R-:W4:Y:S01]  /*15e50*/  LDL.LU R39, [R1+0x78] ;  /* 0x0000780001277983 */ /* 0x000f220000300800 */
[----:B------:R-:W-:-:S05]  /*15e60*/  LEA R11, P0, R57, R37, 0x1 ;  /* 0x00000025390b7211 */ /* 0x000fca00078008ff */
[----:B------:R0:W-:Y:S04]  /*15e70*/  STL [R1+0x1e04], R11 ;  /* 0x001e040b01007387 */ /* 0x0001e80000100800 */
[----:B0-----:R-:W4:Y:S04]  /*15e80*/  LDL.LU R11, [R1+0xe0] ;  /* 0x0000e000010b7983 */ /* 0x001f280000300800 */
[----:B------:R0:W-:Y:S04]  /*15e90*/  STL [R1+0x1df8], R10 ;  /* 0x001df80a01007387 */ /* 0x0001e80000100800 */
[----:B------:R-:W4:Y:S01]  /*15ea0*/  LDL.LU R31, [R1+0xe8] ;  /* 0x0000e800011f7983 */ /* 0x000f220000300800 */
[----:B0-----:R-:W-:-:S02]  /*15eb0*/  LEA.HI.X.SX32 R10, R51, R23, 0x1, P2 ;  /* 0x00000017330a7211 */ /* 0x001fc400010f0eff */
[----:B--2---:R-:W-:-:S05]  /*15ec0*/  LEA R30, P1, R29, R37, 0x1 ;  /* 0x000000251d1e7211 */ /* 0x004fca00078208ff */
[----:B------:R-:W-:Y:S04]  /*15ed0*/  STL [R1+0x1dfc], R30 ;  /* 0x001dfc1e01007387 */ /* 0x000fe80000100800 */
[----:B------:R0:W-:Y:S04]  /*15ee0*/  STL [R1+0x1df0], R10 ;  /* 0x001df00a01007387 */ /* 0x0001e80000100800 */
[----:B0-----:R-:W2:Y:S01]  /*15ef0*/  LDL.LU R10, [R1+0x108] ;  /* 0x00010800010a7983 */ /* 0x001ea20000300800 */
[----:B------:R-:W-:Y:S02]  /*15f00*/  LEA R51, P2, R28, R37, 0x1 ;  /* 0x000000251c337211 */ /* 0x000fe400078408ff */
[----:B------:R-:W-:-:S03]  /*15f10*/  LEA.HI.X.SX32 R30, R52, R23, 0x1, P3 ;  /* 0x00000017341e7211 */ /* 0x000fc600018f0eff */
[----:B------:R0:W-:Y:S04]  /*15f20*/  STL [R1+0x1df4], R51 ;  /* 0x001df43301007387 */ /* 0x0001e80000100800 */
[----:B------:R1:W-:Y:S04]  /*15f30*/  STL [R1+0x1de8], R30 ;  /* 0x001de81e01007387 */ /* 0x0003e80000100800 */
[----:B------:R-:W2:Y:S01]  /*15f40*/  LDL.LU R56, [R1+0x110] ;  /* 0x0001100001387983 */ /* 0x000ea20000300800 */
[----:B0-----:R-:W-:Y:S02]  /*15f50*/  LEA R51, P3, R25, R37, 0x1 ;  /* 0x0000002519337211 */ /* 0x001fe400078608ff */
[----:B-1----:R-:W-:-:S03]  /*15f60*/  LEA.HI.X.SX32 R30, R53, R23, 0x1, P4 ;  /* 0x00000017351e7211 */ /* 0x002fc600020f0eff */
[----:B------:R-:W-:Y:S04]  /*15f70*/  STL [R1+0x1dec], R51 ;  /* 0x001dec3301007387 */ /* 0x000fe80000100800 */
[----:B------:R0:W-:Y:S04]  /*15f80*/  STL [R1+0x1de0], R30 ;  /* 0x001de01e01007387 */ /* 0x0001e80000100800 */
[----:B------:R-:W2:Y:S01]  /*15f90*/  LDL.LU R58, [R1+0x128] ;  /* 0x00012800013a7983 */ /* 0x000ea20000300800 */
[----:B---3--:R-:W-:Y:S01]  /*15fa0*/  IMAD R0, R59, UR10, RZ ;  /* 0x0000000a3b007c24 */ /* 0x008fe2000f8e02ff */
[----:B0-----:R-:W-:-:S02]  /*15fb0*/  LEA.HI.X.SX32 R30, R54, R23, 0x1, P5 ;  /* 0x00000017361e7211 */ /* 0x001fc400028f0eff */
[----:B----4-:R-:W-:-:S05]  /*15fc0*/  LEA R51, P4, R39, R37, 0x1 ;  /* 0x0000002527337211 */ /* 0x010fca00078808ff */
[----:B------:R0:W-:Y:S04]  /*15fd0*/  STL [R1+0x1de4], R51 ;  /* 0x001de43301007387 */ /* 0x0001e80000100800 */
[----:B------:R1:W-:Y:S04]  /*15fe0*/  STL [R1+0x1dd8], R30 ;  /* 0x001dd81e01007387 */ /* 0x0003e80000100800 */
[----:B------:R-:W3:Y:S01]  /*15ff0*/  LDL.LU R59, [R1+0x138] ;  /* 0x00013800013b7983 */ /* 0x000ee20000300800 */
[----:B0-----:R-:W-:Y:S02]  /*16000*/  LEA R51, P5, R24, R37, 0x1 ;  /* 0x0000002518337211 */ /* 0x001fe400078a08ff */
[----:B-1----:R-:W-:-:S03]  /*16010*/  LEA.HI.X.SX32 R30, R55, R23, 0x1, P6 ;  /* 0x00000017371e7211 */ /* 0x002fc600030f0eff */
[----:B------:R0:W-:Y:S01]  /*16020*/  STL [R1+0x1ddc], R51 ;  /* 0x001ddc3301007387 */ /* 0x0001e20000100800 */
[----:B------:R-:W-:-:S03]  /*16030*/  LEA R52, P6, R33, R37, 0x1 ;  /* 0x0000002521347211 */ /* 0x000fc600078c08ff */
[----:B------:R1:W-:Y:S01]  /*16040*/  STL [R1+0x1678], R30 ;  /* 0x0016781e01007387 */ /* 0x0003e20000100800 */
[----:B0-----:R-:W-:-:S03]  /*16050*/  LEA.HI.X.SX32 R51, R57, R23, 0x1, P0 ;  /* 0x0000001739337211 */ /* 0x001fc600000f0eff */
[----:B-1----:R-:W4:Y:S04]  /*16060*/  LDL.LU R30, [R1+0x150] ;  /* 0x00015000011e7983 */ /* 0x002f280000300800 */
[----:B------:R0:W-:Y:S04]  /*16070*/  STL [R1+0x1698], R52 ;  /* 0x0016983401007387 */ /* 0x0001e80000100800 */
[----:B------:R1:W-:Y:S01]  /*16080*/  STL [R1+0x167c], R51 ;  /* 0x00167c3301007387 */ /* 0x0003e20000100800 */
[----:B0-----:R-:W-:Y:S02]  /*16090*/  LEA R52, P0, R14, R37, 0x1 ;  /* 0x000000250e347211 */ /* 0x001fe400078008ff */
[----:B-1----:R-:W-:-:S02]  /*160a0*/  LEA.HI.X.SX32 R51, R29, R23, 0x1, P1 ;  /* 0x000000171d337211 */ /* 0x002fc400008f0eff */
[----:B------:R-:W4:Y:S04]  /*160b0*/  LDL.LU R29, [R1+0x154] ;  /* 0x00015400011d7983 */ /* 0x000f280000300800 */
        /* <DEDUP_REMOVED lines=10> */
[----:B------:R-:W-:Y:S04]  /*16160*/  STL [R1+0x16b0], R52 ;  /* 0x0016b03401007387 */ /* 0x000fe80000100800 */
[----:B------:R0:W-:Y:S02]  /*16170*/  STL [R1+0x1688], R51 ;  /* 0x0016883301007387 */ /* 0x0001e40000100800 */
[----:B0-----:R-:W-:-:S02]  /*16180*/  LEA.HI.X.SX32 R51, R39, R23, 0x1, P4 ;  /* 0x0000001727337211 */ /* 0x001fc400020f0eff */
[----:B------:R-:W4:Y:S01]  /*16190*/  LDL.LU R39, [R1+0x16c] ;  /* 0x00016c0001277983 */ /* 0x000f220000300800 */
[----:B------:R-:W-:-:S05]  /*161a0*/  LEA R52, P3, R12, R37, 0x1 ;  /* 0x000000250c347211 */ /* 0x000fca00078608ff */
        /* <DEDUP_REMOVED lines=11> */
[----:B------:R0:W-:Y:S02]  /*16260*/  STL [R1+0x1694], R51 ;  /* 0x0016943301007387 */ /* 0x0001e40000100800 */
[----:B0-----:R-:W-:-:S02]  /*16270*/  LEA.HI.X.SX32 R51, R14, R23, 0x1, P0 ;  /* 0x000000170e337211 */ /* 0x001fc400000f0eff */
[----:B------:R-:W4:Y:S01]  /*16280*/  LDL.LU R14, [R1+0x178] ;  /* 0x00017800010e7983 */ /* 0x000f220000300800 */
[----:B--2---:R-:W-:-:S05]  /*16290*/  LEA R52, P6, R10, R37, 0x1 ;  /* 0x000000250a347211 */ /* 0x004fca00078c08ff */
[----:B------:R-:W-:Y:S04]  /*162a0*/  STL [R1+0x16d0], R52 ;  /* 0x0016d03401007387 */ /* 0x000fe80000100800 */
[----:B------:R0:W-:Y:S02]  /*162b0*/  STL [R1+0x169c], R51 ;  /* 0x00169c3301007387 */ /* 0x0001e40000100800 */
[----:B0-----:R-:W-:Y:S02]  /*162c0*/  LEA.HI.X.SX32 R51, R13, R23, 0x1, P1 ;  /* 0x000000170d337211 */ /* 0x001fe400008f0eff */
[----:B------:R-:W2:Y:S01]  /*162d0*/  LDL.LU R13, [R1+0x180] ;  /* 0x00018000010d7983 */ /* 0x000ea20000300800 */
[----:B------:R-:W-:-:S05]  /*162e0*/  LEA R52, P0, R56, R37, 0x1 ;  /* 0x0000002538347211 */ /* 0x000fca00078008ff */
[----:B------:R0:W-:Y:S04]  /*162f0*/  STL [R1+0x16d8], R52 ;  /* 0x0016d83401007387 */ /* 0x0001e80000100800 */
[----:B------:R1:W-:Y:S01]  /*16300*/  STL [R1+0x16a4], R51 ;  /* 0x0016a43301007387 */ /* 0x0003e20000100800 */
[----:B0-----:R-:W-:Y:S02]  /*16310*/  LEA R52, P1, R58, R37, 0x1 ;  /* 0x000000253a347211 */ /* 0x001fe400078208ff */
[-C--:B-1----:R-:W-:Y:S02]  /*16320*/  LEA.HI.X.SX32 R51, R32, R23.reuse, 0x1, P2 ;  /* 0x0000001720337211 */ /* 0x082fe400010f0eff */
[----:B------:R-:W2:Y:S04]  /*16330*/  LDL.LU R32, [R1+0x184] ;  /* 0x0001840001207983 */ /* 0x000ea80000300800 */
[----:B------:R-:W-:Y:S04]  /*16340*/  STL [R1+0x16e0], R52 ;  /* 0x0016e03401007387 */ /* 0x000fe80000100800 */
[----:B------:R0:W-:Y:S02]  /*16350*/  STL [R1+0x16ac], R51 ;  /* 0x0016ac3301007387 */ /* 0x0001e40000100800 */
[----:B0-----:R-:W-:-:S02]  /*16360*/  LEA.HI.X.SX32 R51, R12, R23, 0x1, P3 ;  /* 0x000000170c337211 */ /* 0x001fc400018f0eff */
[----:B------:R-:W2:Y:S01]  /*16370*/  LDL.LU R12, [R1+0x188] ;  /* 0x00018800010c7983 */ /* 0x000ea20000300800 */
[----:B---3--:R-:W-:-:S05]  /*16380*/  LEA R52, P2, R59, R37, 0x1 ;  /* 0x000000253b347211 */ /* 0x008fca00078408ff */
[----:B------:R-:W-:Y:S04]  /*16390*/  STL [R1+0x16e8], R52 ;  /* 0x0016e83401007387 */ /* 0x000fe80000100800 */
[----:B------:R0:W-:Y:S02]  /*163a0*/  STL [R1+0x16b4], R51 ;  /* 0x0016b43301007387 */ /* 0x0001e40000100800 */
[----:B0-----:R-:W-:Y:S02]  /*163b0*/  LEA.HI.X.SX32 R51, R11, R23, 0x1, P4 ;  /* 0x000000170b337211 */ /* 0x001fe400020f0eff */
[----:B----4-:R-:W-:Y:S01]  /*163c0*/  LEA R52, P3, R30, R37, 0x1 ;  /* 0x000000251e347211 */ /* 0x010fe200078608ff */
[----:B------:R-:W3:Y:S04]  /*163d0*/  LDL.LU R11, [R1+0x18c] ;  /* 0x00018c00010b7983 */ /* 0x000ee80000300800 */
[----:B------:R-:W-:Y:S04]  /*163e0*/  STL [R1+0x16f0], R52 ;  /* 0x0016f03401007387 */ /* 0x000fe80000100800 */
[----:B------:R0:W-:Y:S02]  /*163f0*/  STL [R1+0x16bc], R51 ;  /* 0x0016bc3301007387 */ /* 0x0001e40000100800 */
[----:B0-----:R-:W-:-:S02]  /*16400*/  LEA.HI.X.SX32 R51, R31, R23, 0x1, P5 ;  /* 0x000000171f337211 */ /* 0x001fc400028f0eff */
[-C--:B------:R-:W-:Y:S01]  /*16410*/  LEA R52, P4, R29, R37.reuse, 0x1 ;  /* 0x000000251d347211 */ /* 0x080fe200078808ff */
[----:B------:R-:W4:Y:S04]  /*16420*/  LDL.LU R31, [R1+0x190] ;  /* 0x00019000011f7983 */ /* 0x000f280000300800 */
[----:B------:R0:W-:Y:S04]  /*16430*/  STL [R1+0x16f8], R52 ;  /* 0x0016f83401007387 */ /* 0x0001e80000100800 */
[----:B------:R1:W-:Y:S01]  /*16440*/  STL [R1+0x16c4], R51 ;  /* 0x0016c43301007387 */ /* 0x0003e20000100800 */
[----:B0-----:R-:W-:-:S02]  /*16450*/  LEA R52, P5, R28, R37, 0x1 ;  /* 0x000000251c347211 */ /* 0x001fc400078a08ff */
[----:B-1----:R-:W-:Y:S02]  /*16460*/  LEA.HI.X.SX32 R51, R10, R23, 0x1, P6 ;  /* 0x000000170a337211 */ /* 0x002fe400030f0eff */
        /* <DEDUP_REMOVED lines=15> */
[----:B------:R-:W-:-:S05]  /*16560*/  LEA R52, P1, R24, R37, 0x1 ;  /* 0x0000002518347211 */ /* 0x000fca00078208ff */
[----:B------:R-:W-:Y:S04]  /*16570*/  STL [R1+0x1718], R52 ;  /* 0x0017183401007387 */ /* 0x000fe80000100800 */
[----:B------:R0:W-:Y:S02]  /*16580*/  STL [R1+0x16e4], R51 ;  /* 0x0016e43301007387 */ /* 0x0001e40000100800 */
[----:B0-----:R-:W-:Y:S02]  /*16590*/  LEA.HI.X.SX32 R51, R30, R23, 0x1, P3 ;  /* 0x000000171e337211 */ /* 0x001fe400018f0eff */
[----:B------:R-:W4:Y:S01]  /*165a0*/  LDL.LU R30, [R1+0x1a4] ;  /* 0x0001a400011e7983 */ /* 0x000f220000300800 */
[----:B------:R-:W-:-:S05]  /*165b0*/  LEA R52, P2, R33, R37, 0x1 ;  /* 0x0000002521347211 */ /* 0x000fca00078408ff */
[----:B------:R0:W-:Y:S04]  /*165c0*/  STL [R1+0x1720], R52 ;  /* 0x0017203401007387 */ /* 0x0001e80000100800 */
[----:B------:R1:W-:Y:S01]  /*165d0*/  STL [R1+0x16ec], R51 ;  /* 0x0016ec3301007387 */ /* 0x0003e20000100800 */
[----:B0-----:R-:W-:Y:S02]  /*165e0*/  LEA R52, P3, R14, R37, 0x1 ;  /* 0x000000250e347211 */ /* 0x001fe400078608ff */
        /* <DEDUP_REMOVED lines=12> */
[----:B------:R-:W-:Y:S04]  /*166b0*/  STL [R1+0x1738], R52 ;  /* 0x0017383401007387 */ /* 0x000fe80000100800 */
[----:B------:R0:W-:Y:S02]  /*166c0*/  STL [R1+0x1704], R51 ;  /* 0x0017043301007387 */ /* 0x0001e40000100800 */
[----:B0-----:R-:W-:Y:S02]  /*166d0*/  LEA.HI.X.SX32 R51, R39, R23, 0x1, P0 ;  /* 0x0000001727337211 */ /* 0x001fe400000f0eff */
[----:B------:R-:W-:Y:S01]  /*166e0*/  LEA R52, P6, R12, R37, 0x1 ;  /* 0x000000250c347211 */ /* 0x000fe200078c08ff */
        /* <DEDUP_REMOVED lines=134> */
[----:B------:R-:W-:Y:S01]  /*16f50*/  LEA R52, P5, R25, R37, 0x1 ;  /* 0x0000002519347211 */ /* 0x000fe200078a08ff */
        /* <DEDUP_REMOVED lines=367> */
[----:B------:R0:W-:Y:S01]  /*18650*/  STL [R1+0x1a2c], R51 ;  /* 0x001a2c3301007387 */ /* 0x0001e20000100800 */
[----:B------:R-:W-:-:S02]  /*18660*/  LEA.HI.X.SX32 R39, R39, R23, 0x1, P4 ;  /* 0x0000001727277211 */ /* 0x000fc400020f0eff */
[----:B0-----:R-:W-:Y:S02]  /*18670*/  LEA.HI.X.SX32 R51, R25, R23, 0x1, P3 ;  /* 0x0000001719337211 */ /* 0x001fe400018f0eff */
[----:B------:R-:W4:Y:S01]  /*18680*/  LDL.LU R25, [R1+0x130] ;  /* 0x0001300001197983 */ /* 0x000f220000300800 */
[----:B------:R-:W-:-:S05]  /*18690*/  LEA R52, P2, R32, R37, 0x1 ;  /* 0x0000002520347211 */ /* 0x000fca00078408ff */
[----:B------:R-:W-:Y:S04]  /*186a0*/  STL [R1+0x1a68], R52 ;  /* 0x001a683401007387 */ /* 0x000fe80000100800 */
[----:B------:R0:W-:Y:S04]  /*186b0*/  STL [R1+0x1a34], R51 ;  /* 0x001a343301007387 */ /* 0x0001e80000100800 */
[----:B0-----:R-:W4:Y:S01]  /*186c0*/  LDL.LU R51, [R1+0x12c] ;  /* 0x00012c0001337983 */ /* 0x001f220000300800 */
[----:B------:R-:W-:-:S05]  /*186d0*/  LEA R52, P3, R12, R37, 0x1 ;  /* 0x000000250c347211 */ /* 0x000fca00078608ff */
[----:B------:R-:W-:Y:S04]  /*186e0*/  STL [R1+0x1a70], R52 ;  /* 0x001a703401007387 */ /* 0x000fe80000100800 */
[----:B------:R0:W-:Y:S02]  /*186f0*/  STL [R1+0x1a3c], R39 ;  /* 0x001a3c2701007387 */ /* 0x0001e40000100800 */
[----:B0-----:R-:W-:Y:S02]  /*18700*/  LEA.HI.X.SX32 R39, R24, R23, 0x1, P5 ;  /* 0x0000001718277211 */ /* 0x001fe400028f0eff */
[----:B------:R-:W4:Y:S01]  /*18710*/  LDL.LU R24, [R1+0x124] ;  /* 0x0001240001187983 */ /* 0x000f220000300800 */
[----:B------:R-:W-:-:S05]  /*18720*/  LEA R52, P4, R11, R37, 0x1 ;  /* 0x000000250b347211 */ /* 0x000fca00078808ff */
[----:B------:R-:W-:Y:S04]  /*18730*/  STL [R1+0x1a78], R52 ;  /* 0x001a783401007387 */ /* 0x000fe80000100800 */
[----:B------:R0:W-:Y:S01]  /*18740*/  STL [R1+0x1a44], R39 ;  /* 0x001a442701007387 */ /* 0x0001e20000100800 */
[----:B------:R-:W-:-:S03]  /*18750*/  LEA.HI.X.SX32 R33, R33, R23, 0x1, P6 ;  /* 0x0000001721217211 */ /* 0x000fc600030f0eff */
[----:B0-----:R-:W4:Y:S01]  /*18760*/  LDL.LU R39, [R1+0x120] ;  /* 0x0001200001277983 */ /* 0x001f220000300800 */
        /* <DEDUP_REMOVED lines=12> */
[----:B------:R0:W-:Y:S04]  /*18830*/  STL [R1+0x1a5c], R33 ;  /* 0x001a5c2101007387 */ /* 0x0001e80000100800 */
[----:B0-----:R-:W2:Y:S01]  /*18840*/  LDL.LU R33, [R1+0x114] ;  /* 0x0001140001217983 */ /* 0x001ea20000300800 */
[----:B------:R-:W-:Y:S02]  /*18850*/  LEA.HI.X.SX32 R32, R32, R23, 0x1, P2 ;  /* 0x0000001720207211 */ /* 0x000fe400010f0eff */
[----:B------:R-:W-:-:S05]  /*18860*/  LEA R52, P1, R58, R37, 0x1 ;  /* 0x000000253a347211 */ /* 0x000fca00078208ff */
[----:B------:R-:W-:Y:S04]  /*18870*/  STL [R1+0x1a98], R52 ;  /* 0x001a983401007387 */ /* 0x000fe80000100800 */
[----:B------:R0:W-:Y:S02]  /*18880*/  STL [R1+0x1a64], R32 ;  /* 0x001a642001007387 */ /* 0x0001e40000100800 */
[----:B0-----:R-:W-:Y:S02]  /*18890*/  LEA.HI.X.SX32 R32, R12, R23, 0x1, P3 ;  /* 0x000000170c207211 */ /* 0x001fe400018f0eff */
[----:B------:R-:W-:Y:S01]  /*188a0*/  LEA R52, P2, R59, R37, 0x1 ;  /* 0x000000253b347211 */ /* 0x000fe200078408ff */
[----:B------:R-:W2:Y:S04]  /*188b0*/  LDL.LU R12, [R1+0x10c] ;  /* 0x00010c00010c7983 */ /* 0x000ea80000300800 */
[----:B------:R-:W-:Y:S04]  /*188c0*/  STL [R1+0x1aa0], R52 ;  /* 0x001aa03401007387 */ /* 0x000fe80000100800 */
[----:B------:R0:W-:Y:S01]  /*188d0*/  STL [R1+0x1a6c], R32 ;  /* 0x001a6c2001007387 */ /* 0x0001e20000100800 */
[----:B------:R-:W-:-:S02]  /*188e0*/  LEA.HI.X.SX32 R31, R31, R23, 0x1, P5 ;  /* 0x000000171f1f7211 */ /* 0x000fc400028f0eff */
[-C--:B0-----:R-:W-:Y:S02]  /*188f0*/  LEA.HI.X.SX32 R32, R11, R23.reuse, 0x1, P4 ;  /* 0x000000170b207211 */ /* 0x081fe400020f0eff */
[----:B------:R-:W2:Y:S01]  /*18900*/  LDL.LU R11, [R1+0x104] ;  /* 0x00010400010b7983 */ /* 0x000ea20000300800 */
[----:B------:R-:W-:Y:S02]  /*18910*/  LEA.HI.X.SX32 R53, R58, R23, 0x1, P1 ;  /* 0x000000173a357211 */ /* 0x000fe400008f0eff */
[----:B---3--:R-:W-:-:S05]  /*18920*/  LEA R52, P3, R30, R37, 0x1 ;  /* 0x000000251e347211 */ /* 0x008fca00078608ff */
[----:B------:R-:W-:Y:S04]  /*18930*/  STL [R1+0x1aa8], R52 ;  /* 0x001aa83401007387 */ /* 0x000fe80000100800 */
[----:B------:R0:W-:Y:S04]  /*18940*/  STL [R1+0x1a74], R32 ;  /* 0x001a742001007387 */ /* 0x0001e80000100800 */
[----:B0-----:R-:W3:Y:S01]  /*18950*/  LDL.LU R32, [R1+0x100] ;  /* 0x0001000001207983 */ /* 0x001ee20000300800 */
[----:B----4-:R-:W-:-:S05]  /*18960*/  LEA R52, P4, R29, R37, 0x1 ;  /* 0x000000251d347211 */ /* 0x010fca00078808ff */
        /* <DEDUP_REMOVED lines=12> */
[----:B0-----:R-:W-:-:S03]  /*18a30*/  LEA R52, P0, R51, R37, 0x1 ;  /* 0x0000002533347211 */ /* 0x001fc600078008ff */
[----:B-1----:R-:W4:Y:S04]  /*18a40*/  LDL.LU R31, [R1+0xf4] ;  /* 0x0000f400011f7983 */ /* 0x002f280000300800 */
[----:B------:R-:W-:Y:S04]  /*18a50*/  STL [R1+0x1ac8], R52 ;  /* 0x001ac83401007387 */ /* 0x000fe80000100800 */
[----:B------:R0:W-:Y:S04]  /*18a60*/  STL [R1+0x1a94], R53 ;  /* 0x001a943501007387 */ /* 0x0001e80000100800 */
[----:B------:R-:W4:Y:S01]  /*18a70*/  LDL.LU R58, [R1+0xf0] ;  /* 0x0000f000013a7983 */ /* 0x000f220000300800 */
[----:B0-----:R-:W-:-:S02]  /*18a80*/  LEA.HI.X.SX32 R53, R59, R23, 0x1, P2 ;  /* 0x000000173b357211 */ /* 0x001fc400010f0eff */
[----:B------:R-:W-:-:S05]  /*18a90*/  LEA R52, P1, R24, R37, 0x1 ;  /* 0x0000002518347211 */ /* 0x000fca00078208ff */
[----:B------:R0:W-:Y:S04]  /*18aa0*/  STL [R1+0x1ad0], R52 ;  /* 0x001ad03401007387 */ /* 0x0001e80000100800 */
[----:B------:R1:W-:Y:S04]  /*18ab0*/  STL [R1+0x1a9c], R53 ;  /* 0x001a9c3501007387 */ /* 0x0003e80000100800 */
[----:B------:R-:W4:Y:S01]  /*18ac0*/  LDL.LU R59, [R1+0xec] ;  /* 0x0000ec00013b7983 */ /* 0x000f220000300800 */
[----:B0-----:R-:W-:Y:S02]  /*18ad0*/  LEA R52, P2, R39, R37, 0x1 ;  /* 0x0000002527347211 */ /* 0x001fe400078408ff */
[----:B-1----:R-:W-:-:S03]  /*18ae0*/  LEA.HI.X.SX32 R53, R30, R23, 0x1, P3 ;  /* 0x000000171e357211 */ /* 0x002fc600018f0eff */
[----:B------:R0:W-:Y:S04]  /*18af0*/  STL [R1+0x1ad8], R52 ;  /* 0x001ad83401007387 */ /* 0x0001e80000100800 */
[----:B------:R-:W4:Y:S04]  /*18b00*/  LDL.LU R30, [R1+0xe4] ;  /* 0x0000e400011e7983 */ /* 0x000f280000300800 */
[----:B------:R1:W-:Y:S01]  /*18b10*/  STL [R1+0x1aa4], R53 ;  /* 0x001aa43501007387 */ /* 0x0003e20000100800 */
[----:B0-----:R-:W-:Y:S02]  /*18b20*/  LEA R52, P3, R14, R37, 0x1 ;  /* 0x000000250e347211 */ /* 0x001fe400078608ff */
[----:B-1----:R-:W-:-:S03]  /*18b30*/  LEA.HI.X.SX32 R53, R29, R23, 0x1, P4 ;  /* 0x000000171d357211 */ /* 0x002fc600020f0eff */
[----:B------:R0:W-:Y:S04]  /*18b40*/  STL [R1+0x1ae0], R52 ;  /* 0x001ae03401007387 */ /* 0x0001e80000100800 */
[----:B------:R-:W4:Y:S04]  /*18b50*/  LDL.LU R29, [R1+0xdc] ;  /* 0x0000dc00011d7983 */ /* 0x000f280000300800 */
[----:B------:R1:W-:Y:S01]  /*18b60*/  STL [R1+0x1aac], R53 ;  /* 0x001aac3501007387 */ /* 0x0003e20000100800 */
[----:B0-----:R-:W-:Y:S02]  /*18b70*/  LEA R52, P4, R13, R37, 0x1 ;  /* 0x000000250d347211 */ /* 0x001fe400078808ff */
[----:B-1----:R-:W-:-:S03]  /*18b80*/  LEA.HI.X.SX32 R53, R28, R23, 0x1, P5 ;  /* 0x000000171c357211 */ /* 0x002fc600028f0eff */
[----:B------:R-:W-:Y:S04]  /*18b90*/  STL [R1+0x1ae8], R52 ;  /* 0x001ae83401007387 */ /* 0x000fe80000100800 */
[----:B------:R-:W4:Y:S04]  /*18ba0*/  LDL.LU R28, [R1+0xd8] ;  /* 0x0000d800011c7983 */ /* 0x000f280000300800 */
[----:B------:R0:W-:Y:S02]  /*18bb0*/  STL [R1+0x1ab4], R53 ;  /* 0x001ab43501007387 */ /* 0x0001e40000100800 */
[----:B0-----:R-:W-:-:S02]  /*18bc0*/  LEA.HI.X.SX32 R53, R25, R23, 0x1, P6 ;  /* 0x0000001719357211 */ /* 0x001fc400030f0eff */
[----:B--2---:R-:W-:-:S05]  /*18bd0*/  LEA R52, P5, R33, R37, 0x1 ;  /* 0x0000002521347211 */ /* 0x004fca00078a08ff */
[----:B------:R-:W-:Y:S04]  /*18be0*/  STL [R1+0x1af0], R52 ;  /* 0x001af03401007387 */ /* 0x000fe80000100800 */
[----:B------:R-:W2:Y:S04]  /*18bf0*/  LDL.LU R25, [R1+0xd4] ;  /* 0x0000d40001197983 */ /* 0x000ea80000300800 */
[----:B------:R0:W-:Y:S02]  /*18c00*/  STL [R1+0x1abc], R53 ;  /* 0x001abc3501007387 */ /* 0x0001e40000100800 */
[----:B0-----:R-:W-:-:S02]  /*18c10*/  LEA.HI.X.SX32 R53, R51, R23, 0x1, P0 ;  /* 0x0000001733357211 */ /* 0x001fc400000f0eff */
[----:B------:R-:W-:Y:S02]  /*18c20*/  LEA.HI.X.SX32 R51, R24, R23, 0x1, P1 ;  /* 0x0000001718337211 */ /* 0x000fe400008f0eff */
[----:B------:R-:W-:-:S05]  /*18c30*/  LEA R52, P6, R12, R37, 0x1 ;  /* 0x000000250c347211 */ /* 0x000fca00078c08ff */
[----:B------:R0:W-:Y:S04]  /*18c40*/  STL [R1+0x1af8], R52 ;  /* 0x001af83401007387 */ /* 0x0001e80000100800 */
[----:B------:R-:W-:Y:S04]  /*18c50*/  STL [R1+0x1ac4], R53 ;  /* 0x001ac43501007387 */ /* 0x000fe80000100800 */
[----:B------:R-:W2:Y:S01]  /*18c60*/  LDL.LU R24, [R1+0xcc] ;  /* 0x0000cc0001187983 */ /* 0x000ea20000300800 */
[----:B0-----:R-:W-:-:S05]  /*18c70*/  LEA R52, P0, R11, R37, 0x1 ;  /* 0x000000250b347211 */ /* 0x001fca00078008ff */
[----:B------:R0:W-:Y:S04]  /*18c80*/  STL [R1+0x1b00], R52 ;  /* 0x001b003401007387 */ /* 0x0001e80000100800 */
[----:B------:R1:W-:Y:S04]  /*18c90*/  STL [R1+0x1acc], R51 ;  /* 0x001acc3301007387 */ /* 0x0003e80000100800 */
[----:B0-----:R-:W2:Y:S01]  /*18ca0*/  LDL.LU R52, [R1+0xc8] ;  /* 0x0000c80001347983 */ /* 0x001ea20000300800 */
[-C--:B-1----:R-:W-:Y:S02]  /*18cb0*/  LEA.HI.X.SX32 R51, R39, R23.reuse, 0x1, P2 ;  /* 0x0000001727337211 */ /* 0x082fe400010f0eff */
[----:B------:R-:W-:-:S02]  /*18cc0*/  LEA.HI.X.SX32 R33, R33, R23, 0x1, P5 ;  /* 0x0000001721217211 */ /* 0x000fc400028f0eff */
[----:B---3--:R-:W-:-:S05]  /*18cd0*/  LEA R53, P1, R32, R37, 0x1 ;  /* 0x0000002520357211 */ /* 0x008fca00078208ff */
[----:B------:R-:W-:Y:S04]  /*18ce0*/  STL [R1+0x1b08], R53 ;  /* 0x001b083501007387 */ /* 0x000fe80000100800 */
[----:B------:R0:W-:Y:S02]  /*18cf0*/  STL [R1+0x1ad4], R51 ;  /* 0x001ad43301007387 */ /* 0x0001e40000100800 */
[----:B0-----:R-:W-:Y:S02]  /*18d00*/  LEA.HI.X.SX32 R51, R14, R23, 0x1, P3 ;  /* 0x000000170e337211 */ /* 0x001fe400018f0eff */
[----:B------:R-:W3:Y:S01]  /*18d10*/  LDL.LU R14, [R1+0xc4] ;  /* 0x0000c400010e7983 */ /* 0x000ee20000300800 */
[----:B----4-:R-:W-:-:S05]  /*18d20*/  LEA R39, P2, R10, R37, 0x1 ;  /* 0x000000250a277211 */ /* 0x010fca00078408ff */
[----:B------:R-:W-:Y:S04]  /*18d30*/  STL [R1+0x1b10], R39 ;  /* 0x001b102701007387 */ /* 0x000fe80000100800 */
[----:B------:R0:W-:Y:S02]  /*18d40*/  STL [R1+0x1adc], R51 ;  /* 0x001adc3301007387 */ /* 0x0001e40000100800 */
[----:B0-----:R-:W-:Y:S02]  /*18d50*/  LEA.HI.X.SX32 R51, R13, R23, 0x1, P4 ;  /* 0x000000170d337211 */ /* 0x001fe400020f0eff */
[----:B------:R-:W4:Y:S01]  /*18d60*/  LDL.LU R13, [R1+0xc0] ;  /* 0x0000c000010d7983 */ /* 0x000f220000300800 */
[----:B------:R-:W-:-:S05]  /*18d70*/  LEA R39, P3, R56, R37, 0x1 ;  /* 0x0000002538277211 */ /* 0x000fca00078608ff */
[----:B------:R0:W-:Y:S04]  /*18d80*/  STL [R1+0x1b18], R39 ;  /* 0x001b182701007387 */ /* 0x0001e80000100800 */
[----:B------:R1:W-:Y:S01]  /*18d90*/  STL [R1+0x1ae4], R51 ;  /* 0x001ae43301007387 */ /* 0x0003e20000100800 */
[----:B0-----:R-:W-:-:S03]  /*18da0*/  LEA R39, P4, R31, R37, 0x1 ;  /* 0x000000251f277211 */ /* 0x001fc600078808ff */
[----:B-1----:R-:W4:Y:S04]  /*18db0*/  LDL.LU R51, [R1+0xbc] ;  /* 0x0000bc0001337983 */ /* 0x002f280000300800 */
[----:B------:R0:W-:Y:S01]  /*18dc0*/  STL [R1+0x1b20], R39 ;  /* 0x001b202701007387 */ /* 0x0001e20000100800 */
[----:B------:R-:W-:-:S03]  /*18dd0*/  LEA R53, P5, R58, R37, 0x1 ;  /* 0x000000253a357211 */ /* 0x000fc600078a08ff */
[----:B------:R1:W-:Y:S01]  /*18de0*/  STL [R1+0x1aec], R33 ;  /* 0x001aec2101007387 */ /* 0x0003e20000100800 */
[----:B0-----:R-:W-:-:S03]  /*18df0*/  LEA.HI.X.SX32 R39, R12, R23, 0x1, P6 ;  /* 0x000000170c277211 */ /* 0x001fc600030f0eff */
[----:B------:R-:W-:Y:S04]  /*18e00*/  STL [R1+0x1b28], R53 ;  /* 0x001b283501007387 */ /* 0x000fe80000100800 */
[----:B------:R-:W4:Y:S04]  /*18e10*/  LDL.LU R12, [R1+0xb8] ;  /* 0x0000b800010c7983 */ /* 0x000f280000300800 */
[----:B------:R0:W-:Y:S01]  /*18e20*/  STL [R1+0x1af4], R39 ;  /* 0x001af42701007387 */ /* 0x0001e20000100800 */
[----:B-1----:R-:W-:Y:S02]  /*18e30*/  LEA R33, P6, R59, R37, 0x1 ;  /* 0x000000253b217211 */ /* 0x002fe400078c08ff */
[----:B0-----:R-:W-:-:S03]  /*18e40*/  LEA.HI.X.SX32 R39, R11, R23, 0x1, P0 ;  /* 0x000000170b277211 */ /* 0x001fc600000f0eff */
[----:B------:R0:W-:Y:S04]  /*18e50*/  STL [R1+0x1b30], R33 ;  /* 0x001b302101007387 */ /* 0x0001e80000100800 */
[----:B------:R-:W4:Y:S01]  /*18e60*/  LDL.LU R11, [R1+0xb4] ;  /* 0x0000b400010b7983 */ /* 0x000f220000300800 */
[----:B0-----:R-:W-:-:S03]  /*18e70*/  LEA R33, P0, R30, R37, 0x1 ;  /* 0x000000251e217211 */ /* 0x001fc600078008ff */
[----:B------:R0:W-:Y:S04]  /*18e80*/  STL [R1+0x1afc], R39 ;  /* 0x001afc2701007387 */ /* 0x0001e80000100800 */
[----:B------:R1:W-:Y:S01]  /*18e90*/  STL [R1+0x1b38], R33 ;  /* 0x001b382101007387 */ /* 0x0003e20000100800 */
[----:B------:R-:W-:-:S03]  /*18ea0*/  LEA.HI.X.SX32 R32, R32, R23, 0x1, P1 ;  /* 0x0000001720207211 */ /* 0x000fc600008f0eff */
[----:B0-----:R-:W4:Y:S04]  /*18eb0*/  LDL.LU R39, [R1+0xb0] ;  /* 0x0000b00001277983 */ /* 0x001f280000300800 */
[----:B------:R0:W-:Y:S01]  /*18ec0*/  STL [R1+0x1b04], R32 ;  /* 0x001b042001007387 */ /* 0x0001e20000100800 */
[----:B-1----:R-:W-:Y:S02]  /*18ed0*/  LEA R33, P1, R29, R37, 0x1 ;  /* 0x000000251d217211 */ /* 0x002fe400078208ff */
[----:B0-----:R-:W-:-:S03]  /*18ee0*/  LEA.HI.X.SX32 R32, R10, R23, 0x1, P2 ;  /* 0x000000170a207211 */ /* 0x001fc600010f0eff */
[----:B------:R0:W-:Y:S04]  /*18ef0*/  STL [R1+0x1b40], R33 ;  /* 0x001b402101007387 */ /* 0x0001e80000100800 */
[----:B------:R-:W4:Y:S04]  /*18f00*/  LDL.LU R10, [R1+0xac] ;  /* 0x0000ac00010a7983 */ /* 0x000f280000300800 */
[----:B------:R1:W-:Y:S01]  /*18f10*/  STL [R1+0x1b0c], R32 ;  /* 0x001b0c2001007387 */ /* 0x0003e20000100800 */
[----:B0-----:R-:W-:Y:S02]  /*18f20*/  LEA R33, P2, R28, R37, 0x1 ;  /* 0x000000251c217211 */ /* 0x001fe400078408ff */
[----:B-1----:R-:W-:-:S03]  /*18f30*/  LEA.HI.X.SX32 R32, R56, R23, 0x1, P3 ;  /* 0x0000001738207211 */ /* 0x002fc600018f0eff */
[----:B------:R2:W-:Y:S04]  /*18f40*/  STL [R1+0x1b48], R33 ;  /* 0x001b482101007387 */ /* 0x0005e80000100800 */
[----:B------:R-:W4:Y:S04]  /*18f50*/  LDL.LU R56, [R1+0xa4] ;  /* 0x0000a40001387983 */ /* 0x000f280000300800 */
[----:B------:R-:W-:Y:S01]  /*18f60*/  STL [R1+0x1b14], R32 ;  /* 0x001b142001007387 */ /* 0x000fe20000100800 */
[----:B--2---:R-:W-:-:S05]  /*18f70*/  LEA R33, P3, R25, R37, 0x1 ;  /* 0x0000002519217211 */ /* 0x004fca00078608ff */
[----:B------:R0:W-:Y:S04]  /*18f80*/  STL [R1+0x1b50], R33 ;  /* 0x001b502101007387 */ /* 0x0001e80000100800 */
[----:B0-----:R-:W2:Y:S01]  /*18f90*/  LDL.LU R33, [R1+0x9c] ;  /* 0x00009c0001217983 */ /* 0x001ea20000300800 */
[----:B------:R-:W-:-:S05]  /*18fa0*/  LEA.HI.X.SX32 R32, R31, R23, 0x1, P4 ;  /* 0x000000171f207211 */ /* 0x000fca00020f0eff */
[----:B------:R0:W-:Y:S02]  /*18fb0*/  STL [R1+0x1b1c], R32 ;  /* 0x001b1c2001007387 */ /* 0x0001e40000100800 */
[----:B0-----:R-:W-:Y:S02]  /*18fc0*/  LEA.HI.X.SX32 R32, R58, R23, 0x1, P5 ;  /* 0x000000173a207211 */ /* 0x001fe400028f0eff */
[----:B------:R-:W2:Y:S01]  /*18fd0*/  LDL.LU R58, [R1+0x94] ;  /* 0x00009400013a7983 */ /* 0x000ea20000300800 */
[----:B------:R-:W-:-:S05]  /*18fe0*/  LEA R31, P4, R24, R37, 0x1 ;  /* 0x00000025181f7211 */ /* 0x000fca00078808ff */
[----:B------:R-:W-:Y:S04]  /*18ff0*/  STL [R1+0x1b58], R31 ;  /* 0x001b581f01007387 */ /* 0x000fe80000100800 */
[----:B------:R0:W-:Y:S01]  /*19000*/  STL [R1+0x1b24], R32 ;  /* 0x001b242001007387 */ /* 0x0001e20000100800 */
[-C--:B------:R-:W-:Y:S02]  /*19010*/  LEA.HI.X.SX32 R53, R30, R23.reuse, 0x1, P0 ;  /* 0x000000171e357211 */ /* 0x080fe400000f0eff */
[----:B0-----:R-:W-:Y:S02]  /*19020*/  LEA.HI.X.SX32 R32, R59, R23, 0x1, P6 ;  /* 0x000000173b207211 */ /* 0x001fe400030f0eff */
[----:B------:R-:W2:Y:S01]  /*19030*/  LDL.LU R59, [R1+0x8c] ;  /* 0x00008c00013b7983 */ /* 0x000ea20000300800 */
[----:B------:R-:W-:-:S05]  /*19040*/  LEA R31, P5, R52, R37, 0x1 ;  /* 0x00000025341f7211 */ /* 0x000fca00078a08ff */
[----:B------:R-:W-:Y:S04]  /*19050*/  STL [R1+0x1b60], R31 ;  /* 0x001b601f01007387 */ /* 0x000fe80000100800 */
[----:B------:R0:W-:Y:S04]  /*19060*/  STL [R1+0x1b2c], R32 ;  /* 0x001b2c2001007387 */ /* 0x0001e80000100800 */
[----:B0-----:R-:W2:Y:S01]  /*19070*/  LDL.LU R32, [R1+0x88] ;  /* 0x0000880001207983 */ /* 0x001ea20000300800 */
[-C--:B------:R-:W-:Y:S02]  /*19080*/  LEA.HI.X.SX32 R28, R28, R23.reuse, 0x1, P2 ;  /* 0x000000171c1c7211 */ /* 0x080fe400010f0eff */
[----:B------:R-:W-:-:S02]  /*19090*/  LEA.HI.X.SX32 R25, R25, R23, 0x1, P3 ;  /* 0x0000001719197211 */ /* 0x000fc400018f0eff */
[----:B------:R-:W-:Y:S02]  /*190a0*/  LEA.HI.X.SX32 R24, R24, R23, 0x1, P4 ;  /* 0x0000001718187211 */ /* 0x000fe400020f0eff */
[----:B---3--:R-:W-:-:S05]  /*190b0*/  LEA R31, P6, R14, R37, 0x1 ;  /* 0x000000250e1f7211 */ /* 0x008fca00078c08ff */
[----:B------:R0:W-:Y:S04]  /*190c0*/  STL [R1+0x1b68], R31 ;  /* 0x001b681f01007387 */ /* 0x0001e80000100800 */
[----:B0-----:R-:W3:Y:S04]  /*190d0*/  LDL.LU R31, [R1+0x84] ;  /* 0x00008400011f7983 */ /* 0x001ee80000300800 */
[----:B------:R0:W-:Y:S01]  /*190e0*/  STL [R1+0x1b34], R53 ;  /* 0x001b343501007387 */ /* 0x0001e20000100800 */
[----:B----4-:R-:W-:-:S05]  /*190f0*/  LEA R30, P0, R13, R37, 0x1 ;  /* 0x000000250d1e7211 */ /* 0x010fca00078008ff */
[----:B------:R1:W-:Y:S01]  /*19100*/  STL [R1+0x1b70], R30 ;  /* 0x001b701e01007387 */ /* 0x0003e20000100800 */
[----:B0-----:R-:W-:-:S03]  /*19110*/  LEA.HI.X.SX32 R53, R29, R23, 0x1, P1 ;  /* 0x000000171d357211 */ /* 0x001fc600008f0eff */
[----:B-1----:R-:W4:Y:S01]  /*19120*/  LDL.LU R30, [R1+0x7c] ;  /* 0x00007c00011e7983 */ /* 0x002f220000300800 */
[----:B------:R-:W-:-:S03]  /*19130*/  LEA R29, P1, R51, R37, 0x1 ;  /* 0x00000025331d7211 */ /* 0x000fc600078208ff */
[----:B------:R-:W-:Y:S04]  /*19140*/  STL [R1+0x1b3c], R53 ;  /* 0x001b3c3501007387 */ /* 0x000fe80000100800 */
[----:B------:R0:W-:Y:S04]  /*19150*/  STL [R1+0x1b78], R29 ;  /* 0x001b781d01007387 */ /* 0x0001e80000100800 */
[----:B0-----:R-:W4:Y:S01]  /*19160*/  LDL.LU R29, [R1+0x74] ;  /* 0x00007400011d7983 */ /* 0x001f220000300800 */
[----:B------:R-:W-:-:S03]  /*19170*/  LEA R53, P2, R12, R37, 0x1 ;  /* 0x000000250c357211 */ /* 0x000fc600078408ff */
[----:B------:R0:W-:Y:S04]  /*19180*/  STL [R1+0x1b44], R28 ;  /* 0x001b441c01007387 */ /* 0x0001e80000100800 */
[----:B0-----:R-:W4:Y:S04]  /*19190*/  LDL.LU R28, [R1+0x70] ;  /* 0x00007000011c7983 */ /* 0x001f280000300800 */
[----:B------:R0:W-:Y:S04]  /*191a0*/  STL [R1+0x1b80], R53 ;  /* 0x001b803501007387 */ /* 0x0001e80000100800 */
[----:B------:R1:W-:Y:S01]  /*191b0*/  STL [R1+0x1b4c], R25 ;  /* 0x001b4c1901007387 */ /* 0x0003e20000100800 */
[----:B0-----:R-:W-:-:S03]  /*191c0*/  LEA R53, P3, R11, R37, 0x1 ;  /* 0x000000250b357211 */ /* 0x001fc600078608ff */
[----:B-1----:R-:W4:Y:S04]  /*191d0*/  LDL.LU R25, [R1+0x6c] ;  /* 0x00006c0001197983 */ /* 0x002f280000300800 */
[----:B------:R-:W-:Y:S04]  /*191e0*/  STL [R1+0x1b88], R53 ;  /* 0x001b883501007387 */ /* 0x000fe80000100800 */
[----:B------:R0:W-:Y:S04]  /*191f0*/  STL [R1+0x1b54], R24 ;  /* 0x001b541801007387 */ /* 0x0001e80000100800 */
[----:B0-----:R-:W4:Y:S01]  /*19200*/  LDL.LU R24, [R1+0x68] ;  /* 0x0000680001187983 */ /* 0x001f220000300800 */
[----:B------:R-:W-:-:S02]  /*19210*/  LEA R53, P4, R39, R37, 0x1 ;  /* 0x0000002527357211 */ /* 0x000fc400078808ff */
[-C--:B------:R-:W-:Y:S02]  /*19220*/  LEA.HI.X.SX32 R54, R52, R23.reuse, 0x1, P5 ;  /* 0x0000001734367211 */ /* 0x080fe400028f0eff */
[----:B------:R-:W-:Y:S01]  /*19230*/  LEA.HI.X.SX32 R52, R14, R23, 0x1, P6 ;  /* 0x000000170e347211 */ /* 0x000fe200030f0eff */
[----:B------:R0:W-:Y:S04]  /*19240*/  STL [R1+0x1b90], R53 ;  /* 0x001b903501007387 */ /* 0x0001e80000100800 */
[----:B------:R-:W-:Y:S04]  /*19250*/  STL [R1+0x1b5c], R54 ;  /* 0x001b5c3601007387 */ /* 0x000fe80000100800 */
[----:B------:R-:W4:Y:S01]  /*19260*/  LDL.LU R14, [R1+0x64] ;  /* 0x00006400010e7983 */ /* 0x000f220000300800 */
[----:B0-----:R-:W-:-:S05]  /*19270*/  LEA R53, P5, R10, R37, 0x1 ;  /* 0x000000250a357211 */ /* 0x001fca00078a08ff */
[----:B------:R0:W-:Y:S04]  /*19280*/  STL [R1+0x1b98], R53 ;  /* 0x001b983501007387 */ /* 0x0001e80000100800 */
[----:B------:R-:W-:Y:S01]  /*19290*/  STL [R1+0x1b64], R52 ;  /* 0x001b643401007387 */ /* 0x000fe20000100800 */
[----:B0-----:R-:W-:Y:S02]  /*192a0*/  LEA.HI.X.SX32 R53, R13, R23, 0x1, P0 ;  /* 0x000000170d357211 */ /* 0x001fe400000f0eff */
[----:B------:R-:W-:-:S05]  /*192b0*/  LEA R54, P6, R56, R37, 0x1 ;  /* 0x0000002538367211 */ /* 0x000fca00078c08ff */
[----:B------:R-:W-:Y:S04]  /*192c0*/  STL [R1+0x1ba0], R54 ;  /* 0x001ba03601007387 */ /* 0x000fe80000100800 */
[----:B------:R-:W4:Y:S04]  /*192d0*/  LDL.LU R13, [R1+0x60] ;  /* 0x00006000010d7983 */ /* 0x000f280000300800 */
[----:B------:R0:W-:Y:S02]  /*192e0*/  STL [R1+0x1b6c], R53 ;  /* 0x001b6c3501007387 */ /* 0x0001e40000100800 */
[----:B0-----:R-:W-:-:S02]  /*192f0*/  LEA.HI.X.SX32 R53, R51, R23, 0x1, P1 ;  /* 0x0000001733357211 */ /* 0x001fc400008f0eff */
[----:B------:R-:W-:Y:S02]  /*19300*/  LEA.HI.X.SX32 R51, R12, R23, 0x1, P2 ;  /* 0x000000170c337211 */ /* 0x000fe400010f0eff */
[----:B--2---:R-:W-:-:S05]  /*19310*/  LEA R52, P0, R33, R37, 0x1 ;  /* 0x0000002521347211 */ /* 0x004fca00078008ff */
[----:B------:R0:W-:Y:S04]  /*19320*/  STL [R1+0x1ba8], R52 ;  /* 0x001ba83401007387 */ /* 0x0001e80000100800 */
[----:B------:R-:W-:Y:S04]  /*19330*/  STL [R1+0x1b74], R53 ;  /* 0x001b743501007387 */ /* 0x000fe80000100800 */
[----:B------:R-:W2:Y:S01]  /*19340*/  LDL.LU R12, [R1+0x5c] ;  /* 0x00005c00010c7983 */ /* 0x000ea20000300800 */
[----:B0-----:R-:W-:-:S05]  /*19350*/  LEA R52, P1, R58, R37, 0x1 ;  /* 0x000000253a347211 */ /* 0x001fca00078208ff */
[----:B------:R0:W-:Y:S04]  /*19360*/  STL [R1+0x1bb0], R52 ;  /* 0x001bb03401007387 */ /* 0x0001e80000100800 */
[----:B------:R1:W-:Y:S01]  /*19370*/  STL [R1+0x1b7c], R51 ;  /* 0x001b7c3301007387 */ /* 0x0003e20000100800 */
[----:B0-----:R-:W-:Y:S02]  /*19380*/  LEA.HI.X.SX32 R52, R11, R23, 0x1, P3 ;  /* 0x000000170b347211 */ /* 0x001fe400018f0eff */
[----:B------:R-:W-:-:S05]  /*19390*/  LEA R53, P2, R59, R37, 0x1 ;  /* 0x000000253b357211 */ /* 0x000fca00078408ff */
[----:B------:R-:W-:Y:S04]  /*193a0*/  STL [R1+0x1bb8], R53 ;  /* 0x001bb83501007387 */ /* 0x000fe80000100800 */
[----:B------:R-:W2:Y:S04]  /*193b0*/  LDL.LU R11, [R1+0x58] ;  /* 0x00005800010b7983 */ /* 0x000ea80000300800 */
[----:B------:R0:W-:Y:S01]  /*193c0*/  STL [R1+0x1b84], R52 ;  /* 0x001b843401007387 */ /* 0x0001e20000100800 */
[----:B-1----:R-:W-:Y:S02]  /*193d0*/  LEA R51, P3, R32, R37, 0x1 ;  /* 0x0000002520337211 */ /* 0x002fe400078608ff */
[----:B0-----:R-:W-:-:S03]  /*193e0*/  LEA.HI.X.SX32 R52, R39, R23, 0x1, P4 ;  /* 0x0000001727347211 */ /* 0x001fc600020f0eff */
[----:B------:R3:W-:Y:S01]  /*193f0*/  STL [R1+0x1bc0], R51 ;  /* 0x001bc03301007387 */ /* 0x0007e20000100800 */
[----:B------:R-:W-:-:S03]  /*19400*/  LEA.HI.X.SX32 R39, R10, R23, 0x1, P5 ;  /* 0x000000170a277211 */ /* 0x000fc600028f0eff */
[----:B------:R-:W-:Y:S04]  /*19410*/  STL [R1+0x1b8c], R52 ;  /* 0x001b8c3401007387 */ /* 0x000fe80000100800 */
[----:B------:R-:W2:Y:S01]  /*19420*/  LDL.LU R10, [R1+0x54] ;  /* 0x00005400010a7983 */ /* 0x000ea20000300800 */
[----:B---3--:R-:W-:-:S05]  /*19430*/  LEA R51, P4, R31, R37, 0x1 ;  /* 0x000000251f337211 */ /* 0x008fca00078808ff */
[----:B------:R0:W-:Y:S04]  /*19440*/  STL [R1+0x1bc8], R51 ;  /* 0x001bc83301007387 */ /* 0x0001e80000100800 */
[----:B------:R1:W-:Y:S01]  /*19450*/  STL [R1+0x1b94], R39 ;  /* 0x001b942701007387 */ /* 0x0003e20000100800 */
[----:B0-----:R-:W-:Y:S02]  /*19460*/  LEA.HI.X.SX32 R51, R56, R23, 0x1, P6 ;  /* 0x0000001738337211 */ /* 0x001fe400030f0eff */
[----:B----4-:R-:W-:-:S05]  /*19470*/  LEA R52, P5, R30, R37, 0x1 ;  /* 0x000000251e347211 */ /* 0x010fca00078a08ff */
[----:B------:R-:W-:Y:S04]  /*19480*/  STL [R1+0x1bd0], R52 ;  /* 0x001bd03401007387 */ /* 0x000fe80000100800 */
[----:B------:R-:W3:Y:S04]  /*19490*/  LDL.LU R56, [R1+0x4c] ;  /* 0x00004c0001387983 */ /* 0x000ee80000300800 */
[----:B------:R0:W-:Y:S01]  /*194a0*/  STL [R1+0x1b9c], R51 ;  /* 0x001b9c3301007387 */ /* 0x0001e20000100800 */
[----:B-1----:R-:W-:Y:S02]  /*194b0*/  LEA R39, P6, R29, R37, 0x1 ;  /* 0x000000251d277211 */ /* 0x002fe400078c08ff */
[----:B0-----:R-:W-:-:S02]  /*194c0*/  LEA.HI.X.SX32 R51, R33, R23, 0x1, P0 ;  /* 0x0000001721337211 */ /* 0x001fc400000f0eff */
[----:B------:R-:W-:Y:S01]  /*194d0*/  LEA.HI.X.SX32 R33, R58, R23, 0x1, P1 ;  /* 0x000000173a217211 */ /* 0x000fe200008f0eff */
[----:B------:R0:W-:Y:S04]  /*194e0*/  STL [R1+0x1bd8], R39 ;  /* 0x001bd82701007387 */ /* 0x0001e80000100800 */
[----:B------:R1:W-:Y:S04]  /*194f0*/  STL [R1+0x1ba4], R51 ;  /* 0x001ba43301007387 */ /* 0x0003e80000100800 */
[----:B------:R-:W4:Y:S01]  /*19500*/  LDL.LU R58, [R1+0x48] ;  /* 0x00004800013a7983 */ /* 0x000f220000300800 */
[----:B0-----:R-:W-:-:S05]  /*19510*/  LEA R39, P0, R28, R37, 0x1 ;  /* 0x000000251c277211 */ /* 0x001fca00078008ff */
[----:B------:R-:W-:Y:S04]  /*19520*/  STL [R1+0x1be0], R39 ;  /* 0x001be02701007387 */ /* 0x000fe80000100800 */
[----:B------:R0:W-:Y:S01]  /*19530*/  STL [R1+0x1bac], R33 ;  /* 0x001bac2101007387 */ /* 0x0001e20000100800 */
[----:B-1----:R-:W-:Y:S02]  /*19540*/  LEA R51, P1, R25, R37, 0x1 ;  /* 0x0000002519337211 */ /* 0x002fe400078208ff */
[----:B0-----:R-:W-:-:S03]  /*19550*/  LEA.HI.X.SX32 R33, R59, R23, 0x1, P2 ;  /* 0x000000173b217211 */ /* 0x001fc600010f0eff */
[----:B------:R-:W-:Y:S04]  /*19560*/  STL [R1+0x1be8], R51 ;  /* 0x001be83301007387 */ /* 0x000fe80000100800 */
[----:B------:R-:W4:Y:S04]  /*19570*/  LDL.LU R59, [R1+0x44] ;  /* 0x00004400013b7983 */ /* 0x000f280000300800 */
[----:B------:R0:W-:Y:S01]  /*19580*/  STL [R1+0x1bb4], R33 ;  /* 0x001bb42101007387 */ /* 0x0001e20000100800 */
[----:B------:R-:W-:-:S05]  /*19590*/  LEA R39, P2, R24, R37, 0x1 ;  /* 0x0000002518277211 */ /* 0x000fca00078408ff */
[----:B------:R-:W-:Y:S01]  /*195a0*/  STL [R1+0x1bf0], R39 ;  /* 0x001bf02701007387 */ /* 0x000fe20000100800 */
[----:B0-----:R-:W-:-:S03]  /*195b0*/  LEA.HI.X.SX32 R33, R32, R23, 0x1, P3 ;  /* 0x0000001720217211 */ /* 0x001fc600018f0eff */
[----:B------:R-:W4:Y:S04]  /*195c0*/  LDL.LU R57, [R1+0x40] ;  /* 0x0000400001397983 */ /* 0x000f280000300800 */
[----:B------:R-:W-:Y:S01]  /*195d0*/  STL [R1+0x1bbc], R33 ;  /* 0x001bbc2101007387 */ /* 0x000fe20000100800 */
[----:B------:R-:W-:-:S03]  /*195e0*/  LEA R32, P3, R14, R37, 0x1 ;  /* 0x000000250e207211 */ /* 0x000fc600078608ff */
[----:B------:R-:W4:Y:S01]  /*195f0*/  LDL.LU R55, [R1+0x3c] ;  /* 0x00003c0001377983 */ /* 0x000f220000300800 */
[----:B------:R-:W-:-:S03]  /*19600*/  LEA.HI.X.SX32 R31, R31, R23, 0x1, P4 ;  /* 0x000000171f1f7211 */ /* 0x000fc600020f0eff */
[----:B------:R-:W-:Y:S04]  /*19610*/  STL [R1+0x1bf8], R32 ;  /* 0x001bf82001007387 */ /* 0x000fe80000100800 */
[----:B------:R-:W4:Y:S04]  /*19620*/  LDL.LU R54, [R1+0x38] ;  /* 0x0000380001367983 */ /* 0x000f280000300800 */
[----:B------:R0:W-:Y:S04]  /*19630*/  STL [R1+0x1bc4], R31 ;  /* 0x001bc41f01007387 */ /* 0x0001e80000100800 */
[----:B------:R-:W4:Y:S01]  /*19640*/  LDL.LU R53, [R1+0x34] ;  /* 0x0000340001357983 */ /* 0x000f220000300800 */
[----:B0-----:R-:W-:-:S02]  /*19650*/  LEA.HI.X.SX32 R31, R30, R23, 0x1, P5 ;  /* 0x000000171e1f7211 */ /* 0x001fc400028f0eff */
[----:B------:R-:W-:-:S05]  /*19660*/  LEA R32, P4, R13, R37, 0x1 ;  /* 0x000000250d207211 */ /* 0x000fca00078808ff */
[----:B------:R-:W-:Y:S04]  /*19670*/  STL [R1+0x1c00], R32 ;  /* 0x001c002001007387 */ /* 0x000fe80000100800 */
[----:B------:R-:W4:Y:S04]  /*19680*/  LDL.LU R52, [R1+0x30] ;  /* 0x0000300001347983 */ /* 0x000f280000300800 */
[----:B------:R-:W-:Y:S04]  /*19690*/  STL [R1+0x1bcc], R31 ;  /* 0x001bcc1f01007387 */ /* 0x000fe80000100800 */
[----:B------:R-:W4:Y:S01]  /*196a0*/  LDL.LU R51, [R1+0x2c] ;  /* 0x00002c0001337983 */ /* 0x000f220000300800 */
[----:B--2---:R-:W-:-:S05]  /*196b0*/  LEA R30, P5, R12, R37, 0x1 ;  /* 0x000000250c1e7211 */ /* 0x004fca00078a08ff */
[----:B------:R-:W-:Y:S04]  /*196c0*/  STL [R1+0x1c08], R30 ;  /* 0x001c081e01007387 */ /* 0x000fe80000100800 */
[----:B------:R-:W2:Y:S01]  /*196d0*/  LDL.LU R39, [R1+0x20] ;  /* 0x0000200001277983 */ /* 0x000ea20000300800 */
[----:B------:R-:W-:-:S05]  /*196e0*/  LEA.HI.X.SX32 R29, R29, R23, 0x1, P6 ;  /* 0x000000171d1d7211 */ /* 0x000fca00030f0eff */
[----:B------:R0:W-:Y:S01]  /*196f0*/  STL [R1+0x1bd4], R29 ;  /* 0x001bd41d01007387 */ /* 0x0001e20000100800 */
[----:B------:R-:W-:-:S03]  /*19700*/  LEA.HI.X.SX32 R25, R25, R23, 0x1, P1 ;  /* 0x0000001719197211 */ /* 0x000fc600008f0eff */
[----:B------:R-:W2:Y:S01]  /*19710*/  LDL.LU R33, [R1+0x1c] ;  /* 0x00001c0001217983 */ /* 0x000ea20000300800 */
[----:B0-----:R-:W-:Y:S02]  /*19720*/  LEA.HI.X.SX32 R29, R28, R23, 0x1, P0 ;  /* 0x000000171c1d7211 */ /* 0x001fe400000f0eff */
[----:B------:R-:W-:-:S05]  /*19730*/  LEA R30, P6, R11, R37, 0x1 ;  /* 0x000000250b1e7211 */ /* 0x000fca00078c08ff */
[----:B------:R0:W-:Y:S04]  /*19740*/  STL [R1+0x1c10], R30 ;  /* 0x001c101e01007387 */ /* 0x0001e80000100800 */
[----:B------:R-:W2:Y:S04]  /*19750*/  LDL.LU R32, [R1+0x18] ;  /* 0x0000180001207983 */ /* 0x000ea80000300800 */
[----:B------:R1:W-:Y:S04]  /*19760*/  STL [R1+0x1bdc], R29 ;  /* 0x001bdc1d01007387 */ /* 0x0003e80000100800 */
[----:B------:R-:W2:Y:S01]  /*19770*/  LDL.LU R31, [R1+0x14] ;  /* 0x00001400011f7983 */ /* 0x000ea20000300800 */
[----:B------:R-:W-:-:S05]  /*19780*/  LEA R28, P0, R10, R37, 0x1 ;  /* 0x000000250a1c7211 */ /* 0x000fca00078008ff */
[----:B------:R-:W-:Y:S04]  /*19790*/  STL [R1+0x1c18], R28 ;  /* 0x001c181c01007387 */ /* 0x000fe80000100800 */
[----:B0-----:R-:W2:Y:S04]  /*197a0*/  LDL.LU R30, [R1+0x10] ;  /* 0x00001000011e7983 */ /* 0x001ea80000300800 */
[----:B------:R0:W-:Y:S01]  /*197b0*/  STL [R1+0x1be4], R25 ;  /* 0x001be41901007387 */ /* 0x0001e20000100800 */
[----:B------:R-:W-:-:S03]  /*197c0*/  LEA.HI.X.SX32 R14, R14, R23, 0x1, P3 ;  /* 0x000000170e0e7211 */ /* 0x000fc600018f0eff */
[----:B-1----:R-:W2:Y:S01]  /*197d0*/  LDL.LU R29, [R1+0xc] ;  /* 0x00000c00011d7983 */ /* 0x002ea20000300800 */
[-C--:B0-----:R-:W-:Y:S02]  /*197e0*/  LEA.HI.X.SX32 R25, R24, R23.reuse, 0x1, P2 ;  /* 0x0000001718197211 */ /* 0x081fe400010f0eff */
[-C--:B------:R-:W-:Y:S02]  /*197f0*/  LEA.HI.X.SX32 R13, R13, R23.reuse, 0x1, P4 ;  /* 0x000000170d0d7211 */ /* 0x080fe400020f0eff */
[-C--:B------:R-:W-:Y:S02]  /*19800*/  LEA.HI.X.SX32 R12, R12, R23.reuse, 0x1, P5 ;  /* 0x000000170c0c7211 */ /* 0x080fe400028f0eff */
[----:B------:R-:W-:Y:S02]  /*19810*/  LEA.HI.X.SX32 R11, R11, R23, 0x1, P6 ;  /* 0x000000170b0b7211 */ /* 0x000fe400030f0eff */
[----:B---3--:R-:W-:-:S05]  /*19820*/  LEA R28, P1, R56, R37, 0x1 ;  /* 0x00000025381c7211 */ /* 0x008fca00078208ff */
[----:B------:R0:W-:Y:S04]  /*19830*/  STL [R1+0x1c20], R28 ;  /* 0x001c201c01007387 */ /* 0x0001e80000100800 */
[----:B0-----:R-:W3:Y:S04]  /*19840*/  LDL.LU R28, [R1+0x8] ;  /* 0x00000800011c7983 */ /* 0x001ee80000300800 */
[----:B------:R0:W-:Y:S01]  /*19850*/  STL [R1+0x1bec], R25 ;  /* 0x001bec1901007387 */ /* 0x0001e20000100800 */
[----:B----4-:R-:W-:-:S03]  /*19860*/  LEA R24, P2, R58, R37, 0x1 ;  /* 0x000000253a187211 */ /* 0x010fc600078408ff */
[----:B0-----:R-:W4:Y:S04]  /*19870*/  LDL.LU R25, [R1+0x4] ;  /* 0x0000040001197983 */ /* 0x001f280000300800 */
[----:B------:R0:W-:Y:S04]  /*19880*/  STL [R1+0x1c28], R24 ;  /* 0x001c281801007387 */ /* 0x0001e80000100800 */
[----:B0-----:R-:W3:Y:S04]  /*19890*/  LDL.LU R24, [R1] ;  /* 0x0000000001187983 */ /* 0x001ee80000300800 */
[----:B------:R0:W-:Y:S02]  /*198a0*/  STL [R1+0x1bf4], R14 ;  /* 0x001bf40e01007387 */ /* 0x0001e40000100800 */
[----:B0-----:R-:W-:-:S05]  /*198b0*/  LEA R14, P3, R59, R37, 0x1 ;  /* 0x000000253b0e7211 */ /* 0x001fca00078608ff */
[----:B------:R0:W-:Y:S04]  /*198c0*/  STL [R1+0x1c30], R14 ;  /* 0x001c300e01007387 */ /* 0x0001e80000100800 */
[----:B0-----:R-:W4:Y:S04]  /*198d0*/  LDL.LU R14, [R1+0x1e90] ;  /* 0x001e9000010e7983 */ /* 0x001f280000300800 */
[----:B------:R0:W-:Y:S02]  /*198e0*/  STL [R1+0x1bfc], R13 ;  /* 0x001bfc0d01007387 */ /* 0x0001e40000100800 */
[----:B0-----:R-:W-:-:S05]  /*198f0*/  LEA R13, P4, R57, R37, 0x1 ;  /* 0x00000025390d7211 */ /* 0x001fca00078808ff */
[----:B------:R0:W-:Y:S04]  /*19900*/  STL [R1+0x1c38], R13 ;  /* 0x001c380d01007387 */ /* 0x0001e80000100800 */
[----:B0-----:R-:W4:Y:S04]  /*19910*/  LDL.LU R13, [R1+0x1e8c] ;  /* 0x001e8c00010d7983 */ /* 0x001f280000300800 */
[----:B------:R0:W-:Y:S02]  /*19920*/  STL [R1+0x1c04], R12 ;  /* 0x001c040c01007387 */ /* 0x0001e40000100800 */
[----:B0-----:R-:W-:-:S05]  /*19930*/  LEA R12, P5, R55, R37, 0x1 ;  /* 0x00000025370c7211 */ /* 0x001fca00078a08ff */
[----:B------:R0:W-:Y:S01]  /*19940*/  STL [R1+0x1c40], R12 ;  /* 0x001c400c01007387 */ /* 0x0001e20000100800 */
[----:B------:R-:W-:-:S03]  /*19950*/  LEA.HI.X.SX32 R10, R10, R23, 0x1, P0 ;  /* 0x000000170a0a7211 */ /* 0x000fc600000f0eff */
        /* <DEDUP_REMOVED lines=18> */
[----:B------:R0:W-:Y:S04]  /*19a80*/  STL [R1+0x1c60], R58 ;  /* 0x001c603a01007387 */ /* 0x0001e80000100800 */
[----:B0-----:R-:W4:Y:S04]  /*19a90*/  LDL.LU R58, [R1+0x1e78] ;  /* 0x001e7800013a7983 */ /* 0x001f280000300800 */
[----:B------:R2:W-:Y:S02]  /*19aa0*/  STL [R1+0x1c2c], R59 ;  /* 0x001c2c3b01007387 */ /* 0x0005e40000100800 */
[----:B--2---:R-:W-:-:S05]  /*19ab0*/  LEA R59, P3, R39, R37, 0x1 ;  /* 0x00000025273b7211 */ /* 0x004fca00078608ff */
[----:B------:R0:W-:Y:S04]  /*19ac0*/  STL [R1+0x1c68], R59 ;  /* 0x001c683b01007387 */ /* 0x0001e80000100800 */
[----:B0-----:R-:W2:Y:S01]  /*19ad0*/  LDL.LU R59, [R1+0x1e74] ;  /* 0x001e7400013b7983 */ /* 0x001ea20000300800 */
[-C--:B------:R-:W-:Y:S02]  /*19ae0*/  LEA.HI.X.SX32 R57, R57, R23.reuse, 0x1, P4 ;  /* 0x0000001739397211 */ /* 0x080fe400020f0eff */
[----:B------:R-:W-:-:S03]  /*19af0*/  LEA.HI.X.SX32 R55, R55, R23, 0x1, P5 ;  /* 0x0000001737377211 */ /* 0x000fc600028f0eff */
[----:B------:R0:W-:Y:S02]  /*19b00*/  STL [R1+0x1c34], R57 ;  /* 0x001c343901007387 */ /* 0x0001e40000100800 */
[----:B0-----:R-:W-:-:S05]  /*19b10*/  LEA R57, P4, R33, R37, 0x1 ;  /* 0x0000002521397211 */ /* 0x001fca00078808ff */
[----:B------:R0:W-:Y:S04]  /*19b20*/  STL [R1+0x1c70], R57 ;  /* 0x001c703901007387 */ /* 0x0001e80000100800 */
[----:B------:R1:W-:Y:S01]  /*19b30*/  STL [R1+0x1c3c], R55 ;  /* 0x001c3c3701007387 */ /* 0x0003e20000100800 */
[----:B0-----:R-:W-:Y:S02]  /*19b40*/  LEA R57, P5, R32, R37, 0x1 ;  /* 0x0000002520397211 */ /* 0x001fe400078a08ff */
[----:B-1----:R-:W-:-:S03]  /*19b50*/  LEA.HI.X.SX32 R55, R54, R23, 0x1, P6 ;  /* 0x0000001736377211 */ /* 0x002fc600030f0eff */
[----:B------:R0:W-:Y:S01]  /*19b60*/  STL [R1+0x1c78], R57 ;  /* 0x001c783901007387 */ /* 0x0001e20000100800 */
[----:B------:R-:W-:-:S03]  /*19b70*/  LEA.HI.X.SX32 R54, R53, R23, 0x1, P0 ;  /* 0x0000001735367211 */ /* 0x000fc600000f0eff */
[----:B------:R1:W-:Y:S01]  /*19b80*/  STL [R1+0x1c44], R55 ;  /* 0x001c443701007387 */ /* 0x0003e20000100800 */
[----:B------:R-:W-:Y:S02]  /*19b90*/  LEA.HI.X.SX32 R53, R52, R23, 0x1, P1 ;  /* 0x0000001734357211 */ /* 0x000fe400008f0eff */
[-C--:B0-----:R-:W-:Y:S02]  /*19ba0*/  LEA R57, P6, R31, R37.reuse, 0x1 ;  /* 0x000000251f397211 */ /* 0x081fe400078c08ff */
[----:B-1----:R-:W-:-:S03]  /*19bb0*/  LEA R55, P0, R30, R37, 0x1 ;  /* 0x000000251e377211 */ /* 0x002fc600078008ff */
[----:B------:R-:W-:Y:S01]  /*19bc0*/  STL [R1+0x1c80], R57 ;  /* 0x001c803901007387 */ /* 0x000fe20000100800 */
[----:B------:R-:W-:-:S03]  /*19bd0*/  LEA.HI.X.SX32 R52, R51, R23, 0x1, P2 ;  /* 0x0000001733347211 */ /* 0x000fc600010f0eff */
[----:B------:R0:W-:Y:S01]  /*19be0*/  STL [R1+0x1c4c], R54 ;  /* 0x001c4c3601007387 */ /* 0x0001e20000100800 */
[----:B------:R-:W-:-:S03]  /*19bf0*/  LEA.HI.X.SX32 R51, R39, R23, 0x1, P3 ;  /* 0x0000001727337211 */ /* 0x000fc600018f0eff */
[----:B------:R-:W-:Y:S04]  /*19c00*/  STL [R1+0x1c88], R55 ;  /* 0x001c883701007387 */ /* 0x000fe80000100800 */
[----:B------:R3:W-:Y:S01]  /*19c10*/  STL [R1+0x1c54], R53 ;  /* 0x001c543501007387 */ /* 0x0007e20000100800 */
[----:B0-----:R-:W-:Y:S02]  /*19c20*/  LEA R54, P1, R29, R37, 0x1 ;  /* 0x000000251d367211 */ /* 0x001fe400078208ff */
[----:B------:R-:W-:-:S03]  /*19c30*/  LEA.HI.X.SX32 R39, R33, R23, 0x1, P4 ;  /* 0x0000001721277211 */ /* 0x000fc600020f0eff */
[----:B------:R-:W-:Y:S01]  /*19c40*/  STL [R1+0x1c90], R54 ;  /* 0x001c903601007387 */ /* 0x000fe20000100800 */
[----:B---3--:R-:W-:-:S03]  /*19c50*/  LEA R53, P2, R28, R37, 0x1 ;  /* 0x000000251c357211 */ /* 0x008fc600078408ff */
[----:B------:R4:W-:Y:S01]  /*19c60*/  STL [R1+0x1c5c], R52 ;  /* 0x001c5c3401007387 */ /* 0x0009e20000100800 */
[----:B------:R-:W-:-:S03]  /*19c70*/  LEA.HI.X.SX32 R33, R32, R23, 0x1, P5 ;  /* 0x0000001720217211 */ /* 0x000fc600028f0eff */
[----:B------:R-:W-:Y:S04]  /*19c80*/  STL [R1+0x1c98], R53 ;  /* 0x001c983501007387 */ /* 0x000fe80000100800 */
[----:B------:R0:W-:Y:S01]  /*19c90*/  STL [R1+0x1c64], R51 ;  /* 0x001c643301007387 */ /* 0x0001e20000100800 */
[----:B----4-:R-:W-:Y:S02]  /*19ca0*/  LEA R52, P3, R25, R37, 0x1 ;  /* 0x0000002519347211 */ /* 0x010fe400078608ff */
[----:B------:R-:W-:-:S03]  /*19cb0*/  LEA.HI.X.SX32 R32, R31, R23, 0x1, P6 ;  /* 0x000000171f207211 */ /* 0x000fc600030f0eff */
[----:B------:R-:W-:Y:S01]  /*19cc0*/  STL [R1+0x1ca0], R52 ;  /* 0x001ca03401007387 */ /* 0x000fe20000100800 */
[----:B0-----:R-:W-:-:S03]  /*19cd0*/  LEA R51, P4, R24, R37, 0x1 ;  /* 0x0000002518337211 */ /* 0x001fc600078808ff */
[----:B------:R-:W-:Y:S01]  /*19ce0*/  STL [R1+0x1c6c], R39 ;  /* 0x001c6c2701007387 */ /* 0x000fe20000100800 */
[----:B------:R-:W-:-:S03]  /*19cf0*/  LEA.HI.X.SX32 R31, R30, R23, 0x1, P0 ;  /* 0x000000171e1f7211 */ /* 0x000fc600000f0eff */
[----:B------:R-:W-:Y:S04]  /*19d00*/  STL [R1+0x1ca8], R51 ;  /* 0x001ca83301007387 */ /* 0x000fe80000100800 */
[----:B------:R0:W-:Y:S01]  /*19d10*/  STL [R1+0x1c74], R33 ;  /* 0x001c742101007387 */ /* 0x0001e20000100800 */
[-C--:B------:R-:W-:Y:S02]  /*19d20*/  LEA.HI.X.SX32 R30, R29, R23.reuse, 0x1, P1 ;  /* 0x000000171d1e7211 */ /* 0x080fe400008f0eff */
[-C--:B------:R-:W-:Y:S02]  /*19d30*/  LEA.HI.X.SX32 R29, R28, R23.reuse, 0x1, P2 ;  /* 0x000000171c1d7211 */ /* 0x080fe400010f0eff */
[-C--:B------:R-:W-:Y:S02]  /*19d40*/  LEA.HI.X.SX32 R28, R25, R23.reuse, 0x1, P3 ;  /* 0x00000017191c7211 */ /* 0x080fe400018f0eff */
[----:B------:R-:W-:Y:S01]  /*19d50*/  LEA.HI.X.SX32 R25, R24, R23, 0x1, P4 ;  /* 0x0000001718197211 */ /* 0x000fe200020f0eff */
[----:B------:R-:W-:-:S02]  /*19d60*/  IMAD R15, R15, UR7, RZ ;  /* 0x000000070f0f7c24 */ /* 0x000fc4000f8e02ff */
[----:B------:R-:W-:Y:S02]  /*19d70*/  IMAD R16, R16, UR7, RZ ;  /* 0x0000000710107c24 */ /* 0x000fe4000f8e02ff */
[----:B------:R-:W-:Y:S02]  /*19d80*/  IMAD R17, R17, UR7, RZ ;  /* 0x0000000711117c24 */ /* 0x000fe4000f8e02ff */
[----:B------:R-:W-:Y:S02]  /*19d90*/  IMAD R18, R18, UR7, RZ ;  /* 0x0000000712127c24 */ /* 0x000fe4000f8e02ff */
[----:B------:R-:W-:Y:S02]  /*19da0*/  IMAD R19, R19, UR7, RZ ;  /* 0x0000000713137c24 */ /* 0x000fe4000f8e02ff */
[----:B------:R-:W-:Y:S02]  /*19db0*/  IMAD R20, R20, UR7, RZ ;  /* 0x0000000714147c24 */ /* 0x000fe4000f8e02ff */
[----:B------:R-:W-:-:S02]  /*19dc0*/  IMAD R21, R21, UR7, RZ ;  /* 0x0000000715157c24 */ /* 0x000fc4000f8e02ff */
[----:B------:R-:W-:Y:S02]  /*19dd0*/  IMAD R22, R22, UR7, RZ ;  /* 0x0000000716167c24 */ /* 0x000fe4000f8e02ff */
[----:B------:R-:W-:Y:S02]  /*19de0*/  IMAD R4, R4, UR7, RZ ;  /* 0x0000000704047c24 */ /* 0x000fe4000f8e02ff */
[----:B------:R-:W-:Y:S02]  /*19df0*/  IMAD R5, R5, UR7, RZ ;  /* 0x0000000705057c24 */ /* 0x000fe4000f8e02ff */
[----:B------:R-:W-:Y:S01]  /*19e00*/  IMAD R6, R6, UR7, RZ ;  /* 0x0000000706067c24 */ /* 0x000fe2000f8e02ff */
[-C--:B0-----:R-:W-:Y:S02]  /*19e10*/  LEA R33, P6, R58, R37.reuse, 0x1 ;  /* 0x000000253a217211 */ /* 0x081fe400078c08ff */
[----:B--2---:R-:W-:-:S05]  /*19e20*/  LEA R39, P5, R59, R37, 0x1 ;  /* 0x000000253b277211 */ /* 0x004fca00078a08ff */
[----:B------:R-:W-:Y:S04]  /*19e30*/  STL [R1+0x1cb0], R39 ;  /* 0x001cb02701007387 */ /* 0x000fe80000100800 */
[----:B------:R0:W-:Y:S04]  /*19e40*/  STL [R1+0x1c7c], R32 ;  /* 0x001c7c2001007387 */ /* 0x0001e80000100800 */
[----:B------:R-:W-:Y:S04]  /*19e50*/  STL [R1+0x1cb8], R33 ;  /* 0x001cb82101007387 */ /* 0x000fe80000100800 */
[----:B------:R1:W-:Y:S01]  /*19e60*/  STL [R1+0x1c84], R31 ;  /* 0x001c841f01007387 */ /* 0x0003e20000100800 */
[----:B0-----:R-:W-:-:S05]  /*19e70*/  LEA R32, P0, R56, R37, 0x1 ;  /* 0x0000002538207211 */ /* 0x001fca00078008ff */
[----:B------:R-:W-:Y:S01]  /*19e80*/  STL [R1+0x1cc0], R32 ;  /* 0x001cc02001007387 */ /* 0x000fe20000100800 */
[----:B-1----:R-:W-:-:S03]  /*19e90*/  LEA R31, P1, R10, R37, 0x1 ;  /* 0x000000250a1f7211 */ /* 0x002fc600078208ff */
[----:B------:R0:W-:Y:S04]  /*19ea0*/  STL [R1+0x1c8c], R30 ;  /* 0x001c8c1e01007387 */ /* 0x0001e80000100800 */
[----:B------:R-:W-:Y:S04]  /*19eb0*/  STL [R1+0x1cc8], R31 ;  /* 0x001cc81f01007387 */ /* 0x000fe80000100800 */
[----:B------:R1:W-:Y:S01]  /*19ec0*/  STL [R1+0x1c94], R29 ;  /* 0x001c941d01007387 */ /* 0x0003e20000100800 */
[----:B0-----:R-:W-:Y:S02]  /*19ed0*/  LEA R30, P2, R11, R37, 0x1 ;  /* 0x000000250b1e7211 */ /* 0x001fe400078408ff */
[----:B------:R-:W-:-:S03]  /*19ee0*/  LEA.HI.X.SX32 R24, R59, R23, 0x1, P5 ;  /* 0x000000173b187211 */ /* 0x000fc600028f0eff */
[----:B------:R-:W-:Y:S01]  /*19ef0*/  STL [R1+0x1cd0], R30 ;  /* 0x001cd01e01007387 */ /* 0x000fe20000100800 */
[----:B-1----:R-:W-:-:S03]  /*19f00*/  LEA R29, P3, R12, R37, 0x1 ;  /* 0x000000250c1d7211 */ /* 0x002fc600078608ff */
[----:B------:R0:W-:Y:S04]  /*19f10*/  STL [R1+0x1c9c], R28 ;  /* 0x001c9c1c01007387 */ /* 0x0001e80000100800 */
[----:B------:R-:W-:Y:S04]  /*19f20*/  STL [R1+0x1cd8], R29 ;  /* 0x001cd81d01007387 */ /* 0x000fe80000100800 */
[----:B------:R1:W-:Y:S01]  /*19f30*/  STL [R1+0x1ca4], R25 ;  /* 0x001ca41901007387 */ /* 0x0003e20000100800 */
[----:B0-----:R-:W-:-:S05]  /*19f40*/  LEA R28, P4, R13, R37, 0x1 ;  /* 0x000000250d1c7211 */ /* 0x001fca00078808ff */
[----:B------:R0:W-:Y:S01]  /*19f50*/  STL [R1+0x1ce0], R28 ;  /* 0x001ce01c01007387 */ /* 0x0001e20000100800 */
[----:B-1----:R-:W-:-:S03]  /*19f60*/  LEA R25, P5, R14, R37, 0x1 ;  /* 0x000000250e197211 */ /* 0x002fc600078a08ff */
[----:B------:R1:W-:Y:S04]  /*19f70*/  STL [R1+0x1cac], R24 ;  /* 0x001cac1801007387 */ /* 0x0003e80000100800 */
[----:B------:R2:W-:Y:S01]  /*19f80*/  STL [R1+0x1ce8], R25 ;  /* 0x001ce81901007387 */ /* 0x0005e20000100800 */
[----:B0-----:R-:W-:Y:S02]  /*19f90*/  LEA.HI.X.SX32 R28, R58, R23, 0x1, P6 ;  /* 0x000000173a1c7211 */ /* 0x001fe400030f0eff */
[----:B-1----:R-:W-:-:S03]  /*19fa0*/  LEA R24, P6, R15, R37, 0x1 ;  /* 0x000000250f187211 */ /* 0x002fc600078c08ff */
[----:B------:R0:W-:Y:S01]  /*19fb0*/  STL [R1+0x1cb4], R28 ;  /* 0x001cb41c01007387 */ /* 0x0001e20000100800 */
[----:B--2---:R-:W-:-:S03]  /*19fc0*/  LEA.HI.X.SX32 R25, R56, R23, 0x1, P0 ;  /* 0x0000001738197211 */ /* 0x004fc600000f0eff */
[----:B------:R1:W-:Y:S04]  /*19fd0*/  STL [R1+0x1cf0], R24 ;  /* 0x001cf01801007387 */ /* 0x0003e80000100800 */
[----:B------:R2:W-:Y:S01]  /*19fe0*/  STL [R1+0x1cbc], R25 ;  /* 0x001cbc1901007387 */ /* 0x0005e20000100800 */
[----:B0-----:R-:W-:Y:S02]  /*19ff0*/  LEA R28, P0, R16, R37, 0x1 ;  /* 0x00000025101c7211 */ /* 0x001fe400078008ff */
[-C--:B-1----:R-:W-:Y:S02]  /*1a000*/  LEA.HI.X.SX32 R24, R10, R23.reuse, 0x1, P1 ;  /* 0x000000170a187211 */ /* 0x082fe400008f0eff */
[----:B------:R-:W-:Y:S02]  /*1a010*/  LEA.HI.X.SX32 R10, R11, R23, 0x1, P2 ;  /* 0x000000170b0a7211 */ /* 0x000fe400010f0eff */
[----:B--2---:R-:W-:Y:S01]  /*1a020*/  LEA R25, P1, R17, R37, 0x1 ;  /* 0x0000002511197211 */ /* 0x004fe200078208ff */
[----:B------:R-:W-:Y:S01]  /*1a030*/  STL [R1+0x1cf8], R28 ;  /* 0x001cf81c01007387 */ /* 0x000fe20000100800 */
[----:B------:R-:W-:-:S03]  /*1a040*/  LEA.HI.X.SX32 R11, R12, R23, 0x1, P3 ;  /* 0x000000170c0b7211 */ /* 0x000fc600018f0eff */
[----:B------:R0:W-:Y:S01]  /*1a050*/  STL [R1+0x1cc4], R24 ;  /* 0x001cc41801007387 */ /* 0x0001e20000100800 */
[----:B------:R-:W-:-:S03]  /*1a060*/  LEA.HI.X.SX32 R12, R13, R23, 0x1, P4 ;  /* 0x000000170d0c7211 */ /* 0x000fc600020f0eff */
[----:B------:R-:W-:Y:S04]  /*1a070*/  STL [R1+0x1d00], R25 ;  /* 0x001d001901007387 */ /* 0x000fe80000100800 */
[----:B------:R1:W-:Y:S01]  /*1a080*/  STL [R1+0x1ccc], R10 ;  /* 0x001ccc0a01007387 */ /* 0x0003e20000100800 */
[----:B0-----:R-:W-:-:S05]  /*1a090*/  LEA R24, P2, R18, R37, 0x1 ;  /* 0x0000002512187211 */ /* 0x001fca00078408ff */
[----:B------:R-:W-:Y:S01]  /*1a0a0*/  STL [R1+0x1d08], R24 ;  /* 0x001d081801007387 */ /* 0x000fe20000100800 */
[----:B-1----:R-:W-:-:S03]  /*1a0b0*/  LEA R10, P3, R19, R37, 0x1 ;  /* 0x00000025130a7211 */ /* 0x002fc600078608ff */
[----:B------:R0:W-:Y:S04]  /*1a0c0*/  STL [R1+0x1cd4], R11 ;  /* 0x001cd40b01007387 */ /* 0x0001e80000100800 */
[----:B------:R1:W-:Y:S04]  /*1a0d0*/  STL [R1+0x1d10], R10 ;  /* 0x001d100a01007387 */ /* 0x0003e80000100800 */
[----:B------:R2:W-:Y:S01]  /*1a0e0*/  STL [R1+0x1cdc], R12 ;  /* 0x001cdc0c01007387 */ /* 0x0005e20000100800 */
[----:B0-----:R-:W-:Y:S02]  /*1a0f0*/  LEA R11, P4, R20, R37, 0x1 ;  /* 0x00000025140b7211 */ /* 0x001fe400078808ff */
[----:B-1----:R-:W-:-:S03]  /*1a100*/  LEA.HI.X.SX32 R10, R14, R23, 0x1, P5 ;  /* 0x000000170e0a7211 */ /* 0x002fc600028f0eff */
[----:B------:R0:W-:Y:S01]  /*1a110*/  STL [R1+0x1d18], R11 ;  /* 0x001d180b01007387 */ /* 0x0001e20000100800 */
[----:B--2---:R-:W-:-:S03]  /*1a120*/  LEA R12, P5, R21, R37, 0x1 ;  /* 0x00000025150c7211 */ /* 0x004fc600078a08ff */
        /* <DEDUP_REMOVED lines=16> */
[----:B------:R-:W-:Y:S01]  /*1a230*/  STL [R1+0x1d04], R11 ;  /* 0x001d040b01007387 */ /* 0x000fe20000100800 */
[----:B--2---:R-:W-:-:S03]  /*1a240*/  LEA.HI.X.SX32 R12, R19, R23, 0x1, P3 ;  /* 0x00000017130c7211 */ /* 0x004fc600018f0eff */
[----:B------:R0:W-:Y:S04]  /*1a250*/  STL [R1+0x1d40], R10 ;  /* 0x001d400a01007387 */ /* 0x0001e80000100800 */
[----:B------:R1:W-:Y:S04]  /*1a260*/  STL [R1+0x1d0c], R12 ;  /* 0x001d0c0c01007387 */ /* 0x0003e80000100800 */
[----:B------:R-:W2:Y:S01]  /*1a270*/  LDL.LU R24, [R1+0x320] ;  /* 0x0003200001187983 */ /* 0x000ea20000300800 */
[----:B------:R-:W-:Y:S01]  /*1a280*/  IMAD R7, R7, UR7, RZ ;  /* 0x0000000707077c24 */ /* 0x000fe2000f8e02ff */
[----:B0-----:R-:W-:Y:S01]  /*1a290*/  LEA.HI.X.SX32 R10, R20, R23, 0x1, P4 ;  /* 0x00000017140a7211 */ /* 0x001fe200020f0eff */
[----:B------:R-:W-:-:S03]  /*1a2a0*/  IMAD R8, R8, UR7, RZ ;  /* 0x0000000708087c24 */ /* 0x000fc6000f8e02ff */
[-C--:B------:R-:W-:Y:S01]  /*1a2b0*/  LEA R11, P3, R7, R37.reuse, 0x1 ;  /* 0x00000025070b7211 */ /* 0x080fe200078608ff */
[----:B------:R-:W-:Y:S01]  /*1a2c0*/  IMAD R9, R9, UR7, RZ ;  /* 0x0000000709097c24 */ /* 0x000fe2000f8e02ff */
[----:B-1----:R-:W-:-:S03]  /*1a2d0*/  LEA R12, P4, R8, R37, 0x1 ;  /* 0x00000025080c7211 */ /* 0x002fc600078808ff */
[----:B------:R-:W-:Y:S01]  /*1a2e0*/  STL [R1+0x1d48], R11 ;  /* 0x001d480b01007387 */ /* 0x000fe20000100800 */
[----:B------:R-:W-:-:S03]  /*1a2f0*/  IMAD R46, R46, UR7, RZ ;  /* 0x000000072e2e7c24 */ /* 0x000fc6000f8e02ff */
[----:B------:R0:W-:Y:S01]  /*1a300*/  STL [R1+0x1d14], R10 ;  /* 0x001d140a01007387 */ /* 0x0001e20000100800 */
[----:B------:R-:W-:-:S03]  /*1a310*/  IMAD R47, R47, UR7, RZ ;  /* 0x000000072f2f7c24 */ /* 0x000fc6000f8e02ff */
[----:B------:R1:W-:Y:S01]  /*1a320*/  STL [R1+0x1d50], R12 ;  /* 0x001d500c01007387 */ /* 0x0003e20000100800 */
[----:B0-----:R-:W-:Y:S02]  /*1a330*/  LEA.HI.X.SX32 R10, R21, R23, 0x1, P5 ;  /* 0x00000017150a7211 */ /* 0x001fe400028f0eff */
[----:B------:R-:W-:Y:S02]  /*1a340*/  LEA R11, P5, R9, R37, 0x1 ;  /* 0x00000025090b7211 */ /* 0x000fe400078a08ff */
[----:B-1----:R-:W-:Y:S01]  /*1a350*/  LEA.HI.X.SX32 R12, R22, R23, 0x1, P6 ;  /* 0x00000017160c7211 */ /* 0x002fe200030f0eff */
[----:B------:R0:W-:Y:S01]  /*1a360*/  STL [R1+0x1d1c], R10 ;  /* 0x001d1c0a01007387 */ /* 0x0001e20000100800 */
[----:B------:R-:W-:-:S03]  /*1a370*/  IMAD R48, R48, UR7, RZ ;  /* 0x0000000730307c24 */ /* 0x000fc6000f8e02ff */
[----:B------:R1:W-:Y:S01]  /*1a380*/  STL [R1+0x1d58], R11 ;  /* 0x001d580b01007387 */ /* 0x0003e20000100800 */
[----:B0-----:R-:W-:-:S03]  /*1a390*/  LEA R10, P6, R46, R37, 0x1 ;  /* 0x000000252e0a7211 */ /* 0x001fc600078c08ff */
[----:B------:R-:W-:Y:S01]  /*1a3a0*/  STL [R1+0x1d24], R12 ;  /* 0x001d240c01007387 */ /* 0x000fe20000100800 */
[----:B-1----:R-:W-:-:S03]  /*1a3b0*/  LEA.HI.X.SX32 R11, R4, R23, 0x1, P0 ;  /* 0x00000017040b7211 */ /* 0x002fc600000f0eff */
[----:B------:R0:W-:Y:S01]  /*1a3c0*/  STL [R1+0x1d60], R10 ;  /* 0x001d600a01007387 */ /* 0x0001e20000100800 */
[----:B------:R-:W-:Y:S01]  /*1a3d0*/  LEA R4, P0, R47, R37, 0x1 ;  /* 0x000000252f047211 */ /* 0x000fe200078008ff */
[----:B------:R-:W-:Y:S02]  /*1a3e0*/  IMAD R49, R49, UR7, RZ ;  /* 0x0000000731317c24 */ /* 0x000fe4000f8e02ff */
[----:B------:R-:W-:Y:S01]  /*1a3f0*/  STL [R1+0x1d2c], R11 ;  /* 0x001d2c0b01007387 */ /* 0x000fe20000100800 */
[----:B0-----:R-:W-:Y:S02]  /*1a400*/  LEA.HI.X.SX32 R10, R5, R23, 0x1, P1 ;  /* 0x00000017050a7211 */ /* 0x001fe400008f0eff */
[----:B------:R-:W-:Y:S01]  /*1a410*/  LEA R5, P1, R48, R37, 0x1 ;  /* 0x0000002530057211 */ /* 0x000fe200078208ff */
[----:B------:R0:W-:Y:S01]  /*1a420*/  STL [R1+0x1d68], R4 ;  /* 0x001d680401007387 */ /* 0x0001e20000100800 */
[----:B------:R-:W-:-:S03]  /*1a430*/  IMAD R50, R50, UR7, RZ ;  /* 0x0000000732327c24 */ /* 0x000fc6000f8e02ff */
[----:B------:R-:W-:Y:S01]  /*1a440*/  STL [R1+0x1d34], R10 ;  /* 0x001d340a01007387 */ /* 0x000fe20000100800 */
[----:B------:R-:W-:-:S03]  /*1a450*/  IMAD R42, R42, UR7, RZ ;  /* 0x000000072a2a7c24 */ /* 0x000fc6000f8e02ff */
[----:B------:R1:W-:Y:S01]  /*1a460*/  STL [R1+0x1d70], R5 ;  /* 0x001d700501007387 */ /* 0x0003e20000100800 */
[----:B0-----:R-:W-:Y:S02]  /*1a470*/  LEA.HI.X.SX32 R4, R6, R23, 0x1, P2 ;  /* 0x0000001706047211 */ /* 0x001fe400010f0eff */
[----:B------:R-:W-:-:S03]  /*1a480*/  LEA R6, P2, R49, R37, 0x1 ;  /* 0x0000002531067211 */ /* 0x000fc600078408ff */
[----:B------:R0:W-:Y:S01]  /*1a490*/  STL [R1+0x1d3c], R4 ;  /* 0x001d3c0401007387 */ /* 0x0001e20000100800 */
[----:B-1----:R-:W-:-:S03]  /*1a4a0*/  LEA.HI.X.SX32 R5, R7, R23, 0x1, P3 ;  /* 0x0000001707057211 */ /* 0x002fc600018f0eff */
[----:B------:R1:W-:Y:S01]  /*1a4b0*/  STL [R1+0x1d78], R6 ;  /* 0x001d780601007387 */ /* 0x0003e20000100800 */
[----:B------:R-:W-:-:S03]  /*1a4c0*/  IMAD R41, R41, UR7, RZ ;  /* 0x0000000729297c24 */ /* 0x000fc6000f8e02ff */
[----:B------:R3:W-:Y:S01]  /*1a4d0*/  STL [R1+0x1d44], R5 ;  /* 0x001d440501007387 */ /* 0x0007e20000100800 */
[----:B0-----:R-:W-:Y:S02]  /*1a4e0*/  LEA R4, P3, R50, R37, 0x1 ;  /* 0x0000002532047211 */ /* 0x001fe400078608ff */
[----:B-1----:R-:W-:-:S03]  /*1a4f0*/  LEA.HI.X.SX32 R6, R8, R23, 0x1, P4 ;  /* 0x0000001708067211 */ /* 0x002fc600020f0eff */
[----:B------:R0:W-:Y:S01]  /*1a500*/  STL [R1+0x1d80], R4 ;  /* 0x001d800401007387 */ /* 0x0001e20000100800 */
[----:B---3--:R-:W-:-:S03]  /*1a510*/  LEA R5, P4, R42, R37, 0x1 ;  /* 0x000000252a057211 */ /* 0x008fc600078808ff */
[----:B------:R1:W-:Y:S01]  /*1a520*/  STL [R1+0x1d4c], R6 ;  /* 0x001d4c0601007387 */ /* 0x0003e20000100800 */
[----:B------:R-:W-:-:S03]  /*1a530*/  IMAD R40, R40, UR7, RZ ;  /* 0x0000000728287c24 */ /* 0x000fc6000f8e02ff */
[----:B------:R3:W-:Y:S01]  /*1a540*/  STL [R1+0x1d88], R5 ;  /* 0x001d880501007387 */ /* 0x0007e20000100800 */
[----:B0-----:R-:W-:Y:S01]  /*1a550*/  LEA.HI.X.SX32 R4, R9, R23, 0x1, P5 ;  /* 0x0000001709047211 */ /* 0x001fe200028f0eff */
[----:B------:R-:W-:Y:S01]  /*1a560*/  IMAD R38, R38, UR7, RZ ;  /* 0x0000000726267c24 */ /* 0x000fe2000f8e02ff */
[----:B-1----:R-:W-:-:S03]  /*1a570*/  LEA R6, P5, R41, R37, 0x1 ;  /* 0x0000002529067211 */ /* 0x002fc600078a08ff */
[----:B------:R0:W-:Y:S01]  /*1a580*/  STL [R1+0x1d54], R4 ;  /* 0x001d540401007387 */ /* 0x0001e20000100800 */
[----:B---3--:R-:W-:-:S03]  /*1a590*/  LEA.HI.X.SX32 R5, R46, R23, 0x1, P6 ;  /* 0x000000172e057211 */ /* 0x008fc600030f0eff */
        /* <DEDUP_REMOVED lines=25> */
[----:B0-----:R-:W-:Y:S02]  /*1a730*/  LEA.HI.X.SX32 R4, R42, R23, 0x1, P4 ;  /* 0x000000172a047211 */ /* 0x001fe400020f0eff */
[----:B-1----:R-:W-:-:S03]  /*1a740*/  LEA R6, P4, R2, R37, 0x1 ;  /* 0x0000002502067211 */ /* 0x002fc600078808ff */
[----:B------:R-:W-:Y:S01]  /*1a750*/  STL [R1+0x1d84], R4 ;  /* 0x001d840401007387 */ /* 0x000fe20000100800 */
[----:B---3--:R-:W-:-:S03]  /*1a760*/  LEA.HI.X.SX32 R5, R41, R23, 0x1, P5 ;  /* 0x0000001729057211 */ /* 0x008fc600028f0eff */
[----:B------:R0:W-:Y:S01]  /*1a770*/  STL [R1+0x1dc0], R6 ;  /* 0x001dc00601007387 */ /* 0x0001e20000100800 */
[----:B------:R-:W-:-:S03]  /*1a780*/  IMAD R44, R44, UR7, RZ ;  /* 0x000000072c2c7c24 */ /* 0x000fc6000f8e02ff */
[----:B------:R1:W-:Y:S01]  /*1a790*/  STL [R1+0x1d8c], R5 ;  /* 0x001d8c0501007387 */ /* 0x0003e20000100800 */
[----:B0-----:R-:W-:Y:S02]  /*1a7a0*/  LEA.HI.X.SX32 R6, R40, R23, 0x1, P6 ;  /* 0x0000001728067211 */ /* 0x001fe400030f0eff */
[----:B-1----:R-:W-:Y:S01]  /*1a7b0*/  LEA R5, P6, R45, R37, 0x1 ;  /* 0x000000252d057211 */ /* 0x002fe200078c08ff */
[----:B------:R-:W-:Y:S02]  /*1a7c0*/  IMAD R43, R43, UR7, RZ ;  /* 0x000000072b2b7c24 */ /* 0x000fe4000f8e02ff */
[----:B------:R-:W-:Y:S02]  /*1a7d0*/  IMAD R26, R26, UR7, RZ ;  /* 0x000000071a1a7c24 */ /* 0x000fe4000f8e02ff */
[----:B------:R-:W-:Y:S02]  /*1a7e0*/  IMAD R27, R27, UR7, RZ ;  /* 0x000000071b1b7c24 */ /* 0x000fe4000f8e02ff */
[----:B------:R-:W-:-:S02]  /*1a7f0*/  IMAD R3, R3, UR10, RZ ;  /* 0x0000000a03037c24 */ /* 0x000fc4000f8e02ff */
[----:B------:R-:W-:Y:S02]  /*1a800*/  IMAD R61, R61, UR10, RZ ;  /* 0x0000000a3d3d7c24 */ /* 0x000fe4000f8e02ff */
[----:B------:R-:W-:Y:S01]  /*1a810*/  IMAD R60, R60, UR10, RZ ;  /* 0x0000000a3c3c7c24 */ /* 0x000fe2000f8e02ff */
[----:B--2---:R-:W-:-:S05]  /*1a820*/  LEA R4, P5, R24, R37, 0x1 ;  /* 0x0000002518047211 */ /* 0x004fca00078a08ff */
[----:B------:R0:W-:Y:S04]  /*1a830*/  STL [R1+0x1dc4], R4 ;  /* 0x001dc40401007387 */ /* 0x0001e80000100800 */
        /* <DEDUP_REMOVED lines=10> */
[----:B------:R-:W-:Y:S01]  /*1a8e0*/  STL [R1+0x1dd0], R4 ;  /* 0x001dd00401007387 */ /* 0x000fe20000100800 */
[----:B--2---:R-:W-:-:S03]  /*1a8f0*/  LEA R5, P2, R26, R37, 0x1 ;  /* 0x000000251a057211 */ /* 0x004fc600078408ff */
[----:B------:R-:W-:Y:S04]  /*1a900*/  STL [R1+0x1dac], R6 ;  /* 0x001dac0601007387 */ /* 0x000fe80000100800 */
[----:B------:R0:W-:Y:S02]  /*1a910*/  STL [R1+0x1dd4], R5 ;  /* 0x001dd40501007387 */ /* 0x0001e40000100800 */
[-C--:B0-----:R-:W-:Y:S02]  /*1a920*/  LEA.HI.X.SX32 R5, R2, R23.reuse, 0x1, P4 ;  /* 0x0000001702057211 */ /* 0x081fe400020f0eff */
[-C--:B------:R-:W-:Y:S02]  /*1a930*/  LEA.HI.X.SX32 R2, R24, R23.reuse, 0x1, P5 ;  /* 0x0000001718027211 */ /* 0x080fe400028f0eff */
[----:B------:R-:W0:Y:S01]  /*1a940*/  LDC R24, c[0x0][0x3a8] ;  /* 0x0000ea00ff187b82 */ /* 0x000e220000000800 */
[----:B------:R-:W-:-:S02]  /*1a950*/  LEA.HI.X.SX32 R4, R34, R23, 0x1, P3 ;  /* 0x0000001722047211 */ /* 0x000fc400018f0eff */
[----:B------:R-:W-:-:S03]  /*1a960*/  LEA R18, P3, R0, UR8, 0x1 ;  /* 0x0000000800127c11 */ /* 0x000fc6000f8608ff */
[----:B------:R1:W-:Y:S01]  /*1a970*/  STL [R1+0x1db4], R4 ;  /* 0x001db40401007387 */ /* 0x0003e20000100800 */
[----:B------:R-:W-:Y:S02]  /*1a980*/  LEA.HI.X.SX32 R19, R0, UR9, 0x1, P3 ;  /* 0x0000000900137c11 */ /* 0x000fe400098f0eff */
[----:B------:R-:W-:Y:S01]  /*1a990*/  LEA.HI.X.SX32 R0, R45, R23, 0x1, P6 ;  /* 0x000000172d007211 */ /* 0x000fe200030f0eff */
[----:B------:R-:W-:Y:S01]  /*1a9a0*/  STL [R1+0x1dbc], R5 ;  /* 0x001dbc0501007387 */ /* 0x000fe20000100800 */
[----:B-1----:R-:W-:-:S05]  /*1a9b0*/  LEA R4, P4, R27, R37, 0x1 ;  /* 0x000000251b047211 */ /* 0x002fca00078808ff */
[----:B------:R-:W-:Y:S04]  /*1a9c0*/  STL [R1+0x1670], R4 ;  /* 0x0016700401007387 */ /* 0x000fe80000100800 */
[----:B------:R1:W-:Y:S01]  /*1a9d0*/  STL [R1+0x1660], R2 ;  /* 0x0016600201007387 */ /* 0x0003e20000100800 */
[----:B0-----:R-:W-:Y:S02]  /*1a9e0*/  IMAD R25, R24, 0x1f, RZ ;  /* 0x0000001f18197824 */ /* 0x001fe400078e02ff */
[----:B------:R-:W0:Y:S01]  /*1a9f0*/  LDC R24, c[0x0][0x3a8] ;  /* 0x0000ea00ff187b82 */ /* 0x000e220000000800 */
[----:B------:R2:W-:Y:S01]  /*1aa00*/  STL [R1+0x1664], R0 ;  /* 0x0016640001007387 */ /* 0x0005e20000100800 */
[-C--:B-1----:R-:W-:Y:S02]  /*1aa10*/  LEA.HI.X.SX32 R2, R44, R23.reuse, 0x1, P0 ;  /* 0x000000172c027211 */ /* 0x082fe400000f0eff */
[----:B--2---:R-:W-:-:S03]  /*1aa20*/  LEA.HI.X.SX32 R0, R43, R23, 0x1, P1 ;  /* 0x000000172b007211 */ /* 0x004fc600008f0eff */
[----:B------:R1:W-:Y:S01]  /*1aa30*/  STL [R1+0x1668], R2 ;  /* 0x0016680201007387 */ /* 0x0003e20000100800 */
[----:B------:R-:W-:-:S03]  /*1aa40*/  LEA R16, P5, R3, UR8, 0x1 ;  /* 0x0000000803107c11 */ /* 0x000fc6000f8a08ff */
[----:B------:R-:W-:Y:S01]  /*1aa50*/  STL.64 [R1+0x1150], R18 ;  /* 0x0011501201007387 */ /* 0x000fe20000100a00 */
[----:B------:R-:W-:-:S03]  /*1aa60*/  IMAD.WIDE R4, R25, 0x2, R18 ;  /* 0x0000000219047825 */ /* 0x000fc600078e0212 */
[----:B------:R2:W-:Y:S01]  /*1aa70*/  STL [R1+0x166c], R0 ;  /* 0x00166c0001007387 */ /* 0x0005e20000100800 */
[----:B-1----:R-:W-:Y:S02]  /*1aa80*/  LEA.HI.X.SX32 R2, R26, R23, 0x1, P2 ;  /* 0x000000171a027211 */ /* 0x002fe400010f0eff */
[----:B------:R-:W-:-:S03]  /*1aa90*/  LEA R14, P0, R60, UR8, 0x1 ;  /* 0x000000083c0e7c11 */ /* 0x000fc6000f8008ff */
[----:B------:R1:W-:Y:S01]  /*1aaa0*/  STL [R1+0x1674], R2 ;  /* 0x0016740201007387 */ /* 0x0003e20000100800 */
[----:B--2---:R-:W-:Y:S02]  /*1aab0*/  LEA.HI.X.SX32 R0, R27, R23, 0x1, P4 ;  /* 0x000000171b007211 */ /* 0x004fe400020f0eff */
[----:B------:R-:W-:-:S03]  /*1aac0*/  LEA.HI.X.SX32 R17, R3, UR9, 0x1, P5 ;  /* 0x0000000903117c11 */ /* 0x000fc6000a8f0eff */
[----:B------:R-:W-:Y:S01]  /*1aad0*/  STL [R1+0x127c], R0 ;  /* 0x00127c0001007387 */ /* 0x000fe20000100800 */
[----:B-1----:R-:W-:-:S03]  /*1aae0*/  LEA R2, P1, R61, UR8, 0x1 ;  /* 0x000000083d027c11 */ /* 0x002fc6000f8208ff */
[----:B------:R1:W5:Y:S01]  /*1aaf0*/  LDL.LU R3, [R1+0x1e70] ;  /* 0x001e700001037983 */ /* 0x0003620000300800 */
[----:B------:R-:W-:-:S03]  /*1ab00*/  LEA.HI.X.SX32 R15, R60, UR9, 0x1, P0 ;  /* 0x000000093c0f7c11 */ /* 0x000fc600080f0eff */
[----:B------:R2:W-:Y:S04]  /*1ab10*/  STL [R1+0x1284], R4 ;  /* 0x0012840401007387 */ /* 0x0005e80000100800 */
[----:B------:R-:W-:Y:S04]  /*1ab20*/  STL [R1+0x1278], R2 ;  /* 0x0012780201007387 */ /* 0x000fe80000100800 */
[----:B------:R3:W-:Y:S01]  /*1ab30*/  STL [R1+0x1280], R5 ;  /* 0x0012800501007387 */ /* 0x0007e20000100800 */
[----:B--2---:R-:W-:-:S03]  /*1ab40*/  LEA.HI.X.SX32 R4, R61, UR9, 0x1, P1 ;  /* 0x000000093d047c11 */ /* 0x004fc600088f0eff */
[----:B------:R-:W-:Y:S01]  /*1ab50*/  STL.64 [R1+0x1160], R16 ;  /* 0x0011601001007387 */ /* 0x000fe20000100a00 */
[----:B------:R-:W-:-:S03]  /*1ab60*/  IMAD.WIDE R6, R25, 0x2, R16 ;  /* 0x0000000219067825 */ /* 0x000fc600078e0210 */
[----:B------:R1:W5:Y:S01]  /*1ab70*/  LDL.LU R60, [R1+0x1e6c] ;  /* 0x001e6c00013c7983 */ /* 0x0003620000300800 */
[----:B---3--:R-:W-:-:S03]  /*1ab80*/  IMAD.MOV.U32 R5, RZ, RZ, R4 ;  /* 0x000000ffff057224 */ /* 0x008fc600078e0004 */
[----:B------:R1:W5:Y:S04]  /*1ab90*/  LDL.LU R61, [R1+0x1e68] ;  /* 0x001e6800013d7983 */ /* 0x0003680000300800 */
[----:B------:R-:W-:Y:S01]  /*1aba0*/  STL.64 [R1+0x1158], R14 ;  /* 0x0011580e01007387 */ /* 0x000fe20000100a00 */
[----:B0-----:R-:W-:-:S03]  /*1abb0*/  IMAD R0, R24, 0x1e, RZ ;  /* 0x0000001e18007824 */ /* 0x001fc600078e02ff */
[----:B------:R0:W-:Y:S01]  /*1abc0*/  STL [R1+0x1274], R4 ;  /* 0x0012740401007387 */ /* 0x0001e20000100800 */
[----:B------:R-:W-:-:S03]  /*1abd0*/  IMAD.WIDE R8, R25, 0x2, R14 ;  /* 0x0000000219087825 */ /* 0x000fc600078e020e */
[----:B------:R-:W-:Y:S01]  /*1abe0*/  STL [R1+0x128c], R6 ;  /* 0x00128c0601007387 */ /* 0x000fe20000100800 */
[----:B0-----:R-:W-:-:S03]  /*1abf0*/  IMAD.MOV.U32 R4, RZ, RZ, R2 ;  /* 0x000000ffff047224 */ /* 0x001fc600078e0002 */
[----:B------:R0:W-:Y:S01]  /*1ac00*/  STL [R1+0x1288], R7 ;  /* 0x0012880701007387 */ /* 0x0001e20000100800 */
[----:B------:R-:W-:-:S03]  /*1ac10*/  IMAD.WIDE R10, R25, 0x2, R4 ;  /* 0x00000002190a7825 */ /* 0x000fc600078e0204 */
[----:B------:R-:W-:Y:S04]  /*1ac20*/  STL [R1+0x1294], R8 ;  /* 0x0012940801007387 */ /* 0x000fe80000100800 */
[----:B------:R2:W-:Y:S01]  /*1ac30*/  STL [R1+0x1290], R9 ;  /* 0x0012900901007387 */ /* 0x0005e20000100800 */
[----:B0-----:R-:W-:-:S03]  /*1ac40*/  IMAD.WIDE R6, R0, 0x2, R18 ;  /* 0x0000000200067825 */ /* 0x001fc600078e0212 */
[----:B------:R-:W-:Y:S04]  /*1ac50*/  STL [R1+0x129c], R10 ;  /* 0x00129c0a01007387 */ /* 0x000fe80000100800 */
[----:B------:R0:W-:Y:S01]  /*1ac60*/  STL [R1+0x1298], R11 ;  /* 0x0012980b01007387 */ /* 0x0001e20000100800 */
[----:B--2---:R-:W-:-:S03]  /*1ac70*/  IMAD.WIDE R8, R0, 0x2, R16 ;  /* 0x0000000200087825 */ /* 0x004fc600078e0210 */
[----:B------:R-:W-:Y:S01]  /*1ac80*/  STL [R1+0x12a4], R6 ;  /* 0x0012a40601007387 */ /* 0x000fe20000100800 */
[----:B------:R-:W-:-:S03]  /*1ac90*/  IMAD R2, R24, 0x1d, RZ ;  /* 0x0000001d18027824 */ /* 0x000fc600078e02ff */
[----:B------:R2:W-:Y:S01]  /*1aca0*/  STL [R1+0x12a0], R7 ;  /* 0x0012a00701007387 */ /* 0x0005e20000100800 */
[----:B0-----:R-:W-:-:S03]  /*1acb0*/  IMAD.WIDE R10, R0, 0x2, R4 ;  /* 0x00000002000a7825 */ /* 0x001fc600078e0204 */
[----:B------:R-:W-:Y:S01]  /*1acc0*/  STL [R1+0x12ac], R8 ;  /* 0x0012ac0801007387 */ /* 0x000fe20000100800 */
[----:B--2---:R-:W-:-:S03]  /*1acd0*/  IMAD.WIDE R6, R0, 0x2, R14 ;  /* 0x0000000200067825 */ /* 0x004fc600078e020e */
[----:B------:R0:W-:Y:S04]  /*1ace0*/  STL [R1+0x12a8], R9 ;  /* 0x0012a80901007387 */ /* 0x0001e80000100800 */
        /* <DEDUP_REMOVED lines=163> */
[----:B------:R-:W-:-:S03]  /*1b720*/  IMAD.SHL.U32 R0, R24, 0x10, RZ ;  /* 0x0000001018007824 */ /* 0x000fc600078e00ff */
        /* <DEDUP_REMOVED lines=193> */
[----:B------:R-:W-:Y:S04]  /*1c340*/  STL [R1+0x1624], R6 ;  /* 0x0016240601007387 */ /* 0x000fe80000100800 */
[----:B------:R2:W-:Y:S01]  /*1c350*/  STL [R1+0x1620], R7 ;  /* 0x0016200701007387 */ /* 0x0005e20000100800 */
[----:B0-----:R-:W-:-:S03]  /*1c360*/  IMAD.WIDE R10, R12, 0x2, R14 ;  /* 0x000000020c0a7825 */ /* 0x001fc600078e020e */
[----:B------:R-:W-:Y:S01]  /*1c370*/  STL [R1+0x162c], R8 ;  /* 0x00162c0801007387 */ /* 0x000fe20000100800 */
[----:B------:R-:W-:-:S03]  /*1c380*/  IMAD.WIDE R12, R12, 0x2, R4 ;  /* 0x000000020c0c7825 */ /* 0x000fc600078e0204 */
[----:B------:R0:W-:Y:S01]  /*1c390*/  STL [R1+0x1628], R9 ;  /* 0x0016280901007387 */ /* 0x0001e20000100800 */
[----:B--2---:R-:W-:-:S03]  /*1c3a0*/  IMAD.WIDE R6, R24, 0x2, R18 ;  /* 0x0000000218067825 */ /* 0x004fc600078e0212 */
[----:B------:R-:W-:Y:S04]  /*1c3b0*/  STL [R1+0x1634], R10 ;  /* 0x0016340a01007387 */ /* 0x000fe80000100800 */
[----:B------:R2:W-:Y:S01]  /*1c3c0*/  STL [R1+0x1630], R11 ;  /* 0x0016300b01007387 */ /* 0x0005e20000100800 */
[----:B0-----:R-:W-:-:S03]  /*1c3d0*/  IMAD.WIDE R8, R24, 0x2, R16 ;  /* 0x0000000218087825 */ /* 0x001fc600078e0210 */
[----:B------:R-:W-:Y:S01]  /*1c3e0*/  STL [R1+0x163c], R12 ;  /* 0x00163c0c01007387 */ /* 0x000fe20000100800 */
[----:B------:R-:W-:-:S03]  /*1c3f0*/  IMAD.WIDE R4, R24, 0x2, R4 ;  /* 0x0000000218047825 */ /* 0x000fc600078e0204 */
[----:B------:R-:W-:Y:S01]  /*1c400*/  STL [R1+0x1638], R13 ;  /* 0x0016380d01007387 */ /* 0x000fe20000100800 */
[----:B--2---:R-:W-:-:S03]  /*1c410*/  IMAD.WIDE R10, R24, 0x2, R14 ;  /* 0x00000002180a7825 */ /* 0x004fc600078e020e */
[----:B------:R-:W-:Y:S04]  /*1c420*/  STL [R1+0x1644], R6 ;  /* 0x0016440601007387 */ /* 0x000fe80000100800 */
[----:B------:R-:W-:Y:S04]  /*1c430*/  STL [R1+0x1640], R7 ;  /* 0x0016400701007387 */ /* 0x000fe80000100800 */
[----:B------:R-:W-:Y:S04]  /*1c440*/  STL [R1+0x164c], R8 ;  /* 0x00164c0801007387 */ /* 0x000fe80000100800 */
[----:B------:R-:W-:Y:S04]  /*1c450*/  STL [R1+0x1648], R9 ;  /* 0x0016480901007387 */ /* 0x000fe80000100800 */
[----:B------:R-:W-:Y:S04]  /*1c460*/  STL [R1+0x1654], R10 ;  /* 0x0016540a01007387 */ /* 0x000fe80000100800 */
[----:B------:R-:W-:Y:S04]  /*1c470*/  STL [R1+0x1650], R11 ;  /* 0x0016500b01007387 */ /* 0x000fe80000100800 */
[----:B------:R0:W-:Y:S04]  /*1c480*/  STL [R1+0x165c], R4 ;  /* 0x00165c0401007387 */ /* 0x0001e80000100800 */
[----:B------:R2:W-:Y:S04]  /*1c490*/  STL [R1+0x1658], R5 ;  /* 0x0016580501007387 */ /* 0x0005e80000100800 */
[----:B------:R1:W-:Y:S04]  /*1c4a0*/  STL [R1+0x1264], RZ ;  /* 0x001264ff01007387 */ /* 0x0003e80000100800 */
        /* <DEDUP_REMOVED lines=904> */
[----:B------:R1:W-:Y:S01]  /*1fd30*/  STL [R1+0x1e0], RZ ;  /* 0x0001e0ff01007387 */ /* 0x0003e20000100800 */
[----:B------:R-:W3:Y:S03]  /*1fd40*/  S2R R25, SR_TID.X ;  /* 0x0000000000197919 */ /* 0x000ee60000002100 */
        /* <DEDUP_REMOVED lines=18> */
[----:B---3--:R-:W-:Y:S01]  /*1fe70*/  LOP3.LUT R25, R25, 0x1f, RZ, 0xc0, !PT ;  /* 0x0000001f19197812 */ /* 0x008fe200078ec0ff */
[----:B0-----:R-:W-:Y:S01]  /*1fe80*/  IMAD.SHL.U32 R4, R24, 0x20, RZ ;  /* 0x0000002018047824 */ /* 0x001fe200078e00ff */
[----:B------:R-:W-:-:S02]  /*1fe90*/  USHF.R.S32.HI UR7, URZ, 0x1f, UR4 ;  /* 0x0000001fff077899 */ /* 0x000fc40008011404 */
[----:B------:R-:W-:Y:S01]  /*1fea0*/  USHF.L.U32 UR6, UR6, 0x5, URZ ;  /* 0x0000000506067899 */ /* 0x000fe200080006ff */
[----:B------:R-:W-:Y:S01]  /*1feb0*/  IMAD.SHL.U32 R2, R25, 0x2, RZ ;  /* 0x0000000219027824 */ /* 0x000fe200078e00ff */
[----:B--2---:R-:W-:Y:S01]  /*1fec0*/  SHF.R.S32.HI R5, RZ, 0x1f, R4 ;  /* 0x0000001fff057819 */ /* 0x004fe20000011404 */
[----:B------:R-:W-:Y:S02]  /*1fed0*/  ULEA.HI UR7, UR7, UR4, URZ, 0x5 ;  /* 0x0000000407077291 */ /* 0x000fe4000f8f28ff */
[----:B------:R-:W-:Y:S02]  /*1fee0*/  USHF.R.S32.HI UR4, URZ, 0x1f, UR6 ;  /* 0x0000001fff047899 */ /* 0x000fe40008011406 */
[----:B------:R-:W-:Y:S01]  /*1fef0*/  USHF.L.U32 UR8, UR6, 0x1, URZ ;  /* 0x0000000106087899 */ /* 0x000fe200080006ff */
[----:B------:R1:W-:Y:S01]  /*1ff00*/  STL [R1+0x1ac], RZ ;  /* 0x0001acff01007387 */ /* 0x0003e20000100800 */
[----:B------:R-:W-:Y:S01]  /*1ff10*/  SHF.L.U64.HI R0, R4, 0x1, R5 ;  /* 0x0000000104007819 */ /* 0x000fe20000010205 */
[----:B------:R-:W-:-:S02]  /*1ff20*/  USHF.R.S32.HI UR7, URZ, 0x5, UR7 ;  /* 0x00000005ff077899 */ /* 0x000fc40008011407 */
[----:B------:R1:W-:Y:S01]  /*1ff30*/  STL [R1+0x190], RZ ;  /* 0x000190ff01007387 */ /* 0x0003e20000100800 */
[----:B------:R-:W-:-:S03]  /*1ff40*/  USHF.L.U64.HI UR4, UR6, 0x1, UR4 ;  /* 0x0000000106047899 */ /* 0x000fc60008010204 */
        /* <DEDUP_REMOVED lines=71> */
[----:B------:R-:W2:Y:S01]  /*203c0*/  LDL R24, [R1+0x1168] ;  /* 0x0011680001187983 */ /* 0x000ea20000100800 */
[----:B------:R-:W-:-:S02]  /*203d0*/  LOP3.LUT R6, R2, 0x10, RZ, 0x3c, !PT ;  /* 0x0000001002067812 */ /* 0x000fc400078e3cff */
[C---:B------:R-:W-:Y:S01]  /*203e0*/  LOP3.LUT R4, R2.reuse, 0x30, RZ, 0x3c, !PT ;  /* 0x0000003002047812 */ /* 0x040fe200078e3cff */
[----:B------:R1:W-:Y:S01]  /*203f0*/  STL [R1+0x510], RZ ;  /* 0x000510ff01007387 */ /* 0x0003e20000100800 */
[----:B------:R-:W-:-:S03]  /*20400*/  LOP3.LUT R5, R2, 0x20, RZ, 0x3c, !PT ;  /* 0x0000002002057812 */ /* 0x000fc600078e3cff */
        /* <DEDUP_REMOVED lines=27> */
[----:B--2---:R-:W-:-:S02]  /*205c0*/  LOP3.LUT R6, R24, 0x20, RZ, 0x3c, !PT ;  /* 0x0000002018067812 */ /* 0x004fc400078e3cff */
[C---:B------:R-:W-:Y:S02]  /*205d0*/  LOP3.LUT R4, R24.reuse, 0x60, RZ, 0x3c, !PT ;  /* 0x0000006018047812 */ /* 0x040fe400078e3cff */
[----:B------:R-:W-:Y:S01]  /*205e0*/  LOP3.LUT R5, R24, 0x40, RZ, 0x3c, !PT ;  /* 0x0000004018057812 */ /* 0x000fe200078e3cff */
[----:B------:R1:W-:Y:S04]  /*205f0*/  STL [R1+0x1e64], R6 ;  /* 0x001e640601007387 */ /* 0x0003e80000100800 */
[----:B------:R1:W-:Y:S04]  /*20600*/  STL [R1+0x1e5c], R4 ;  /* 0x001e5c0401007387 */ /* 0x0003e80000100800 */
[----:B------:R1:W-:Y:S02]  /*20610*/  STL [R1+0x1e60], R5 ;  /* 0x001e600501007387 */ /* 0x0003e40000100800 */
.L_x_1:
[----:B------:R0:W-:Y:S01]  /*20620*/  STL [R1+0x3860], R10 ;  /* 0x0038600a01007387 */ /* 0x0001e20000100800 */
[----:B-1----:R-:W1:Y:S03]  /*20630*/  LDC R4, c[0x0][0x3a0] ;  /* 0x0000e800ff047b82 */ /* 0x002e660000000800 */
[----:B------:R-:W2:Y:S04]  /*20640*/  LDL R7, [R1+0x1274] ;  /* 0x0012740001077983 */ /* 0x000ea80000100800 */
[----:B------:R-:W2:Y:S04]  /*20650*/  LDL R6, [R1+0x1278] ;  /* 0x0012780001067983 */ /* 0x000ea80000100800 */
[----:B0-----:R-:W1:Y:S04]  /*20660*/  LDL R10, [R1+0x1264] ;  /* 0x00126400010a7983 */ /* 0x001e680000100800 */
[----:B------:R-:W-:Y:S04]  /*20670*/  STL [R1+0x382c], R8 ;  /* 0x00382c0801007387 */ /* 0x000fe80000100800 */
[----:B------:R-:W-:Y:S04]  /*20680*/  STL [R1+0x3834], R8 ;  /* 0x0038340801007387 */ /* 0x000fe80000100800 */
[----:B------:R-:W-:Y:S04]  /*20690*/  STL [R1+0x383c], R8 ;  /* 0x00383c0801007387 */ /* 0x000fe80000100800 */
[----:B------:R-:W-:Y:S04]  /*206a0*/  STL [R1+0x3844], R8 ;  /* 0x0038440801007387 */ /* 0x000fe80000100800 */
[----:B------:R-:W-:Y:S04]  /*206b0*/  STL [R1+0x384c], R8 ;  /* 0x00384c0801007387 */ /* 0x000fe80000100800 */
[----:B------:R-:W-:Y:S04]  /*206c0*/  STL [R1+0x3854], R8 ;  /* 0x0038540801007387 */ /* 0x000fe80000100800 */
[----:B------:R0:W-:Y:S04]  /*206d0*/  STL [R1+0x385c], R8 ;  /* 0x00385c0801007387 */ /* 0x0001e80000100800 */
[----:B------:R-:W-:Y:S04]  /*206e0*/  STL [R1+0x3708], R5 ;  /* 0x0037080501007387 */ /* 0x000fe80000100800 */
        /* <DEDUP_REMOVED lines=81> */
[----:B-----5:R-:W-:Y:S04]  /*20c00*/  STL [R1+0x36f8], R57 ;  /* 0x0036f83901007387 */ /* 0x020fe80000100800 */
        /* <DEDUP_REMOVED lines=163> */
[----:B------:R-:W-:Y:S01]  /*21640*/  STL [R1+0x3550], R0 ;  /* 0x0035500001007387 */ /* 0x000fe20000100800 */
[----:B-1----:R-:W-:-:S03]  /*21650*/  IMAD R4, R10, -0x20, R4 ;  /* 0xffffffe00a047824 */ /* 0x002fc600078e0204 */
[----:B------:R-:W-:Y:S04]  /*21660*/  STL [R1+0x3558], R0 ;  /* 0x0035580001007387 */ /* 0x000fe80000100800 */
[----:B------:R-:W-:Y:S04]  /*21670*/  STL [R1+0x3560], R0 ;  /* 0x0035600001007387 */ /* 0x000fe80000100800 */
[----:B------:R-:W-:Y:S04]  /*21680*/  STL [R1+0x3568], R0 ;  /* 0x0035680001007387 */ /* 0x000fe80000100800 */
[----:B------:R-:W-:Y:S04]  /*21690*/  STL [R1+0x3570], R0 ;  /* 0x0035700001007387 */ /* 0x000fe80000100800 */
[----:B------:R-:W-:Y:S01]  /*216a0*/  STL [R1+0x3578], R0 ;  /* 0x0035780001007387 */ /* 0x000fe20000100800 */
[----:B------:R-:W-:-:S03]  /*216b0*/  ISETP.GT.AND P0, PT, R4, RZ, PT ;  /* 0x000000ff0400720c */ /* 0x000fc60003f04270 */
[----:B------:R-:W-:Y:S04]  /*216c0*/  STL [R1+0x3580], R0 ;  /* 0x0035800001007387 */ /* 0x000fe80000100800 */
[----:B------:R-:W-:Y:S04]  /*216d0*/  STL [R1+0x3588], R0 ;  /* 0x0035880001007387 */ /* 0x000fe80000100800 */
[----:B------:R-:W-:Y:S04]  /*216e0*/  STL [R1+0x3590], R0 ;  /* 0x0035900001007387 */ /* 0x000fe80000100800 */
[----:B------:R-:W-:Y:S04]  /*216f0*/  STL [R1+0x3598], R0 ;  /* 0x0035980001007387 */ /* 0x000fe80000100800 */
[----:B------:R-:W-:Y:S04]  /*21700*/  STL [R1+0x35a0], R0 ;  /* 0x0035a00001007387 */ /* 0x000fe80000100800 */
[----:B------:R-:W-:Y:S04]  /*21710*/  STL [R1+0x35a8], R0 ;  /* 0x0035a80001007387 */ /* 0x000fe80000100800 */
[----:B------:R-:W-:Y:S01]  /*21720*/  STL [R1+0x35b0], R0 ;  /* 0x0035b00001007387 */ /* 0x000fe20000100800 */
[----:B------:R-:W-:-:S03]  /*21730*/  PRMT R9, RZ, 0x7610, R9 ;  /* 0x00007610ff097816 */ /* 0x000fc60000000009 */
[----:B------:R-:W-:Y:S04]  /*21740*/  STL [R1+0x35b8], R0 ;  /* 0x0035b80001007387 */ /* 0x000fe80000100800 */
[----:B------:R-:W-:Y:S04]  /*21750*/  STL [R1+0x35c8], R0 ;  /* 0x0035c80001007387 */ /* 0x000fe80000100800 */
[----:B------:R-:W-:Y:S04]  /*21760*/  STL [R1+0x1e6c], R61 ;  /* 0x001e6c3d01007387 */ /* 0x000fe80000100800 */
[----:B------:R-:W-:Y:S04]  /*21770*/  STL [R1+0x1e68], R3 ;  /* 0x001e680301007387 */ /* 0x000fe80000100800 */
[----:B------:R-:W4:Y:S04]  /*21780*/  LDL.LU R10, [R1+0x3860] ;  /* 0x00386000010a7983 */ /* 0x000f280000300800 */
[----:B--2---:R-:W2:Y:S04]  /*21790*/  @P0 LDG.E.U16 R9, desc[UR66][R6.64] ;  /* 0x0000004206090981 */ /* 0x004ea8000c1e1500 */
[----:B------:R-:W2:Y:S01]  /*217a0*/  LDL.64 R6, [R1+0x1158] ;  /* 0x0011580001067983 */ /* 0x000ea20000100a00 */
[----:B----4-:R-:W-:-:S06]  /*217b0*/  PRMT R10, RZ, 0x7610, R10 ;  /* 0x00007610ff0a7816 */ /* 0x010fcc000000000a */
[----:B--2---:R1:W2:Y:S04]  /*217c0*/  @P0 LDG.E.U16 R10, desc[UR66][R6.64] ;  /* 0x00000042060a0981 */ /* 0x0042a8000c1e1500 */
[----:B------:R-:W4:Y:S01]  /*217d0*/  LDL.64 R6, [R1+0x1160] ;  /* 0x0011600001067983 */ /* 0x000f220000100a00 */
[----:B0-----:R-:W-:-:S06]  /*217e0*/  PRMT R8, RZ, 0x7610, R8 ;  /* 0x00007610ff087816 */ /* 0x001fcc0000000008 */
[----:B----4-:R-:W4:Y:S01]  /*217f0*/  @P0 LDG.E.U16 R8, desc[UR66][R6.64] ;  /* 0x0000004206080981 */ /* 0x010f22000c1e1500 */
[----:B---3--:R-:W-:-:S03]  /*21800*/  PRMT R5, RZ, 0x7610, R5 ;  /* 0x00007610ff057816 */ /* 0x008fc60000000005 */
[----:B----4-:R0:W-:Y:S04]  /*21810*/  STL [R1+0x1244], R8 ;  /* 0x0012440801007387 */ /* 0x0101e80000100800 */
[----:B0-----:R-:W3:Y:S04]  /*21820*/  LDL.LU R8, [R1+0x385c] ;  /* 0x00385c0001087983 */ /* 0x001ee80000300800 */
[----:B------:R-:W4:Y:S04]  /*21830*/  LDL.64 R6, [R1+0x1150] ;  /* 0x0011500001067983 */ /* 0x000f280000100a00 */
[----:B----4-:R-:W4:Y:S01]  /*21840*/  @P0 LDG.E.U16 R5, desc[UR66][R6.64] ;  /* 0x0000004206050981 */ /* 0x010f22000c1e1500 */
[----:B------:R-:W-:-:S03]  /*21850*/  ISETP.GT.AND P1, PT, R4, 0x1, PT ;  /* 0x000000010400780c */ /* 0x000fc60003f24270 */
[----:B----4-:R0:W-:Y:S04]  /*21860*/  STL [R1+0x124c], R5 ;  /* 0x00124c0501007387 */ /* 0x0101e80000100800 */
[----:B0-----:R-:W4:Y:S04]  /*21870*/  LDL.LU R5, [R1+0x3858] ;  /* 0x0038580001057983 */ /* 0x001f280000300800 */
[----:B------:R-:W1:Y:S04]  /*21880*/  LDL R6, [R1+0x1658] ;  /* 0x0016580001067983 */ /* 0x000e680000100800 */
[----:B------:R-:W1:Y:S01]  /*21890*/  LDL R7, [R1+0x165c] ;  /* 0x00165c0001077983 */ /* 0x000e620000100800 */
[----:B---3--:R-:W-:-:S02]  /*218a0*/  PRMT R8, RZ, 0x7610, R8 ;  /* 0x00007610ff087816 */ /* 0x008fc40000000008 */
[----:B-1----:R-:W-:-:S04]  /*218b0*/  @P1 LOP3.LUT R7, R7, R6, RZ, 0x3c, !PT ;  /* 0x0000000607071212 */ /* 0x002fc800078e3cff */
[----:B------:R-:W-:-:S04]  /*218c0*/  @P1 LOP3.LUT R6, R7, R6, RZ, 0x3c, !PT ;  /* 0x0000000607061212 */ /* 0x000fc800078e3cff */
[----:B------:R-:W-:-:S05]  /*218d0*/  @P1 LOP3.LUT R7, R7, R6, RZ, 0x3c, !PT ;  /* 0x0000000607071212 */ /* 0x000fca00078e3cff */
[----:B------:R-:W3:Y:S04]  /*218e0*/  @P1 LDG.E.U16 R8, desc[UR66][R6.64] ;  /* 0x0000004206081981 */ /* 0x000ee8000c1e1500 */
[----:B---3--:R0:W-:Y:S04]  /*218f0*/  STL [R1+0x1260], R8 ;  /* 0x0012600801007387 */ /* 0x0081e80000100800 */
[----:B0-----:R-:W3:Y:S04]  /*21900*/  LDL.LU R8, [R1+0x3854] ;  /* 0x0038540001087983 */ /* 0x001ee80000300800 */
[----:B------:R-:W2:Y:S04]  /*21910*/  LDL R6, [R1+0x1650] ;  /* 0x0016500001067983 */ /* 0x000ea80000100800 */
[----:B------:R-:W2:Y:S01]  /*21920*/  LDL R7, [R1+0x1654] ;  /* 0x0016540001077983 */ /* 0x000ea20000100800 */
[----:B----4-:R-:W-:-:S02]  /*21930*/  PRMT R5, RZ, 0x7610, R5 ;  /* 0x00007610ff057816 */ /* 0x010fc40000000005 */
[----:B--2---:R-:W-:-:S04]  /*21940*/  @P1 LOP3.LUT R7, R7, R6, RZ, 0x3c, !PT ;  /* 0x0000000607071212 */ /* 0x004fc800078e3cff */
[----:B------:R-:W-:-:S04]  /*21950*/  @P1 LOP3.LUT R6, R7, R6, RZ, 0x3c, !PT ;  /* 0x0000000607061212 */ /* 0x000fc800078e3cff */
[----:B------:R-:W-:-:S05]  /*21960*/  @P1 LOP3.LUT R7, R7, R6, RZ, 0x3c, !PT ;  /* 0x0000000607071212 */ /* 0x000fca00078e3cff */
[----:B------:R-:W2:Y:S04]  /*21970*/  @P1 LDG.E.U16 R5, desc[UR66][R6.64] ;  /* 0x0000004206051981 */ /* 0x000ea8000c1e1500 */
[----:B--2---:R0:W-:Y:S04]  /*21980*/  STL [R1+0x125c], R5 ;  /* 0x00125c0501007387 */ /* 0x0041e80000100800 */
[----:B0-----:R-:W2:Y:S04]  /*21990*/  LDL.LU R5, [R1+0x3850] ;  /* 0x0038500001057983 */ /* 0x001ea80000300800 */
[----:B------:R-:W4:Y:S04]  /*219a0*/  LDL R6, [R1+0x1648] ;  /* 0x0016480001067983 */ /* 0x000f280000100800 */
[----:B------:R-:W4:Y:S01]  /*219b0*/  LDL R7, [R1+0x164c] ;  /* 0x00164c0001077983 */ /* 0x000f220000100800 */
[----:B---3--:R-:W-:-:S02]  /*219c0*/  PRMT R8, RZ, 0x7610, R8 ;  /* 0x00007610ff087816 */ /* 0x008fc40000000008 */
[----:B----4-:R-:W-:-:S04]  /*219d0*/  @P1 LOP3.LUT R7, R7, R6, RZ, 0x3c, !PT ;  /* 0x0000000607071212 */ /* 0x010fc800078e3cff */
[----:B------:R-:W-:-:S04]  /*219e0*/  @P1 LOP3.LUT R6, R7, R6, RZ, 0x3c, !PT ;  /* 0x0000000607061212 */ /* 0x000fc800078e3cff */
[----:B------:R-:W-:-:S05]  /*219f0*/  @P1 LOP3.LUT R7, R7, R6, RZ, 0x3c, !PT ;  /* 0x0000000607071212 */ /* 0x000fca00078e3cff */
[----:B------:R-:W3:Y:S04]  /*21a00*/  @P1 LDG.E.U16 R8, desc[UR66][R6.64] ;  /* 0x0000004206081981 */ /* 0x000ee8000c1e1500 */
[----:B---3--:R0:W-:Y:S04]  /*21a10*/  STL [R1+0x1258], R8 ;  /* 0x0012580801007387 */ /* 0x0081e80000100800 */
[----:B0-----:R-:W3:Y:S04]  /*21a20*/  LDL.LU R8, [R1+0x384c] ;  /* 0x00384c0001087983 */ /* 0x001ee80000300800 */
[----:B------:R-:W4:Y:S04]  /*21a30*/  LDL R6, [R1+0x1640] ;  /* 0x0016400001067983 */ /* 0x000f280000100800 */
[----:B------:R-:W4:Y:S01]  /*21a40*/  LDL R7, [R1+0x1644] ;  /* 0x0016440001077983 */ /* 0x000f220000100800 */
[----:B--2---:R-:W-:-:S02]  /*21a50*/  PRMT R5, RZ, 0x7610, R5 ;  /* 0x00007610ff057816 */ /* 0x004fc40000000005 */
[----:B----4-:R-:W-:-:S04]  /*21a60*/  @P1 LOP3.LUT R7, R7, R6, RZ, 0x3c, !PT ;  /* 0x0000000607071212 */ /* 0x010fc800078e3cff */
[----:B------:R-:W-:-:S04]  /*21a70*/  @P1 LOP3.LUT R6, R7, R6, RZ, 0x3c, !PT ;  /* 0x0000000607061212 */ /* 0x000fc800078e3cff */
[----:B------:R-:W-:-:S05]  /*21a80*/  @P1 LOP3.LUT R7, R7, R6, RZ, 0x3c, !PT ;  /* 0x0000000607071212 */ /* 0x000fca00078e3cff */
[----:B------:R-:W2:Y:S01]  /*21a90*/  @P1 LDG.E.U16 R5, desc[UR66][R6.64] ;  /* 0x0000004206051981 */ /* 0x000ea2000c1e1500 */
[----:B------:R-:W-:-:S03]  /*21aa0*/  ISETP.GT.AND P0, PT, R4, 0x2, PT ;  /* 0x000000020400780c */ /* 0x000fc60003f04270 */
        /* <DEDUP_REMOVED lines=82> */
[----:B------:R0:W3:Y:S04]  /*21fd0*/  @P0 LDG.E.U16 R8, desc[UR66][R6.64] ;  /* 0x0000004206080981 */ /* 0x0000e8000c1e1500 */
[----:B------:R-:W0:Y:S04]  /*21fe0*/  LDL R6, [R1+0x15f0] ;  /* 0x0015f00001067983 */ /* 0x000e280000100800 */
[----:B------:R-:W0:Y:S01]  /*21ff0*/  LDL R7, [R1+0x15f4] ;  /* 0x0015f40001077983 */ /* 0x000e220000100800 */
[----:B------:R-:W-:Y:S02]  /*22000*/  PRMT R2, RZ, 0x7610, R2 ;  /* 0x00007610ff027816 */ /* 0x000fe40000000002 */
[----:B0-----:R-:W-:-:S04]  /*22010*/  @P0 LOP3.LUT R7, R7, R6, RZ, 0x3c, !PT ;  /* 0x0000000607070212 */ /* 0x001fc800078e3cff */
[----:B------:R-:W-:-:S04]  /*22020*/  @P0 LOP3.LUT R6, R7, R6, RZ, 0x3c, !PT ;  /* 0x0000000607060212 */ /* 0x000fc800078e3cff */
[----:B------:R-:W-:-:S05]  /*22030*/  @P0 LOP3.LUT R7, R7, R6, RZ, 0x3c, !PT ;  /* 0x0000000607070212 */ /* 0x000fca00078e3cff */
[----:B------:R-:W4:Y:S04]  /*22040*/  @P0 LDG.E.U16 R2, desc[UR66][R6.64] ;  /* 0x0000004206020981 */ /* 0x000f28000c1e1500 */
[----:B----4-:R0:W-:Y:S04]  /*22050*/  STL [R1+0x1220], R2 ;  /* 0x0012200201007387 */ /* 0x0101e80000100800 */
[----:B0-----:R-:W4:Y:S04]  /*22060*/  LDL.LU R2, [R1+0x3824] ;  /* 0x0038240001027983 */ /* 0x001f280000300800 */
[----:B------:R-:W3:Y:S04]  /*22070*/  LDL R6, [R1+0x15e8] ;  /* 0x0015e80001067983 */ /* 0x000ee80000100800 */
[----:B------:R-:W3:Y:S01]  /*22080*/  LDL R7, [R1+0x15ec] ;  /* 0x0015ec0001077983 */ /* 0x000ee20000100800 */
[----:B--2---:R-:W-:-:S02]  /*22090*/  PRMT R5, RZ, 0x7610, R5 ;  /* 0x00007610ff057816 */ /* 0x004fc40000000005 */
[----:B---3--:R-:W-:-:S04]  /*220a0*/  @P0 LOP3.LUT R7, R7, R6, RZ, 0x3c, !PT ;  /* 0x0000000607070212 */ /* 0x008fc800078e3cff */
[----:B------:R-:W-:-:S04]  /*220b0*/  @P0 LOP3.LUT R6, R7, R6, RZ, 0x3c, !PT ;  /* 0x0000000607060212 */ /* 0x000fc800078e3cff */
[----:B------:R-:W-:-:S05]  /*220c0*/  @P0 LOP3.LUT R7, R7, R6, RZ, 0x3c, !PT ;  /* 0x0000000607070212 */ /* 0x000fca00078e3cff */
[----:B------:R-:W2:Y:S04]  /*220d0*/  @P0 LDG.E.U16 R5, desc[UR66][R6.64] ;  /* 0x0000004206050981 */ /* 0x000ea8000c1e1500 */
[----:B--2---:R0:W-:Y:S04]  /*220e0*/  STL [R1+0x1224], R5 ;  /* 0x0012240501007387 */ /* 0x0041e80000100800 */
[----:B0-----:R-:W2:Y:S04]  /*220f0*/  LDL.LU R5, [R1+0x3820] ;  /* 0x0038200001057983 */ /* 0x001ea80000300800 */
[----:B------:R-:W3:Y:S04]  /*22100*/  LDL R6, [R1+0x15e0] ;  /* 0x0015e00001067983 */ /* 0x000ee80000100800 */
[----:B------:R-:W3:Y:S01]  /*22110*/  LDL R7, [R1+0x15e4] ;  /* 0x0015e40001077983 */ /* 0x000ee20000100800 */
[----:B----4-:R-:W-:-:S02]  /*22120*/  PRMT R2, RZ, 0x7610, R2 ;  /* 0x00007610ff027816 */ /* 0x010fc40000000002 */
[----:B---3--:R-:W-:-:S04]  /*22130*/  @P0 LOP3.LUT R7, R7, R6, RZ, 0x3c, !PT ;  /* 0x0000000607070212 */ /* 0x008fc800078e3cff */
[----:B------:R-:W-:-:S04]  /*22140*/  @P0 LOP3.LUT R6, R7, R6, RZ, 0x3c, !PT ;  /* 0x0000000607060212 */ /* 0x000fc800078e3cff */
[----:B------:R-:W-:-:S05]  /*22150*/  @P0 LOP3.LUT R7, R7, R6, RZ, 0x3c, !PT ;  /* 0x0000000607070212 */ /* 0x000fca00078e3cff */
[----:B------:R-:W3:Y:S01]  /*22160*/  @P0 LDG.E.U16 R2, desc[UR66][R6.64] ;  /* 0x0000004206020981 */ /* 0x000ee2000c1e1500 */
[----:B------:R-:W-:-:S03]  /*22170*/  ISETP.GT.AND P1, PT, R4, 0x5, PT ;  /* 0x000000050400780c */ /* 0x000fc60003f24270 */
        /* <DEDUP_REMOVED lines=651> */
[----:B------:R-:W-:-:S02]  /*24a30*/  PRMT R59, RZ, 0x7610, R59 ;  /* 0x00007610ff3b7816 */ /* 0x000fc4000000003b */
[----:B----4-:R-:W-:-:S04]  /*24a40*/  @P0 LOP3.LUT R7, R7, R6, RZ, 0x3c, !PT ;  /* 0x0000000607070212 */ /* 0x010fc800078e3cff */
[----:B------:R-:W-:-:S04]  /*24a50*/  @P0 LOP3.LUT R6, R7, R6, RZ, 0x3c, !PT ;  /* 0x0000000607060212 */ /* 0x000fc800078e3cff */
[----:B------:R-:W-:-:S05]  /*24a60*/  @P0 LOP3.LUT R7, R7, R6, RZ, 0x3c, !PT ;  /* 0x0000000607070212 */ /* 0x000fca00078e3cff */
[----:B------:R-:W4:Y:S04]  /*24a70*/  @P0 LDG.E.U16 R59, desc[UR66][R6.64] ;  /* 0x00000042063b0981 */ /* 0x000f28000c1e1500 */
[----:B----4-:R0:W-:Y:S04]  /*24a80*/  STL [R1+0xd8], R59 ;  /* 0x0000d83b01007387 */ /* 0x0101e80000100800 */
[----:B0-----:R-:W4:Y:S04]  /*24a90*/  LDL.LU R59, [R1+0x3700] ;  /* 0x00370000013b7983 */ /* 0x001f280000300800 */
[----:B------:R-:W2:Y:S04]  /*24aa0*/  LDL R6, [R1+0x13a0] ;  /* 0x0013a00001067983 */ /* 0x000ea80000100800 */
[----:B------:R-:W2:Y:S01]  /*24ab0*/  LDL R7, [R1+0x13a4] ;  /* 0x0013a40001077983 */ /* 0x000ea20000100800 */
[----:B------:R-:W-:-:S02]  /*24ac0*/  PRMT R58, RZ, 0x7610, R58 ;  /* 0x00007610ff3a7816 */ /* 0x000fc4000000003a */
[----:B--2---:R-:W-:-:S04]  /*24ad0*/  @P0 LOP3.LUT R7, R7, R6, RZ, 0x3c, !PT ;  /* 0x0000000607070212 */ /* 0x004fc800078e3cff */
[----:B------:R-:W-:-:S04]  /*24ae0*/  @P0 LOP3.LUT R6, R7, R6, RZ, 0x3c, !PT ;  /* 0x0000000607060212 */ /* 0x000fc800078e3cff */
[----:B------:R-:W-:-:S05]  /*24af0*/  @P0 LOP3.LUT R7, R7, R6, RZ, 0x3c, !PT ;  /* 0x0000000607070212 */ /* 0x000fca00078e3cff */
[----:B------:R-:W2:Y:S01]  /*24b00*/  @P0 LDG.E.U16 R58, desc[UR66][R6.64] ;  /* 0x00000042063a0981 */ /* 0x000ea2000c1e1500 */
[----:B------:R-:W-:-:S03]  /*24b10*/  ISETP.GT.AND P1, PT, R4, 0x17, PT ;  /* 0x000000170400780c */ /* 0x000fc60003f24270 */
[----:B--2---:R0:W-:Y:S04]  /*24b20*/  STL [R1+0xd4], R58 ;  /* 0x0000d43a01007387 */ /* 0x0041e80000100800 */
[----:B0-----:R-:W2:Y:S04]  /*24b30*/  LDL.LU R58, [R1+0x36fc] ;  /* 0x0036fc00013a7983 */ /* 0x001ea80000300800 */
[----:B------:R-:W2:Y:S04]  /*24b40*/  LDL R6, [R1+0x1398] ;  /* 0x0013980001067983 */ /* 0x000ea80000100800 */
[----:B------:R-:W2:Y:S01]  /*24b50*/  LDL R7, [R1+0x139c] ;  /* 0x00139c0001077983 */ /* 0x000ea20000100800 */
[----:B------:R-:W-:-:S02]  /*24b60*/  PRMT R57, RZ, 0x7610, R57 ;  /* 0x00007610ff397816 */ /* 0x000fc40000000039 */
[----:B--2---:R-:W-:-:S04]  /*24b70*/  @P1 LOP3.LUT R7, R7, R6, RZ, 0x3c, !PT ;  /* 0x0000000607071212 */ /* 0x004fc800078e3cff */
[----:B------:R-:W-:-:S04]  /*24b80*/  @P1 LOP3.LUT R6, R7, R6, RZ, 0x3c, !PT ;  /* 0x0000000607061212 */ /* 0x000fc800078e3cff */
[----:B------:R-:W-:-:S05]  /*24b90*/  @P1 LOP3.LUT R7, R7, R6, RZ, 0x3c, !PT ;  /* 0x0000000607071212 */ /* 0x000fca00078e3cff */
[----:B------:R-:W2:Y:S04]  /*24ba0*/  @P1 LDG.E.U16 R57, desc[UR66][R6.64] ;  /* 0x0000004206391981 */ /* 0x000ea8000c1e1500 */
        /* <DEDUP_REMOVED lines=73> */
[----:B------:R0:W2:Y:S04]  /*25040*/  @P1 LDG.E.U16 R5, desc[UR66][R6.64] ;  /* 0x0000004206051981 */ /* 0x0000a8000c1e1500 */
[----:B------:R-:W0:Y:S04]  /*25050*/  LDL R6, [R1+0x1350] ;  /* 0x0013500001067983 */ /* 0x000e280000100800 */
[----:B------:R-:W0:Y:S01]  /*25060*/  LDL R7, [R1+0x1354] ;  /* 0x0013540001077983 */ /* 0x000e220000100800 */
[----:B------:R-:W-:Y:S02]  /*25070*/  PRMT R49, RZ, 0x7610, R49 ;  /* 0x00007610ff317816 */ /* 0x000fe40000000031 */
[----:B0-----:R-:W-:-:S04]  /*25080*/  @P1 LOP3.LUT R7, R7, R6, RZ, 0x3c, !PT ;  /* 0x0000000607071212 */ /* 0x001fc800078e3cff */
[----:B------:R-:W-:-:S04]  /*25090*/  @P1 LOP3.LUT R6, R7, R6, RZ, 0x3c, !PT ;  /* 0x0000000607061212 */ /* 0x000fc800078e3cff */
[----:B------:R-:W-:-:S05]  /*250a0*/  @P1 LOP3.LUT R7, R7, R6, RZ, 0x3c, !PT ;  /* 0x0000000607071212 */ /* 0x000fca00078e3cff */
[----:B------:R-:W3:Y:S04]  /*250b0*/  @P1 LDG.E.U16 R49, desc[UR66][R6.64] ;  /* 0x0000004206311981 */ /* 0x000ee8000c1e1500 */
[----:B--2---:R0:W-:Y:S04]  /*250c0*/  STL [R1+0xb0], R5 ;  /* 0x0000b00501007387 */ /* 0x0041e80000100800 */
[----:B0-----:R-:W2:Y:S04]  /*250d0*/  LDL R5, [R1+0x132c] ;  /* 0x00132c0001057983 */ /* 0x001ea80000100800 */
[----:B---3--:R0:W-:Y:S04]  /*250e0*/  STL [R1+0xac], R49 ;  /* 0x0000ac3101007387 */ /* 0x0081e80000100800 */
[----:B0-----:R-:W3:Y:S04]  /*250f0*/  LDL.LU R49, [R1+0x36d8] ;  /* 0x0036d80001317983 */ /* 0x001ee80000300800 */
        /* <DEDUP_REMOVED lines=35> */
[----:B------:R-:W-:-:S03]  /*25330*/  PRMT R44, RZ, 0x7610, R44 ;  /* 0x00007610ff2c7816 */ /* 0x000fc6000000002c */
[----:B--2---:R0:W-:Y:S04]  /*25340*/  STL [R1+0x9c], R45 ;  /* 0x00009c2d01007387 */ /* 0x0041e80000100800 */
[----:B0-----:R-:W2:Y:S04]  /*25350*/  LDL.LU R45, [R1+0x36c8] ;  /* 0x0036c800012d7983 */ /* 0x001ea80000300800 */
[----:B------:R-:W2:Y:S01]  /*25360*/  LDL R7, [R1+0x1328] ;  /* 0x0013280001077983 */ /* 0x000ea20000100800 */
[----:B------:R-:W-:-:S03]  /*25370*/  @P0 IMAD.MOV.U32 R6, RZ, RZ, R5 ;  /* 0x000000ffff060224 */ /* 0x000fc600078e0005 */
[----:B------:R-:W3:Y:S04]  /*25380*/  LDL R5, [R1+0x1304] ;  /* 0x0013040001057983 */ /* 0x000ee80000100800 */
[----:B--2---:R-:W2:Y:S04]  /*25390*/  @P0 LDG.E.U16 R44, desc[UR66][R6.64] ;  /* 0x00000042062c0981 */ /* 0x004ea8000c1e1500 */
        /* <DEDUP_REMOVED lines=41> */
[----:B---3--:R-:W-:-:S03]  /*25630*/  @P1 IMAD.MOV.U32 R6, RZ, RZ, R5 ;  /* 0x000000ffff061224 */ /* 0x008fc600078e0005 */
[----:B------:R-:W3:Y:S04]  /*25640*/  LDL R5, [R1+0x12dc] ;  /* 0x0012dc0001057983 */ /* 0x000ee80000100800 */
[----:B--2---:R-:W2:Y:S01]  /*25650*/  @P1 LDG.E.U16 R39, desc[UR66][R6.64] ;  /* 0x0000004206271981 */ /* 0x004ea2000c1e1500 */
        /* <DEDUP_REMOVED lines=34> */
[----:B0-----:R-:W2:Y:S01]  /*25880*/  LDL R26, [R1+0x12c4] ;  /* 0x0012c400011a7983 */ /* 0x001ea20000100800 */
[----:B------:R-:W-:-:S03]  /*25890*/  ISETP.GT.AND P1, PT, R4, 0x1d, PT ;  /* 0x0000001d0400780c */ /* 0x000fc60003f24270 */
[----:B---3--:R0:W-:Y:S04]  /*258a0*/  STL [R1+0x74], R37 ;  /* 0x0000742501007387 */ /* 0x0081e80000100800 */
[----:B0-----:R-:W3:Y:S04]  /*258b0*/  LDL.LU R37, [R1+0x36a8] ;  /* 0x0036a80001257983 */ /* 0x001ee80000300800 */
[----:B------:R-:W2:Y:S01]  /*258c0*/  LDL R7, [R1+0x12d8] ;  /* 0x0012d80001077983 */ /* 0x000ea20000100800 */
[----:B------:R-:W-:Y:S01]  /*258d0*/  PRMT R36, RZ, 0x7610, R36 ;  /* 0x00007610ff247816 */ /* 0x000fe20000000024 */
[----:B------:R-:W-:-:S02]  /*258e0*/  @P1 IMAD.MOV.U32 R6, RZ, RZ, R5 ;  /* 0x000000ffff061224 */ /* 0x000fc400078e0005 */
        /* <DEDUP_REMOVED lines=62> */
[----:B------:R-:W-:Y:S02]  /*25cd0*/  ISETP.GT.AND P1, PT, R4, 0x1f, PT ;  /* 0x0000001f0400780c */ /* 0x000fe40003f24270 */
[----:B------:R-:W-:Y:S01]  /*25ce0*/  PRMT R28, RZ, 0x7610, R28 ;  /* 0x00007610ff1c7816 */ /* 0x000fe2000000001c */
[----:B--2---:R0:W-:Y:S04]  /*25cf0*/  STL [R1+0x54], R29 ;  /* 0x0000541d01007387 */ /* 0x0041e80000100800 */
[----:B0-----:R-:W2:Y:S04]  /*25d00*/  LDL.LU R29, [R1+0x3688] ;  /* 0x00368800011d7983 */ /* 0x001ea80000300800 */
[----:B------:R-:W2:Y:S02]  /*25d10*/  LDL R7, [R1+0x1298] ;  /* 0x0012980001077983 */ /* 0x000ea40000100800 */
[----:B------:R-:W-:-:S05]  /*25d20*/  @P1 IMAD.MOV.U32 R6, RZ, RZ, R26 ;  /* 0x000000ffff061224 */ /* 0x000fca00078e001a */
[----:B--2---:R-:W2:Y:S04]  /*25d30*/  @P1 LDG.E.U16 R28, desc[UR66][R6.64] ;  /* 0x00000042061c1981 */ /* 0x004ea8000c1e1500 */
[----:B--2---:R0:W-:Y:S04]  /*25d40*/  STL [R1+0x50], R28 ;  /* 0x0000501c01007387 */ /* 0x0041e80000100800 */
[----:B0-----:R-:W2:Y:S04]  /*25d50*/  LDL.LU R28, [R1+0x3684] ;  /* 0x00368400011c7983 */ /* 0x001ea80000300800 */
[----:B------:R-:W2:Y:S04]  /*25d60*/  LDL R6, [R1+0x1290] ;  /* 0x0012900001067983 */ /* 0x000ea80000100800 */
[----:B------:R-:W2:Y:S01]  /*25d70*/  LDL R7, [R1+0x1294] ;  /* 0x0012940001077983 */ /* 0x000ea20000100800 */
[----:B------:R-:W-:Y:S01]  /*25d80*/  PRMT R27, RZ, 0x7610, R27 ;  /* 0x00007610ff1b7816 */ /* 0x000fe2000000001b */
[----:B------:R-:W0:Y:S01]  /*25d90*/  S2R R26, SR_TID.X ;  /* 0x00000000001a7919 */ /* 0x000e220000002100 */
[----:B--2---:R-:W-:-:S04]  /*25da0*/  @P1 LOP3.LUT R7, R7, R6, RZ, 0x3c, !PT ;  /* 0x0000000607071212 */ /* 0x004fc800078e3cff */
[----:B------:R-:W-:-:S04]  /*25db0*/  @P1 LOP3.LUT R6, R7, R6, RZ, 0x3c, !PT ;  /* 0x0000000607061212 */ /* 0x000fc800078e3cff */
[----:B------:R-:W-:-:S05]  /*25dc0*/  @P1 LOP3.LUT R7, R7, R6, RZ, 0x3c, !PT ;  /* 0x0000000607071212 */ /* 0x000fca00078e3cff */
[----:B------:R-:W2:Y:S01]  /*25dd0*/  @P1 LDG.E.U16 R27, desc[UR66][R6.64] ;  /* 0x00000042061b1981 */ /* 0x000ea2000c1e1500 */
[----:B0-----:R-:W-:-:S04]  /*25de0*/  LOP3.LUT R26, R26, 0x1f, RZ, 0xc0, !PT ;  /* 0x0000001f1a1a7812 */ /* 0x001fc800078ec0ff */
[----:B------:R-:W-:Y:S01]  /*25df0*/  ISETP.GE.AND P0, PT, R26, R4, PT ;  /* 0x000000041a00720c */ /* 0x000fe20003f06270 */
[----:B--2---:R0:W-:Y:S04]  /*25e00*/  STL [R1+0x4c], R27 ;  /* 0x00004c1b01007387 */ /* 0x0041e80000100800 */
[----:B0-----:R-:W2:Y:S04]  /*25e10*/  LDL.LU R27, [R1+0x3680] ;  /* 0x00368000011b7983 */ /* 0x001ea80000300800 */
[----:B------:R-:W2:Y:S04]  /*25e20*/  LDL.LU R26, [R1+0x367c] ;  /* 0x00367c00011a7983 */ /* 0x000ea80000300800 */
[----:B------:R-:W3:Y:S01]  /*25e30*/  LDL R4, [R1+0x1288] ;  /* 0x0012880001047983 */ /* 0x000ee20000100800 */
[----:B------:R-:W-:-:S02]  /*25e40*/  PRMT R25, RZ, 0x7610, R25 ;  /* 0x00007610ff197816 */ /* 0x000fc40000000019 */
[----:B---3--:R-:W-:-:S04]  /*25e50*/  @P1 LOP3.LUT R5, R5, R4, RZ, 0x3c, !PT ;  /* 0x0000000405051212 */ /* 0x008fc800078e3cff */
[----:B------:R-:W-:-:S04]  /*25e60*/  @P1 LOP3.LUT R4, R5, R4, RZ, 0x3c, !PT ;  /* 0x0000000405041212 */ /* 0x000fc800078e3cff */
[----:B------:R-:W-:-:S05]  /*25e70*/  @P1 LOP3.LUT R5, R5, R4, RZ, 0x3c, !PT ;  /* 0x0000000405051212 */ /* 0x000fca00078e3cff */
[----:B------:R-:W3:Y:S04]  /*25e80*/  @P1 LDG.E.U16 R25, desc[UR66][R4.64] ;  /* 0x0000004204191981 */ /* 0x000ee8000c1e1500 */
        /* <DEDUP_REMOVED lines=8> */
[----:B------:R-:W2:Y:S01]  /*25f10*/  @P1 LDG.E.U16 R24, desc[UR66][R4.64] ;  /* 0x0000004204181981 */ /* 0x000ea2000c1e1500 */
[----:B------:R-:W-:Y:S01]  /*25f20*/  PRMT R23, RZ, 0x7610, R23 ;  /* 0x00007610ff177816 */ /* 0x000fe20000000017 */
[----:B------:R-:W-:Y:S06]  /*25f30*/  BAR.SYNC.DEFER_BLOCKING 0x0 ;  /* 0x0000000000007b1d */ /* 0x000fec0000010000 */
[----:B--2---:R0:W-:Y:S04]  /*25f40*/  STL [R1+0x44], R24 ;  /* 0x0000441801007387 */ /* 0x0041e80000100800 */
[----:B0-----:R-:W2:Y:S04]  /*25f50*/  LDL.LU R24, [R1+0x3674] ;  /* 0x0036740001187983 */ /* 0x001ea80000300800 */
[----:B------:R-:W2:Y:S04]  /*25f60*/  LDL R4, [R1+0x1674] ;  /* 0x0016740001047983 */ /* 0x000ea80000100800 */
[----:B------:R-:W2:Y:S02]  /*25f70*/  LDL R5, [R1+0x1dd4] ;  /* 0x001dd40001057983 */ /* 0x000ea40000100800 */
[----:B--2---:R-:W-:-:S04]  /*25f80*/  @!P0 LOP3.LUT R5, R5, R4, RZ, 0x3c, !PT ;  /* 0x0000000405058212 */ /* 0x004fc800078e3cff */
[----:B------:R-:W-:-:S04]  /*25f90*/  @!P0 LOP3.LUT R4, R5, R4, RZ, 0x3c, !PT ;  /* 0x0000000405048212 */ /* 0x000fc800078e3cff */
[----:B------:R-:W-:-:S05]  /*25fa0*/  @!P0 LOP3.LUT R5, R5, R4, RZ, 0x3c, !PT ;  /* 0x0000000405058212 */ /* 0x000fca00078e3cff */
[----:B------:R-:W2:Y:S04]  /*25fb0*/  @!P0 LDG.E.U16 R23, desc[UR66][R4.64] ;  /* 0x0000004204178981 */ /* 0x000ea8000c1e1500 */
[----:B--2---:R0:W-:Y:S04]  /*25fc0*/  STL [R1+0x40], R23 ;  /* 0x0000401701007387 */ /* 0x0041e80000100800 */
[----:B0-----:R-:W2:Y:S04]  /*25fd0*/  LDL.LU R23, [R1+0x3670] ;  /* 0x0036700001177983 */ /* 0x001ea80000300800 */
[----:B------:R-:W2:Y:S04]  /*25fe0*/  LDL R4, [R1+0x127c] ;  /* 0x00127c0001047983 */ /* 0x000ea80000100800 */
[----:B------:R-:W2:Y:S01]  /*25ff0*/  LDL R5, [R1+0x1670] ;  /* 0x0016700001057983 */ /* 0x000ea20000100800 */
[----:B------:R-:W-:-:S02]  /*26000*/  PRMT R22, RZ, 0x7610, R22 ;  /* 0x00007610ff167816 */ /* 0x000fc40000000016 */
        /* <DEDUP_REMOVED lines=112> */
[----:B--2---:R-:W-:Y:S04]  /*26710*/  STL [R1+0xc], R2 ;  /* 0x00000c0201007387 */ /* 0x004fe80000100800 */
[----:B------:R-:W2:Y:S04]  /*26720*/  LDL R4, [R1+0x1c2c] ;  /* 0x001c2c0001047983 */ /* 0x000ea80000100800 */
[----:B------:R-:W2:Y:S01]  /*26730*/  LDL R5, [R1+0x1c30] ;  /* 0x001c300001057983 */ /* 0x000ea20000100800 */
[----:B------:R-:W-:-:S02]  /*26740*/  PRMT R0, RZ, 0x7610, R0 ;  /* 0x00007610ff007816 */ /* 0x000fc40000000000 */
[----:B--2---:R-:W-:-:S04]  /*26750*/  @!P0 LOP3.LUT R5, R5, R4, RZ, 0x3c, !PT ;  /* 0x0000000405058212 */ /* 0x004fc800078e3cff */
[----:B------:R-:W-:-:S04]  /*26760*/  @!P0 LOP3.LUT R4, R5, R4, RZ, 0x3c, !PT ;  /* 0x0000000405048212 */ /* 0x000fc800078e3cff */
[----:B------:R-:W-:-:S05]  /*26770*/  @!P0 LOP3.LUT R5, R5, R4, RZ, 0x3c, !PT ;  /* 0x0000000405058212 */ /* 0x000fca00078e3cff */
[----:B------:R-:W2:Y:S04]  /*26780*/  @!P0 LDG.E.U16 R0, desc[UR66][R4.64] ;  /* 0x0000004204008981 */ /* 0x000ea8000c1e1500 */
[----:B------:R-:W3:Y:S04]  /*26790*/  LDL R4, [R1+0x1c24] ;  /* 0x001c240001047983 */ /* 0x000ee80000100800 */
[----:B------:R-:W3:Y:S01]  /*267a0*/  LDL R5, [R1+0x1c28] ;  /* 0x001c280001057983 */ /* 0x000ee20000100800 */
[----:B------:R-:W-:-:S03]  /*267b0*/  PRMT R61, RZ, 0x7610, R61 ;  /* 0x00007610ff3d7816 */ /* 0x000fc6000000003d */
[----:B--2---:R0:W-:Y:S01]  /*267c0*/  STL [R1+0x35cc], R0 ;  /* 0x0035cc0001007387 */ /* 0x0041e20000100800 */
[----:B------:R-:W-:-:S03]  /*267d0*/  PRMT R3, RZ, 0x7610, R3 ;  /* 0x00007610ff037816 */ /* 0x000fc60000000003 */
[----:B0-----:R-:W2:Y:S01]  /*267e0*/  LDL R0, [R1+0x1ba8] ;  /* 0x001ba80001007983 */ /* 0x001ea20000100800 */
[----:B---3--:R-:W-:-:S04]  /*267f0*/  @!P0 LOP3.LUT R5, R5, R4, RZ, 0x3c, !PT ;  /* 0x0000000405058212 */ /* 0x008fc800078e3cff */
[----:B------:R-:W-:-:S04]  /*26800*/  @!P0 LOP3.LUT R4, R5, R4, RZ, 0x3c, !PT ;  /* 0x0000000405048212 */ /* 0x000fc800078e3cff */
[----:B------:R-:W-:-:S05]  /*26810*/  @!P0 LOP3.LUT R5, R5, R4, RZ, 0x3c, !PT ;  /* 0x0000000405058212 */ /* 0x000fca00078e3cff */
[----:B------:R-:W3:Y:S04]  /*26820*/  @!P0 LDG.E.U16 R61, desc[UR66][R4.64] ;  /* 0x00000042043d8981 */ /* 0x000ee8000c1e1500 */
[----:B------:R-:W2:Y:S04]  /*26830*/  LDL R4, [R1+0x1bec] ;  /* 0x001bec0001047983 */ /* 0x000ea80000100800 */
[----:B------:R-:W2:Y:S04]  /*26840*/  LDL R5, [R1+0x1bf0] ;  /* 0x001bf00001057983 */ /* 0x000ea80000100800 */
[----:B---3--:R0:W-:Y:S01]  /*26850*/  STL [R1+0x35d0], R61 ;  /* 0x0035d03d01007387 */ /* 0x0081e20000100800 */
[----:B----4-:R-:W-:-:S03]  /*26860*/  PRMT R59, RZ, 0x7610, R59 ;  /* 0x00007610ff3b7816 */ /* 0x010fc6000000003b */
[----:B0-----:R-:W3:Y:S01]  /*26870*/  LDL R61, [R1+0x1b70] ;  /* 0x001b7000013d7983 */ /* 0x001ee20000100800 */
[----:B--2---:R-:W-:-:S04]  /*26880*/  @!P0 LOP3.LUT R5, R5, R4, RZ, 0x3c, !PT ;  /* 0x0000000405058212 */ /* 0x004fc800078e3cff */
[----:B------:R-:W-:-:S04]  /*26890*/  @!P0 LOP3.LUT R4, R5, R4, RZ, 0x3c, !PT ;  /* 0x0000000405048212 */ /* 0x000fc800078e3cff */
[----:B------:R-:W-:-:S05]  /*268a0*/  @!P0 LOP3.LUT R5, R5, R4, RZ, 0x3c, !PT ;  /* 0x0000000405058212 */ /* 0x000fca00078e3cff */
[----:B------:R-:W2:Y:S04]  /*268b0*/  @!P0 LDG.E.U16 R3, desc[UR66][R4.64] ;  /* 0x0000004204038981 */ /* 0x000ea8000c1e1500 */
[----:B------:R-:W4:Y:S04]  /*268c0*/  LDL R4, [R1+0x1be4] ;  /* 0x001be40001047983 */ /* 0x000f280000100800 */
[----:B------:R-:W4:Y:S04]  /*268d0*/  LDL R5, [R1+0x1be8] ;  /* 0x001be80001057983 */ /* 0x000f280000100800 */
[----:B--2---:R0:W-:Y:S01]  /*268e0*/  STL [R1+0x35d4], R3 ;  /* 0x0035d40301007387 */ /* 0x0041e20000100800 */
[----:B------:R-:W-:-:S03]  /*268f0*/  PRMT R58, RZ, 0x7610, R58 ;  /* 0x00007610ff3a7816 */ /* 0x000fc6000000003a */
[----:B0-----:R-:W2:Y:S01]  /*26900*/  LDL R3, [R1+0x1b6c] ;  /* 0x001b6c0001037983 */ /* 0x001ea20000100800 */
[----:B----4-:R-:W-:-:S04]  /*26910*/  @!P0 LOP3.LUT R5, R5, R4, RZ, 0x3c, !PT ;  /* 0x0000000405058212 */ /* 0x010fc800078e3cff */
[----:B------:R-:W-:-:S04]  /*26920*/  @!P0 LOP3.LUT R4, R5, R4, RZ, 0x3c, !PT ;  /* 0x0000000405048212 */ /* 0x000fc800078e3cff */
[----:B------:R-:W-:-:S05]  /*26930*/  @!P0 LOP3.LUT R5, R5, R4, RZ, 0x3c, !PT ;  /* 0x0000000405058212 */ /* 0x000fca00078e3cff */
[----:B------:R-:W4:Y:S04]  /*26940*/  @!P0 LDG.E.U16 R59, desc[UR66][R4.64] ;  /* 0x00000042043b8981 */ /* 0x000f28000c1e1500 */
[----:B------:R-:W2:Y:S04]  /*26950*/  LDL R4, [R1+0x1bac] ;  /* 0x001bac0001047983 */ /* 0x000ea80000100800 */
[----:B------:R-:W2:Y:S04]  /*26960*/  LDL R5, [R1+0x1bb0] ;  /* 0x001bb00001057983 */ /* 0x000ea80000100800 */
[----:B----4-:R0:W-:Y:S01]  /*26970*/  STL [R1+0x35d8], R59 ;  /* 0x0035d83b01007387 */ /* 0x0101e20000100800 */
[----:B------:R-:W-:-:S02]  /*26980*/  PRMT R57, RZ, 0x7610, R57 ;  /* 0x00007610ff397816 */ /* 0x000fc40000000039 */
[----:B------:R-:W-:Y:S01]  /*26990*/  PRMT R56, RZ, 0x7610, R56 ;  /* 0x00007610ff387816 */ /* 0x000fe20000000038 */
[----:B0-----:R-:W4:Y:S01]  /*269a0*/  LDL R59, [R1+0x1b68] ;  /* 0x001b6800013b7983 */ /* 0x001f220000100800 */
[----:B--2---:R-:W-:-:S04]  /*269b0*/  @!P0 LOP3.LUT R5, R5, R4, RZ, 0x3c, !PT ;  /* 0x0000000405058212 */ /* 0x004fc800078e3cff */
[----:B------:R-:W-:-:S04]  /*269c0*/  @!P0 LOP3.LUT R4, R5, R4, RZ, 0x3c, !PT ;  /* 0x0000000405048212 */ /* 0x000fc800078e3cff */
[----:B------:R-:W-:-:S05]  /*269d0*/  @!P0 LOP3.LUT R5, R5, R4, RZ, 0x3c, !PT ;  /* 0x0000000405058212 */ /* 0x000fca00078e3cff */
[----:B------:R0:W2:Y:S04]  /*269e0*/  @!P0 LDG.E.U16 R58, desc[UR66][R4.64] ;  /* 0x00000042043a8981 */ /* 0x0000a8000c1e1500 */
[----:B------:R-:W3:Y:S01]  /*269f0*/  LDL R5, [R1+0x1ba4] ;  /* 0x001ba40001057983 */ /* 0x000ee20000100800 */
[----:B0-----:R-:W-:-:S03]  /*26a00*/  @!P0 IMAD.MOV.U32 R4, RZ, RZ, R0 ;  /* 0x000000ffff048224 */ /* 0x001fc600078e0000 */
[----:B--2---:R0:W-:Y:S01]  /*26a10*/  STL [R1+0x35dc], R58 ;  /* 0x0035dc3a01007387 */ /* 0x0041e20000100800 */
[----:B------:R-:W-:-:S03]  /*26a20*/  PRMT R55, RZ, 0x7610, R55 ;  /* 0x00007610ff377816 */ /* 0x000fc60000000037 */
[----:B------:R-:W2:Y:S04]  /*26a30*/  LDL R0, [R1+0x1b28] ;  /* 0x001b280001007983 */ /* 0x000ea80000100800 */
[----:B---3--:R1:W3:Y:S04]  /*26a40*/  @!P0 LDG.E.U16 R57, desc[UR66][R4.64] ;  /* 0x0000004204398981 */ /* 0x0082e8000c1e1500 */
[----:B0-----:R-:W2:Y:S01]  /*26a50*/  LDL R58, [R1+0x1b64] ;  /* 0x001b6400013a7983 */ /* 0x001ea20000100800 */
[----:B-1----:R-:W-:Y:S02]  /*26a60*/  @!P0 IMAD.MOV.U32 R4, RZ, RZ, R61 ;  /* 0x000000ffff048224 */ /* 0x002fe400078e003d */
[----:B------:R-:W-:-:S05]  /*26a70*/  @!P0 IMAD.MOV.U32 R5, RZ, RZ, R3 ;  /* 0x000000ffff058224 */ /* 0x000fca00078e0003 */
[----:B------:R4:W2:Y:S02]  /*26a80*/  @!P0 LDG.E.U16 R56, desc[UR66][R4.64] ;  /* 0x0000004204388981 */ /* 0x0008a4000c1e1500 */
[----:B----4-:R-:W-:Y:S02]  /*26a90*/  @!P0 IMAD.MOV.U32 R4, RZ, RZ, R59 ;  /* 0x000000ffff048224 */ /* 0x010fe400078e003b */
[----:B---3--:R0:W-:Y:S04]  /*26aa0*/  STL [R1+0x35e0], R57 ;  /* 0x0035e03901007387 */ /* 0x0081e80000100800 */
[----:B------:R-:W3:Y:S01]  /*26ab0*/  LDL R61, [R1+0x1aec] ;  /* 0x001aec00013d7983 */ /* 0x000ee20000100800 */
[----:B--2---:R-:W-:-:S03]  /*26ac0*/  @!P0 IMAD.MOV.U32 R5, RZ, RZ, R58 ;  /* 0x000000ffff058224 */ /* 0x004fc600078e003a */
[----:B------:R-:W2:Y:S04]  /*26ad0*/  LDL R3, [R1+0x1af0] ;  /* 0x001af00001037983 */ /* 0x000ea80000100800 */
[----:B0-----:R-:W4:Y:S04]  /*26ae0*/  LDL R57, [R1+0x1b24] ;  /* 0x001b240001397983 */ /* 0x001f280000100800 */
[----:B------:R0:W2:Y:S04]  /*26af0*/  @!P0 LDG.E.U16 R55, desc[UR66][R4.64] ;  /* 0x0000004204378981 */ /* 0x0000a8000c1e1500 */
[----:B------:R1:W-:Y:S01]  /*26b00*/  STL [R1+0x35e4], R56 ;  /* 0x0035e43801007387 */ /* 0x0003e20000100800 */
[----:B------:R-:W-:-:S02]  /*26b10*/  PRMT R54, RZ, 0x7610, R54 ;  /* 0x00007610ff367816 */ /* 0x000fc40000000036 */
[----:B------:R-:W-:Y:S01]  /*26b20*/  PRMT R53, RZ, 0x7610, R53 ;  /* 0x00007610ff357816 */ /* 0x000fe20000000035 */
[----:B------:R-:W2:Y:S04]  /*26b30*/  LDL R59, [R1+0x1ae4] ;  /* 0x001ae400013b7983 */ /* 0x000ea80000100800 */
[----:B------:R-:W2:Y:S04]  /*26b40*/  LDL R5, [R1+0x1b2c] ;  /* 0x001b2c0001057983 */ /* 0x000ea80000100800 */
[----:B-1----:R-:W0:Y:S01]  /*26b50*/  LDL R56, [R1+0x1b30] ;  /* 0x001b300001387983 */ /* 0x002e220000100800 */
[----:B------:R-:W-:-:S03]  /*26b60*/  PRMT R52, RZ, 0x7610, R52 ;  /* 0x00007610ff347816 */ /* 0x000fc60000000034 */
[----:B------:R-:W2:Y:S01]  /*26b70*/  LDL R58, [R1+0x1ae8] ;  /* 0x001ae800013a7983 */ /* 0x000ea20000100800 */
[----:B0-----:R-:W-:-:S05]  /*26b80*/  @!P0 IMAD.MOV.U32 R4, RZ, RZ, R56 ;  /* 0x000000ffff048224 */ /* 0x001fca00078e0038 */
[----:B--2---:R0:W2:Y:S02]  /*26b90*/  @!P0 LDG.E.U16 R54, desc[UR66][R4.64] ;  /* 0x0000004204368981 */ /* 0x0040a4000c1e1500 */
[----:B0-----:R-:W-:Y:S02]  /*26ba0*/  @!P0 IMAD.MOV.U32 R4, RZ, RZ, R0 ;  /* 0x000000ffff048224 */ /* 0x001fe400078e0000 */
[----:B----4-:R-:W-:-:S05]  /*26bb0*/  @!P0 IMAD.MOV.U32 R5, RZ, RZ, R57 ;  /* 0x000000ffff058224 */ /* 0x010fca00078e0039 */
[----:B------:R0:W4:Y:S02]  /*26bc0*/  @!P0 LDG.E.U16 R53, desc[UR66][R4.64] ;  /* 0x0000004204358981 */ /* 0x000124000c1e1500 */
[----:B0-----:R-:W-:Y:S02]  /*26bd0*/  @!P0 IMAD.MOV.U32 R4, RZ, RZ, R3 ;  /* 0x000000ffff048224 */ /* 0x001fe400078e0003 */
[----:B---3--:R-:W-:-:S05]  /*26be0*/  @!P0 IMAD.MOV.U32 R5, RZ, RZ, R61 ;  /* 0x000000ffff058224 */ /* 0x008fca00078e003d */
[----:B------:R-:W3:Y:S04]  /*26bf0*/  @!P0 LDG.E.U16 R52, desc[UR66][R4.64] ;  /* 0x0000004204348981 */ /* 0x000ee8000c1e1500 */
[----:B------:R0:W-:Y:S04]  /*26c00*/  STL [R1+0x35e8], R55 ;  /* 0x0035e83701007387 */ /* 0x0001e80000100800 */
[----:B--2---:R1:W-:Y:S04]  /*26c10*/  STL [R1+0x35ec], R54 ;  /* 0x0035ec3601007387 */ /* 0x0043e80000100800 */
[----:B------:R-:W2:Y:S04]  /*26c20*/  LDL R57, [R1+0x1aac] ;  /* 0x001aac0001397983 */ /* 0x000ea80000100800 */
[----:B------:R-:W2:Y:S04]  /*26c30*/  LDL R0, [R1+0x1ab0] ;  /* 0x001ab00001007983 */ /* 0x000ea80000100800 */
[----:B----4-:R4:W-:Y:S04]  /*26c40*/  STL [R1+0x35f0], R53 ;  /* 0x0035f03501007387 */ /* 0x0109e80000100800 */
[----:B------:R-:W2:Y:S04]  /*26c50*/  LDL R56, [R1+0x1aa4] ;  /* 0x001aa40001387983 */ /* 0x000ea80000100800 */
[----:B------:R-:W2:Y:S04]  /*26c60*/  LDL R3, [R1+0x1aa8] ;  /* 0x001aa80001037983 */ /* 0x000ea80000100800 */
[----:B---3--:R3:W-:Y:S04]  /*26c70*/  STL [R1+0x35f4], R52 ;  /* 0x0035f43401007387 */ /* 0x0087e80000100800 */
[----:B0-----:R-:W2:Y:S04]  /*26c80*/  LDL R55, [R1+0x1a6c] ;  /* 0x001a6c0001377983 */ /* 0x001ea80000100800 */
[----:B-1----:R-:W2:Y:S01]  /*26c90*/  LDL R54, [R1+0x1a70] ;  /* 0x001a700001367983 */ /* 0x002ea20000100800 */
[----:B------:R-:W-:Y:S01]  /*26ca0*/  PRMT R51, RZ, 0x7610, R51 ;  /* 0x00007610ff337816 */ /* 0x000fe20000000033 */
[----:B------:R-:W-:-:S02]  /*26cb0*/  @!P0 IMAD.MOV.U32 R4, RZ, RZ, R58 ;  /* 0x000000ffff048224 */ /* 0x000fc400078e003a */
[----:B------:R-:W-:Y:S01]  /*26cc0*/  @!P0 IMAD.MOV.U32 R5, RZ, RZ, R59 ;  /* 0x000000ffff058224 */ /* 0x000fe200078e003b */
[----:B------:R-:W-:Y:S01]  /*26cd0*/  PRMT R50, RZ, 0x7610, R50 ;  /* 0x00007610ff327816 */ /* 0x000fe20000000032 */
[----:B----4-:R-:W4:Y:S04]  /*26ce0*/  LDL R53, [R1+0x1a64] ;  /* 0x001a640001357983 */ /* 0x010f280000100800 */
[----:B------:R2:W4:Y:S01]  /*26cf0*/  @!P0 LDG.E.U16 R51, desc[UR66][R4.64] ;  /* 0x0000004204338981 */ /* 0x000522000c1e1500 */
[----:B------:R-:W-:Y:S02]  /*26d00*/  PRMT R49, RZ, 0x7610, R49 ;  /* 0x00007610ff317816 */ /* 0x000fe40000000031 */
[----:B------:R-:W-:Y:S01]  /*26d10*/  PRMT R48, RZ, 0x7610, R48 ;  /* 0x00007610ff307816 */ /* 0x000fe20000000030 */
[----:B---3--:R-:W3:Y:S01]  /*26d20*/  LDL R52, [R1+0x1a68] ;  /* 0x001a680001347983 */ /* 0x008ee20000100800 */
[----:B--2---:R-:W-:-:S02]  /*26d30*/  @!P0 IMAD.MOV.U32 R5, RZ, RZ, R57 ;  /* 0x000000ffff058224 */ /* 0x004fc400078e0039 */
[----:B------:R-:W-:-:S05]  /*26d40*/  @!P0 IMAD.MOV.U32 R4, RZ, RZ, R0 ;  /* 0x000000ffff048224 */ /* 0x000fca00078e0000 */
[----:B------:R0:W2:Y:S02]  /*26d50*/  @!P0 LDG.E.U16 R50, desc[UR66][R4.64] ;  /* 0x0000004204328981 */ /* 0x0000a4000c1e1500 */
[----:B0-----:R-:W-:Y:S02]  /*26d60*/  @!P0 IMAD.MOV.U32 R5, RZ, RZ, R56 ;  /* 0x000000ffff058224 */ /* 0x001fe400078e0038 */
[----:B------:R-:W-:-:S05]  /*26d70*/  @!P0 IMAD.MOV.U32 R4, RZ, RZ, R3 ;  /* 0x000000ffff048224 */ /* 0x000fca00078e0003 */
[----:B------:R0:W2:Y:S02]  /*26d80*/  @!P0 LDG.E.U16 R49, desc[UR66][R4.64] ;  /* 0x0000004204318981 */ /* 0x0000a4000c1e1500 */
[----:B0-----:R-:W-:Y:S02]  /*26d90*/  @!P0 IMAD.MOV.U32 R5, RZ, RZ, R55 ;  /* 0x000000ffff058224 */ /* 0x001fe400078e0037 */
[----:B------:R-:W-:-:S05]  /*26da0*/  @!P0 IMAD.MOV.U32 R4, RZ, RZ, R54 ;  /* 0x000000ffff048224 */ /* 0x000fca00078e0036 */
[----:B------:R3:W2:Y:S04]  /*26db0*/  @!P0 LDG.E.U16 R48, desc[UR66][R4.64] ;  /* 0x0000004204308981 */ /* 0x0006a8000c1e1500 */
[----:B----4-:R0:W-:Y:S04]  /*26dc0*/  STL [R1+0x35f8], R51 ;  /* 0x0035f83301007387 */ /* 0x0101e80000100800 */
[----:B------:R-:W4:Y:S04]  /*26dd0*/  LDL R0, [R1+0x1a30] ;  /* 0x001a300001007983 */ /* 0x000f280000100800 */
[----:B0-----:R-:W4:Y:S01]  /*26de0*/  LDL R51, [R1+0x1a2c] ;  /* 0x001a2c0001337983 */ /* 0x001f220000100800 */
[----:B------:R-:W-:Y:S01]  /*26df0*/  PRMT R47, RZ, 0x7610, R47 ;  /* 0x00007610ff2f7816 */ /* 0x000fe2000000002f */
[----:B---3--:R-:W-:-:S02]  /*26e00*/  @!P0 IMAD.MOV.U32 R4, RZ, RZ, R52 ;  /* 0x000000ffff048224 */ /* 0x008fc400078e0034 */
[----:B------:R-:W-:-:S05]  /*26e10*/  @!P0 IMAD.MOV.U32 R5, RZ, RZ, R53 ;  /* 0x000000ffff058224 */ /* 0x000fca00078e0035 */
[----:B------:R4:W3:Y:S04]  /*26e20*/  @!P0 LDG.E.U16 R47, desc[UR66][R4.64] ;  /* 0x00000042042f8981 */ /* 0x0008e8000c1e1500 */
[----:B--2---:R0:W-:Y:S04]  /*26e30*/  STL [R1+0x35fc], R50 ;  /* 0x0035fc3201007387 */ /* 0x0041e80000100800 */
[----:B------:R-:W2:Y:S04]  /*26e40*/  LDL R3, [R1+0x1a28] ;  /* 0x001a280001037983 */ /* 0x000ea80000100800 */
[----:B0-----:R-:W2:Y:S04]  /*26e50*/  LDL R50, [R1+0x1a24] ;  /* 0x001a240001327983 */ /* 0x001ea80000100800 */
[----:B------:R0:W-:Y:S04]  /*26e60*/  STL [R1+0x3600], R49 ;  /* 0x0036003101007387 */ /* 0x0001e80000100800 */
[----:B------:R1:W-:Y:S04]  /*26e70*/  STL [R1+0x3604], R48 ;  /* 0x0036043001007387 */ /* 0x0003e80000100800 */
[----:B0-----:R-:W2:Y:S04]  /*26e80*/  LDL R49, [R1+0x19ec] ;  /* 0x0019ec0001317983 */ /* 0x001ea80000100800 */
[----:B-1----:R-:W2:Y:S01]  /*26e90*/  LDL R48, [R1+0x19f0] ;  /* 0x0019f00001307983 */ /* 0x002ea20000100800 */
[----:B------:R-:W-:Y:S01]  /*26ea0*/  PRMT R46, RZ, 0x7610, R46 ;  /* 0x00007610ff2e7816 */ /* 0x000fe2000000002e */
[----:B----4-:R-:W-:-:S02]  /*26eb0*/  @!P0 IMAD.MOV.U32 R4, RZ, RZ, R0 ;  /* 0x000000ffff048224 */ /* 0x010fc400078e0000 */
[----:B------:R-:W-:Y:S01]  /*26ec0*/  @!P0 IMAD.MOV.U32 R5, RZ, RZ, R51 ;  /* 0x000000ffff058224 */ /* 0x000fe200078e0033 */
[----:B------:R-:W-:-:S04]  /*26ed0*/  PRMT R45, RZ, 0x7610, R45 ;  /* 0x00007610ff2d7816 */ /* 0x000fc8000000002d */
[----:B------:R2:W4:Y:S01]  /*26ee0*/  @!P0 LDG.E.U16 R46, desc[UR66][R4.64] ;  /* 0x00000042042e8981 */ /* 0x000522000c1e1500 */
[----:B------:R-:W-:-:S03]  /*26ef0*/  PRMT R44, RZ, 0x7610, R44 ;  /* 0x00007610ff2c7816 */ /* 0x000fc6000000002c */
[----:B---3--:R0:W-:Y:S04]  /*26f00*/  STL [R1+0x3608], R47 ;  /* 0x0036082f01007387 */ /* 0x0081e80000100800 */
[----:B------:R-:W3:Y:S04]  /*26f10*/  LDL R0, [R1+0x19e8] ;  /* 0x0019e80001007983 */ /* 0x000ee80000100800 */
[----:B------:R-:W3:Y:S01]  /*26f20*/  LDL R52, [R1+0x19e4] ;  /* 0x0019e40001347983 */ /* 0x000ee20000100800 */
[----:B--2---:R-:W-:Y:S02]  /*26f30*/  @!P0 IMAD.MOV.U32 R4, RZ, RZ, R3 ;  /* 0x000000ffff048224 */ /* 0x004fe400078e0003 */
[----:B------:R-:W-:-:S05]  /*26f40*/  @!P0 IMAD.MOV.U32 R5, RZ, RZ, R50 ;  /* 0x000000ffff058224 */ /* 0x000fca00078e0032 */
[----:B------:R1:W2:Y:S02]  /*26f50*/  @!P0 LDG.E.U16 R45, desc[UR66][R4.64] ;  /* 0x00000042042d8981 */ /* 0x0002a4000c1e1500 */
[----:B-1----:R-:W-:Y:S02]  /*26f60*/  @!P0 IMAD.MOV.U32 R5, RZ, RZ, R49 ;  /* 0x000000ffff058224 */ /* 0x002fe400078e0031 */
[----:B------:R-:W-:-:S05]  /*26f70*/  @!P0 IMAD.MOV.U32 R4, RZ, RZ, R48 ;  /* 0x000000ffff048224 */ /* 0x000fca00078e0030 */
[----:B------:R3:W2:Y:S04]  /*26f80*/  @!P0 LDG.E.U16 R44, desc[UR66][R4.64] ;  /* 0x00000042042c8981 */ /* 0x0006a8000c1e1500 */
[----:B----4-:R1:W-:Y:S04]  /*26f90*/  STL [R1+0x360c], R46 ;  /* 0x00360c2e01007387 */ /* 0x0103e80000100800 */
[----:B------:R-:W4:Y:S04]  /*26fa0*/  LDL R51, [R1+0x19ac] ;  /* 0x0019ac0001337983 */ /* 0x000f280000100800 */
[----:B------:R-:W4:Y:S04]  /*26fb0*/  LDL R50, [R1+0x19b0] ;  /* 0x0019b00001327983 */ /* 0x000f280000100800 */
[----:B------:R-:W4:Y:S01]  /*26fc0*/  LDL R3, [R1+0x19a8] ;  /* 0x0019a80001037983 */ /* 0x000f220000100800 */
[----:B---3--:R-:W-:-:S03]  /*26fd0*/  @!P0 IMAD.MOV.U32 R4, RZ, RZ, R0 ;  /* 0x000000ffff048224 */ /* 0x008fc600078e0000 */
[----:B--2---:R2:W-:Y:S04]  /*26fe0*/  STL [R1+0x3610], R45 ;  /* 0x0036102d01007387 */ /* 0x0045e80000100800 */
[----:B------:R-:W3:Y:S04]  /*26ff0*/  LDL R49, [R1+0x19a4] ;  /* 0x0019a40001317983 */ /* 0x000ee80000100800 */
[----:B------:R-:W2:Y:S04]  /*27000*/  LDL R48, [R1+0x196c] ;  /* 0x00196c0001307983 */ /* 0x000ea80000100800 */
[----:B0-----:R-:W2:Y:S04]  /*27010*/  LDL R47, [R1+0x1970] ;  /* 0x00197000012f7983 */ /* 0x001ea80000100800 */
[----:B------:R0:W-:Y:S04]  /*27020*/  STL [R1+0x3614], R44 ;  /* 0x0036142c01007387 */ /* 0x0001e80000100800 */
[----:B-1----:R-:W2:Y:S04]  /*27030*/  LDL R46, [R1+0x1964] ;  /* 0x00196400012e7983 */ /* 0x002ea80000100800 */
[----:B------:R-:W2:Y:S01]  /*27040*/  LDL R0, [R1+0x1968] ;  /* 0x0019680001007983 */ /* 0x000ea20000100800 */
[----:B------:R-:W-:Y:S01]  /*27050*/  PRMT R43, RZ, 0x7610, R43 ;  /* 0x00007610ff2b7816 */ /* 0x000fe2000000002b */
[----:B------:R-:W-:-:S05]  /*27060*/  @!P0 IMAD.MOV.U32 R5, RZ, RZ, R52 ;  /* 0x000000ffff058224 */ /* 0x000fca00078e0034 */
[----:B------:R4:W2:Y:S01]  /*27070*/  @!P0 LDG.E.U16 R43, desc[UR66][R4.64] ;  /* 0x00000042042b8981 */ /* 0x0008a2000c1e1500 */
[----:B------:R-:W-:Y:S02]  /*27080*/  PRMT R42, RZ, 0x7610, R42 ;  /* 0x00007610ff2a7816 */ /* 0x000fe4000000002a */
[----:B------:R-:W-:Y:S01]  /*27090*/  PRMT R41, RZ, 0x7610, R41 ;  /* 0x00007610ff297816 */ /* 0x000fe20000000029 */
[----:B----4-:R-:W-:Y:S02]  /*270a0*/  @!P0 IMAD.MOV.U32 R4, RZ, RZ, R50 ;  /* 0x000000ffff048224 */ /* 0x010fe400078e0032 */
[----:B------:R-:W-:-:S05]  /*270b0*/  @!P0 IMAD.MOV.U32 R5, RZ, RZ, R51 ;  /* 0x000000ffff058224 */ /* 0x000fca00078e0033 */
[----:B------:R1:W4:Y:S01]  /*270c0*/  @!P0 LDG.E.U16 R42, desc[UR66][R4.64] ;  /* 0x00000042042a8981 */ /* 0x000322000c1e1500 */
[----:B------:R-:W-:Y:S01]  /*270d0*/  PRMT R40, RZ, 0x7610, R40 ;  /* 0x00007610ff287816 */ /* 0x000fe20000000028 */
[----:B-1----:R-:W-:Y:S01]  /*270e0*/  @!P0 IMAD.MOV.U32 R4, RZ, RZ, R3 ;  /* 0x000000ffff048224 */ /* 0x002fe200078e0003 */
[----:B------:R-:W-:Y:S01]  /*270f0*/  PRMT R39, RZ, 0x7610, R39 ;  /* 0x00007610ff277816 */ /* 0x000fe20000000027 */
[----:B---3--:R-:W-:-:S05]  /*27100*/  @!P0 IMAD.MOV.U32 R5, RZ, RZ, R49 ;  /* 0x000000ffff058224 */ /* 0x008fca00078e0031 */
[----:B------:R2:W3:Y:S02]  /*27110*/  @!P0 LDG.E.U16 R41, desc[UR66][R4.64] ;  /* 0x0000004204298981 */ /* 0x0004e4000c1e1500 */
[----:B--2---:R-:W-:Y:S02]  /*27120*/  @!P0 IMAD.MOV.U32 R4, RZ, RZ, R47 ;  /* 0x000000ffff048224 */ /* 0x004fe400078e002f */
[----:B------:R-:W-:-:S05]  /*27130*/  @!P0 IMAD.MOV.U32 R5, RZ, RZ, R48 ;  /* 0x000000ffff058224 */ /* 0x000fca00078e0030 */
[----:B------:R1:W2:Y:S02]  /*27140*/  @!P0 LDG.E.U16 R40, desc[UR66][R4.64] ;  /* 0x0000004204288981 */ /* 0x0002a4000c1e1500 */
[----:B-1----:R-:W-:Y:S02]  /*27150*/  @!P0 IMAD.MOV.U32 R5, RZ, RZ, R46 ;  /* 0x000000ffff058224 */ /* 0x002fe400078e002e */
[----:B------:R-:W-:-:S05]  /*27160*/  @!P0 IMAD.MOV.U32 R4, RZ, RZ, R0 ;  /* 0x000000ffff048224 */ /* 0x000fca00078e0000 */
[----:B------:R-:W2:Y:S04]  /*27170*/  @!P0 LDG.E.U16 R39, desc[UR66][R4.64] ;  /* 0x0000004204278981 */ /* 0x000ea8000c1e1500 */
[----:B------:R1:W-:Y:S04]  /*27180*/  STL [R1+0x3618], R43 ;  /* 0x0036182b01007387 */ /* 0x0003e80000100800 */
[----:B------:R-:W2:Y:S04]  /*27190*/  LDL R45, [R1+0x192c] ;  /* 0x00192c00012d7983 */ /* 0x000ea80000100800 */
[----:B0-----:R-:W2:Y:S04]  /*271a0*/  LDL R44, [R1+0x1930] ;  /* 0x00193000012c7983 */ /* 0x001ea80000100800 */
[----:B----4-:R0:W-:Y:S04]  /*271b0*/  STL [R1+0x361c], R42 ;  /* 0x00361c2a01007387 */ /* 0x0101e80000100800 */
[----:B-1----:R-:W4:Y:S04]  /*271c0*/  LDL R43, [R1+0x1924] ;  /* 0x00192400012b7983 */ /* 0x002f280000100800 */
[----:B------:R-:W4:Y:S04]  /*271d0*/  LDL R3, [R1+0x1928] ;  /* 0x0019280001037983 */ /* 0x000f280000100800 */
[----:B---3--:R1:W-:Y:S04]  /*271e0*/  STL [R1+0x3620], R41 ;  /* 0x0036202901007387 */ /* 0x0083e80000100800 */
[----:B------:R-:W3:Y:S04]  /*271f0*/  LDL R48, [R1+0x18ec] ;  /* 0x0018ec0001307983 */ /* 0x000ee80000100800 */
[----:B0-----:R-:W3:Y:S04]  /*27200*/  LDL R42, [R1+0x18f0] ;  /* 0x0018f000012a7983 */ /* 0x001ee80000100800 */
[----:B--2---:R0:W-:Y:S04]  /*27210*/  STL [R1+0x3624], R40 ;  /* 0x0036242801007387 */ /* 0x0041e80000100800 */
[----:B------:R-:W2:Y:S04]  /*27220*/  LDL R47, [R1+0x18e4] ;  /* 0x0018e400012f7983 */ /* 0x000ea80000100800 */
[----:B------:R-:W2:Y:S04]  /*27230*/  LDL R0, [R1+0x18e8] ;  /* 0x0018e80001007983 */ /* 0x000ea80000100800 */
[----:B------:R-:W-:Y:S04]  /*27240*/  STL [R1+0x3628], R39 ;  /* 0x0036282701007387 */ /* 0x000fe80000100800 */
[----:B------:R-:W2:Y:S04]  /*27250*/  LDL R46, [R1+0x18ac] ;  /* 0x0018ac00012e7983 */ /* 0x000ea80000100800 */
[----:B-1----:R-:W2:Y:S01]  /*27260*/  LDL R41, [R1+0x18b0] ;  /* 0x0018b00001297983 */ /* 0x002ea20000100800 */
[----:B------:R-:W-:Y:S01]  /*27270*/  PRMT R38, RZ, 0x7610, R38 ;  /* 0x00007610ff267816 */ /* 0x000fe20000000026 */
[----:B------:R-:W-:-:S02]  /*27280*/  @!P0 IMAD.MOV.U32 R5, RZ, RZ, R45 ;  /* 0x000000ffff058224 */ /* 0x000fc400078e002d */
[----:B------:R-:W-:Y:S01]  /*27290*/  @!P0 IMAD.MOV.U32 R4, RZ, RZ, R44 ;  /* 0x000000ffff048224 */ /* 0x000fe200078e002c */
[----:B------:R-:W-:Y:S01]  /*272a0*/  PRMT R37, RZ, 0x7610, R37 ;  /* 0x00007610ff257816 */ /* 0x000fe20000000025 */
[----:B------:R-:W2:Y:S04]  /*272b0*/  LDL R44, [R1+0x18a8] ;  /* 0x0018a800012c7983 */ /* 0x000ea80000100800 */
[----:B------:R4:W2:Y:S01]  /*272c0*/  @!P0 LDG.E.U16 R38, desc[UR66][R4.64] ;  /* 0x0000004204268981 */ /* 0x0008a2000c1e1500 */
[----:B------:R-:W-:Y:S01]  /*272d0*/  PRMT R36, RZ, 0x7610, R36 ;  /* 0x00007610ff247816 */ /* 0x000fe20000000024 */
[----:B----4-:R-:W-:Y:S02]  /*272e0*/  @!P0 IMAD.MOV.U32 R4, RZ, RZ, R3 ;  /* 0x000000ffff048224 */ /* 0x010fe400078e0003 */
[----:B------:R-:W-:-:S05]  /*272f0*/  @!P0 IMAD.MOV.U32 R5, RZ, RZ, R43 ;  /* 0x000000ffff058224 */ /* 0x000fca00078e002b */
[----:B------:R3:W4:Y:S01]  /*27300*/  @!P0 LDG.E.U16 R37, desc[UR66][R4.64] ;  /* 0x0000004204258981 */ /* 0x000722000c1e1500 */
[----:B------:R-:W-:Y:S02]  /*27310*/  PRMT R35, RZ, 0x7610, R35 ;  /* 0x00007610ff237816 */ /* 0x000fe40000000023 */
[----:B------:R-:W-:Y:S01]  /*27320*/  PRMT R34, RZ, 0x7610, R34 ;  /* 0x00007610ff227816 */ /* 0x000fe20000000022 */
[----:B---3--:R-:W-:Y:S02]  /*27330*/  @!P0 IMAD.MOV.U32 R5, RZ, RZ, R48 ;  /* 0x000000ffff058224 */ /* 0x008fe400078e0030 */
[----:B------:R-:W-:-:S05]  /*27340*/  @!P0 IMAD.MOV.U32 R4, RZ, RZ, R42 ;  /* 0x000000ffff048224 */ /* 0x000fca00078e002a */
        /* <DEDUP_REMOVED lines=9> */
[----:B------:R-:W2:Y:S04]  /*273e0*/  LDL R3, [R1+0x1870] ;  /* 0x0018700001037983 */ /* 0x000ea80000100800 */
[----:B------:R-:W2:Y:S04]  /*273f0*/  LDL R43, [R1+0x186c] ;  /* 0x00186c00012b7983 */ /* 0x000ea80000100800 */
[----:B----4-:R-:W-:Y:S04]  /*27400*/  STL [R1+0x3630], R37 ;  /* 0x0036302501007387 */ /* 0x010fe80000100800 */
[----:B------:R-:W4:Y:S04]  /*27410*/  LDL R42, [R1+0x1864] ;  /* 0x00186400012a7983 */ /* 0x000f280000100800 */
[----:B0-----:R-:W4:Y:S04]  /*27420*/  LDL R40, [R1+0x1868] ;  /* 0x0018680001287983 */ /* 0x001f280000100800 */
[----:B-1----:R-:W4:Y:S04]  /*27430*/  LDL R38, [R1+0x1830] ;  /* 0x0018300001267983 */ /* 0x002f280000100800 */
[----:B---3--:R0:W-:Y:S04]  /*27440*/  STL [R1+0x3634], R36 ;  /* 0x0036342401007387 */ /* 0x0081e80000100800 */
[----:B------:R-:W3:Y:S04]  /*27450*/  LDL R39, [R1+0x182c] ;  /* 0x00182c0001277983 */ /* 0x000ee80000100800 */
[----:B------:R-:W3:Y:S04]  /*27460*/  LDL R0, [R1+0x1828] ;  /* 0x0018280001007983 */ /* 0x000ee80000100800 */
[----:B--2---:R-:W-:Y:S04]  /*27470*/  STL [R1+0x3638], R35 ;  /* 0x0036382301007387 */ /* 0x004fe80000100800 */
[----:B------:R-:W2:Y:S04]  /*27480*/  LDL R41, [R1+0x1824] ;  /* 0x0018240001297983 */ /* 0x000ea80000100800 */
[----:B------:R1:W-:Y:S04]  /*27490*/  STL [R1+0x363c], R34 ;  /* 0x00363c2201007387 */ /* 0x0003e80000100800 */
[----:B0-----:R-:W2:Y:S01]  /*274a0*/  LDL R36, [R1+0x17ec] ;  /* 0x0017ec0001247983 */ /* 0x001ea20000100800 */
[----:B------:R-:W-:Y:S01]  /*274b0*/  PRMT R33, RZ, 0x7610, R33 ;  /* 0x00007610ff217816 */ /* 0x000fe20000000021 */
[----:B------:R-:W-:-:S02]  /*274c0*/  @!P0 IMAD.MOV.U32 R4, RZ, RZ, R44 ;  /* 0x000000ffff048224 */ /* 0x000fc400078e002c */
[----:B------:R-:W2:Y:S04]  /*274d0*/  LDL R37, [R1+0x17e4] ;  /* 0x0017e40001257983 */ /* 0x000ea80000100800 */
[----:B-1----:R-:W2:Y:S01]  /*274e0*/  LDL R34, [R1+0x17f0] ;  /* 0x0017f00001227983 */ /* 0x002ea20000100800 */
[----:B------:R-:W-:Y:S01]  /*274f0*/  @!P0 IMAD.MOV.U32 R5, RZ, RZ, R45 ;  /* 0x000000ffff058224 */ /* 0x000fe200078e002d */
[----:B------:R-:W-:Y:S02]  /*27500*/  PRMT R32, RZ, 0x7610, R32 ;  /* 0x00007610ff207816 */ /* 0x000fe40000000020 */
[----:B------:R-:W2:Y:S04]  /*27510*/  LDL R35, [R1+0x17b0] ;  /* 0x0017b00001237983 */ /* 0x000ea80000100800 */
[----:B------:R0:W2:Y:S02]  /*27520*/  @!P0 LDG.E.U16 R33, desc[UR66][R4.64] ;  /* 0x0000004204218981 */ /* 0x0000a4000c1e1500 */
[----:B0-----:R-:W-:-:S02]  /*27530*/  @!P0 IMAD.MOV.U32 R4, RZ, RZ, R3 ;  /* 0x000000ffff048224 */ /* 0x001fc400078e0003 */
[----:B------:R-:W2:Y:S01]  /*27540*/  LDL R3, [R1+0x17e8] ;  /* 0x0017e80001037983 */ /* 0x000ea20000100800 */
[----:B------:R-:W-:Y:S01]  /*27550*/  @!P0 IMAD.MOV.U32 R5, RZ, RZ, R43 ;  /* 0x000000ffff058224 */ /* 0x000fe200078e002b */
[----:B------:R-:W-:Y:S02]  /*27560*/  PRMT R31, RZ, 0x7610, R31 ;  /* 0x00007610ff1f7816 */ /* 0x000fe4000000001f */
[----:B------:R-:W-:Y:S01]  /*27570*/  PRMT R30, RZ, 0x7610, R30 ;  /* 0x00007610ff1e7816 */ /* 0x000fe2000000001e */
[----:B------:R-:W2:Y:S04]  /*27580*/  LDL R43, [R1+0x176c] ;  /* 0x00176c00012b7983 */ /* 0x000ea80000100800 */
[----:B------:R4:W2:Y:S02]  /*27590*/  @!P0 LDG.E.U16 R32, desc[UR66][R4.64] ;  /* 0x0000004204208981 */ /* 0x0008a4000c1e1500 */
[----:B----4-:R-:W-:-:S02]  /*275a0*/  @!P0 IMAD.MOV.U32 R4, RZ, RZ, R40 ;  /* 0x000000ffff048224 */ /* 0x010fc400078e0028 */
[----:B------:R-:W-:Y:S01]  /*275b0*/  @!P0 IMAD.MOV.U32 R5, RZ, RZ, R42 ;  /* 0x000000ffff058224 */ /* 0x000fe200078e002a */
[----:B------:R-:W4:Y:S04]  /*275c0*/  LDL R40, [R1+0x17ac] ;  /* 0x0017ac0001287983 */ /* 0x000f280000100800 */
[----:B------:R0:W4:Y:S01]  /*275d0*/  @!P0 LDG.E.U16 R31, desc[UR66][R4.64] ;  /* 0x00000042041f8981 */ /* 0x000122000c1e1500 */
[----:B------:R-:W-:-:S03]  /*275e0*/  PRMT R29, RZ, 0x7610, R29 ;  /* 0x00007610ff1d7816 */ /* 0x000fc6000000001d */
[----:B------:R-:W4:Y:S01]  /*275f0*/  LDL R42, [R1+0x1770] ;  /* 0x00177000012a7983 */ /* 0x000f220000100800 */
[----:B0-----:R-:W-:-:S03]  /*27600*/  @!P0 IMAD.MOV.U32 R4, RZ, RZ, R38 ;  /* 0x000000ffff048224 */ /* 0x001fc600078e0026 */
[----:B------:R-:W4:Y:S01]  /*27610*/  LDL R38, [R1+0x17a8] ;  /* 0x0017a80001267983 */ /* 0x000f220000100800 */
[----:B---3--:R-:W-:-:S03]  /*27620*/  @!P0 IMAD.MOV.U32 R5, RZ, RZ, R39 ;  /* 0x000000ffff058224 */ /* 0x008fc600078e0027 */
[----:B------:R-:W3:Y:S04]  /*27630*/  LDL R39, [R1+0x17a4] ;  /* 0x0017a40001277983 */ /* 0x000ee80000100800 */
[----:B------:R0:W3:Y:S02]  /*27640*/  @!P0 LDG.E.U16 R30, desc[UR66][R4.64] ;  /* 0x00000042041e8981 */ /* 0x0000e4000c1e1500 */
[----:B0-----:R-:W-:Y:S02]  /*27650*/  @!P0 IMAD.MOV.U32 R4, RZ, RZ, R0 ;  /* 0x000000ffff048224 */ /* 0x001fe400078e0000 */
[----:B--2---:R-:W-:Y:S01]  /*27660*/  @!P0 IMAD.MOV.U32 R5, RZ, RZ, R41 ;  /* 0x000000ffff058224 */ /* 0x004fe200078e0029 */
[----:B------:R-:W2:Y:S04]  /*27670*/  LDL R0, [R1+0x1768] ;  /* 0x0017680001007983 */ /* 0x000ea80000100800 */
[----:B------:R0:W2:Y:S01]  /*27680*/  @!P0 LDG.E.U16 R29, desc[UR66][R4.64] ;  /* 0x00000042041d8981 */ /* 0x0000a2000c1e1500 */
[----:B------:R-:W-:-:S02]  /*27690*/  PRMT R28, RZ, 0x7610, R28 ;  /* 0x00007610ff1c7816 */ /* 0x000fc4000000001c */
[----:B------:R-:W-:Y:S01]  /*276a0*/  PRMT R27, RZ, 0x7610, R27 ;  /* 0x00007610ff1b7816 */ /* 0x000fe2000000001b */
[----:B------:R-:W2:Y:S01]  /*276b0*/  LDL R41, [R1+0x1724] ;  /* 0x0017240001297983 */ /* 0x000ea20000100800 */
[----:B0-----:R-:W-:-:S03]  /*276c0*/  @!P0 IMAD.MOV.U32 R4, RZ, RZ, R34 ;  /* 0x000000ffff048224 */ /* 0x001fc600078e0022 */
[----:B------:R-:W2:Y:S01]  /*276d0*/  LDL R34, [R1+0x1764] ;  /* 0x0017640001227983 */ /* 0x000ea20000100800 */
[----:B------:R-:W-:-:S03]  /*276e0*/  @!P0 IMAD.MOV.U32 R5, RZ, RZ, R36 ;  /* 0x000000ffff058224 */ /* 0x000fc600078e0024 */
[----:B------:R-:W2:Y:S04]  /*276f0*/  LDL R36, [R1+0x1730] ;  /* 0x0017300001247983 */ /* 0x000ea80000100800 */
[----:B------:R0:W2:Y:S02]  /*27700*/  @!P0 LDG.E.U16 R28, desc[UR66][R4.64] ;  /* 0x00000042041c8981 */ /* 0x0000a4000c1e1500 */
[----:B0-----:R-:W-:Y:S02]  /*27710*/  @!P0 IMAD.MOV.U32 R5, RZ, RZ, R37 ;  /* 0x000000ffff058224 */ /* 0x001fe400078e0025 */
[----:B------:R-:W2:Y:S01]  /*27720*/  LDL R37, [R1+0x172c] ;  /* 0x00172c0001257983 */ /* 0x000ea20000100800 */
[----:B------:R-:W-:-:S03]  /*27730*/  @!P0 IMAD.MOV.U32 R4, RZ, RZ, R3 ;  /* 0x000000ffff048224 */ /* 0x000fc600078e0003 */
[----:B------:R-:W2:Y:S04]  /*27740*/  LDL R3, [R1+0x1728] ;  /* 0x0017280001037983 */ /* 0x000ea80000100800 */
[----:B------:R0:W2:Y:S01]  /*27750*/  @!P0 LDG.E.U16 R27, desc[UR66][R4.64] ;  /* 0x00000042041b8981 */ /* 0x0000a2000c1e1500 */
[----:B------:R-:W-:Y:S01]  /*27760*/  PRMT R26, RZ, 0x7610, R26 ;  /* 0x00007610ff1a7816 */ /* 0x000fe2000000001a */
[----:B0-----:R-:W-:Y:S02]  /*27770*/  @!P0 IMAD.MOV.U32 R4, RZ, RZ, R35 ;  /* 0x000000ffff048224 */ /* 0x001fe400078e0023 */
[----:B------:R-:W2:Y:S01]  /*27780*/  LDL R35, [R1+0x16f0] ;  /* 0x0016f00001237983 */ /* 0x000ea20000100800 */
[----:B----4-:R-:W-:Y:S01]  /*27790*/  @!P0 IMAD.MOV.U32 R5, RZ, RZ, R40 ;  /* 0x000000ffff058224 */ /* 0x010fe200078e0028 */
[----:B------:R-:W-:-:S02]  /*277a0*/  PRMT R25, RZ, 0x7610, R25 ;  /* 0x00007610ff197816 */ /* 0x000fc40000000019 */
[----:B------:R-:W4:Y:S04]  /*277b0*/  LDL R40, [R1+0x16ec] ;  /* 0x0016ec0001287983 */ /* 0x000f280000100800 */
[----:B------:R0:W4:Y:S01]  /*277c0*/  @!P0 LDG.E.U16 R26, desc[UR66][R4.64] ;  /* 0x00000042041a8981 */ /* 0x000122000c1e1500 */
[----:B------:R-:W-:Y:S01]  /*277d0*/  PRMT R24, RZ, 0x7610, R24 ;  /* 0x00007610ff187816 */ /* 0x000fe20000000018 */
[----:B0-----:R-:W-:Y:S02]  /*277e0*/  @!P0 IMAD.MOV.U32 R4, RZ, RZ, R38 ;  /* 0x000000ffff048224 */ /* 0x001fe400078e0026 */
[----:B------:R-:W4:Y:S01]  /*277f0*/  LDL R38, [R1+0x16e8] ;  /* 0x0016e80001267983 */ /* 0x000f220000100800 */
[----:B---3--:R-:W-:-:S03]  /*27800*/  @!P0 IMAD.MOV.U32 R5, RZ, RZ, R39 ;  /* 0x000000ffff058224 */ /* 0x008fc600078e0027 */
[----:B------:R-:W3:Y:S04]  /*27810*/  LDL R39, [R1+0x16e4] ;  /* 0x0016e40001277983 */ /* 0x000ee80000100800 */
[----:B------:R0:W3:Y:S02]  /*27820*/  @!P0 LDG.E.U16 R25, desc[UR66][R4.64] ;  /* 0x0000004204198981 */ /* 0x0000e4000c1e1500 */
[----:B0-----:R-:W-:Y:S02]  /*27830*/  @!P0 IMAD.MOV.U32 R4, RZ, RZ, R42 ;  /* 0x000000ffff048224 */ /* 0x001fe400078e002a */
[----:B------:R-:W-:Y:S01]  /*27840*/  @!P0 IMAD.MOV.U32 R5, RZ, RZ, R43 ;  /* 0x000000ffff058224 */ /* 0x000fe200078e002b */
[----:B------:R-:W-:Y:S01]  /*27850*/  PRMT R23, RZ, 0x7610, R23 ;  /* 0x00007610ff177816 */ /* 0x000fe20000000017 */
[----:B------:R-:W3:Y:S04]  /*27860*/  LDL R42, [R1+0x1e04] ;  /* 0x001e0400012a7983 */ /* 0x000ee80000100800 */
[----:B------:R2:W3:Y:S01]  /*27870*/  @!P0 LDG.E.U16 R24, desc[UR66][R4.64] ;  /* 0x0000004204188981 */ /* 0x0004e2000c1e1500 */
[----:B------:R-:W-:-:S02]  /*27880*/  PRMT R22, RZ, 0x7610, R22 ;  /* 0x00007610ff167816 */ /* 0x000fc40000000016 */
[----:B------:R-:W-:Y:S01]  /*27890*/  PRMT R21, RZ, 0x7610, R21 ;  /* 0x00007610ff157816 */ /* 0x000fe20000000015 */
[----:B------:R-:W3:Y:S01]  /*278a0*/  LDL R43, [R1+0x167c] ;  /* 0x00167c00012b7983 */ /* 0x000ee20000100800 */
[----:B--2---:R-:W-:-:S03]  /*278b0*/  @!P0 IMAD.MOV.U32 R4, RZ, RZ, R0 ;  /* 0x000000ffff048224 */ /* 0x004fc600078e0000 */
        /* <DEDUP_REMOVED lines=8> */
[----:B------:R0:W2:Y:S02]  /*27940*/  @!P0 LDG.E.U16 R22, desc[UR66][R4.64] ;  /* 0x0000004204168981 */ /* 0x0000a4000c1e1500 */
[----:B0-----:R-:W-:Y:S02]  /*27950*/  @!P0 IMAD.MOV.U32 R4, RZ, RZ, R3 ;  /* 0x000000ffff048224 */ /* 0x001fe400078e0003 */
[----:B------:R-:W-:Y:S01]  /*27960*/  @!P0 IMAD.MOV.U32 R5, RZ, RZ, R41 ;  /* 0x000000ffff058224 */ /* 0x000fe200078e0029 */
[----:B------:R-:W2:Y:S04]  /*27970*/  LDL R3, [R1+0x1dfc] ;  /* 0x001dfc0001037983 */ /* 0x000ea80000100800 */
[----:B------:R0:W2:Y:S01]  /*27980*/  @!P0 LDG.E.U16 R21, desc[UR66][R4.64] ;  /* 0x0000004204158981 */ /* 0x0000a2000c1e1500 */
[----:B------:R-:W-:-:S03]  /*27990*/  PRMT R20, RZ, 0x7610, R20 ;  /* 0x00007610ff147816 */ /* 0x000fc60000000014 */
[----:B------:R-:W2:Y:S01]  /*279a0*/  LDL R41, [R1+0x1e00] ;  /* 0x001e000001297983 */ /* 0x000ea20000100800 */
[----:B0-----:R-:W-:-:S03]  /*279b0*/  @!P0 IMAD.MOV.U32 R4, RZ, RZ, R35 ;  /* 0x000000ffff048224 */ /* 0x001fc600078e0023 */
[----:B------:R-:W2:Y:S01]  /*279c0*/  LDL R35, [R1+0x1680] ;  /* 0x0016800001237983 */ /* 0x000ea20000100800 */
[----:B----4-:R-:W-:-:S03]  /*279d0*/  @!P0 IMAD.MOV.U32 R5, RZ, RZ, R40 ;  /* 0x000000ffff058224 */ /* 0x010fc600078e0028 */
[----:B------:R-:W4:Y:S01]  /*279e0*/  LDL R40, [R1+0x1e3c] ;  /* 0x001e3c0001287983 */ /* 0x000f220000100800 */
[----:B------:R-:W-:-:S03]  /*279f0*/  PRMT R19, RZ, 0x7610, R19 ;  /* 0x00007610ff137816 */ /* 0x000fc60000000013 */
[----:B------:R0:W4:Y:S02]  /*27a00*/  @!P0 LDG.E.U16 R20, desc[UR66][R4.64] ;  /* 0x0000004204148981 */ /* 0x000124000c1e1500 */
[----:B0-----:R-:W-:Y:S02]  /*27a10*/  @!P0 IMAD.MOV.U32 R4, RZ, RZ, R38 ;  /* 0x000000ffff048224 */ /* 0x001fe400078e0026 */
[----:B------:R-:W4:Y:S04]  /*27a20*/  LDL R38, [R1+0x1e58] ;  /* 0x001e580001267983 */ /* 0x000f280000100800 */
[----:B------:R-:W4:Y:S01]  /*27a30*/  LDL.LU R59, [R1+0x1244] ;  /* 0x00124400013b7983 */ /* 0x000f220000300800 */
[----:B---3--:R-:W-:-:S03]  /*27a40*/  @!P0 IMAD.MOV.U32 R5, RZ, RZ, R39 ;  /* 0x000000ffff058224 */ /* 0x008fc600078e0027 */
[----:B------:R-:W3:Y:S04]  /*27a50*/  LDL R39, [R1+0x1e08] ;  /* 0x001e080001277983 */ /* 0x000ee80000100800 */
[----:B------:R2:W3:Y:S02]  /*27a60*/  @!P0 LDG.E.U16 R19, desc[UR66][R4.64] ;  /* 0x0000004204138981 */ /* 0x0004e4000c1e1500 */
[----:B--2---:R-:W-:Y:S02]  /*27a70*/  @!P0 IMAD.MOV.U32 R4, RZ, RZ, R0 ;  /* 0x000000ffff048224 */ /* 0x004fe400078e0000 */
[----:B------:R-:W2:Y:S01]  /*27a80*/  LDL R0, [R1+0x1dd0] ;  /* 0x001dd00001007983 */ /* 0x000ea20000100800 */
[----:B------:R-:W-:-:S03]  /*27a90*/  @!P0 IMAD.MOV.U32 R5, RZ, RZ, R34 ;  /* 0x000000ffff058224 */ /* 0x000fc600078e0022 */
[----:B------:R-:W2:Y:S01]  /*27aa0*/  LDL R34, [R1+0x166c] ;  /* 0x00166c0001227983 */ /* 0x000ea20000100800 */
[----:B------:R-:W-:Y:S02]  /*27ab0*/  PRMT R18, RZ, 0x7610, R18 ;  /* 0x00007610ff127816 */ /* 0x000fe40000000012 */
[----:B------:R-:W-:-:S04]  /*27ac0*/  PRMT R17, RZ, 0x7610, R17 ;  /* 0x00007610ff117816 */ /* 0x000fc80000000011 */
[----:B------:R0:W2:Y:S01]  /*27ad0*/  @!P0 LDG.E.U16 R18, desc[UR66][R4.64] ;  /* 0x0000004204128981 */ /* 0x0000a2000c1e1500 */
[----:B------:R-:W-:Y:S01]  /*27ae0*/  PRMT R16, RZ, 0x7610, R16 ;  /* 0x00007610ff107816 */ /* 0x000fe20000000010 */
[----:B0-----:R-:W-:Y:S02]  /*27af0*/  @!P0 IMAD.MOV.U32 R4, RZ, RZ, R36 ;  /* 0x000000ffff048224 */ /* 0x001fe400078e0024 */
[----:B------:R-:W-:Y:S01]  /*27b00*/  @!P0 IMAD.MOV.U32 R5, RZ, RZ, R37 ;  /* 0x000000ffff058224 */ /* 0x000fe200078e0025 */
[----:B------:R-:W2:Y:S04]  /*27b10*/  LDL R36, [R1+0x1dcc] ;  /* 0x001dcc0001247983 */ /* 0x000ea80000100800 */
[----:B------:R0:W2:Y:S04]  /*27b20*/  @!P0 LDG.E.U16 R17, desc[UR66][R4.64] ;  /* 0x0000004204118981 */ /* 0x0000a8000c1e1500 */
[----:B------:R-:W2:Y:S01]  /*27b30*/  LDL R37, [R1+0x1668] ;  /* 0x0016680001257983 */ /* 0x000ea20000100800 */
[----:B------:R-:W-:-:S03]  /*27b40*/  PRMT R15, RZ, 0x7610, R15 ;  /* 0x00007610ff0f7816 */ /* 0x000fc6000000000f */
[----:B------:R-:W2:Y:S01]  /*27b50*/  LDL.LU R61, [R1+0x124c] ;  /* 0x00124c00013d7983 */ /* 0x000ea20000300800 */
[----:B0-----:R-:W-:-:S03]  /*27b60*/  @!P0 IMAD.MOV.U32 R4, RZ, RZ, R3 ;  /* 0x000000ffff048224 */ /* 0x001fc600078e0003 */
[----:B------:R-:W2:Y:S01]  /*27b70*/  LDL R3, [R1+0x1da0] ;  /* 0x001da00001037983 */ /* 0x000ea20000100800 */
[----:B------:R-:W-:Y:S01]  /*27b80*/  PRMT R14, RZ, 0x7610, R14 ;  /* 0x00007610ff0e7816 */ /* 0x000fe2000000000e */
[----:B------:R-:W-:Y:S01]  /*27b90*/  @!P0 IMAD.MOV.U32 R5, RZ, RZ, R35 ;  /* 0x000000ffff058224 */ /* 0x000fe200078e0023 */
[----:B------:R-:W-:Y:S01]  /*27ba0*/  PRMT R13, RZ, 0x7610, R13 ;  /* 0x00007610ff0d7816 */ /* 0x000fe2000000000d */
[----:B------:R-:W2:Y:S04]  /*27bb0*/  LDL R35, [R1+0x1d9c] ;  /* 0x001d9c0001237983 */ /* 0x000ea80000100800 */
[----:B------:R0:W2:Y:S02]  /*27bc0*/  @!P0 LDG.E.U16 R16, desc[UR66][R4.64] ;  /* 0x0000004204108981 */ /* 0x0000a4000c1e1500 */
[----:B0-----:R-:W-:-:S02]  /*27bd0*/  @!P0 IMAD.MOV.U32 R4, RZ, RZ, R42 ;  /* 0x000000ffff048224 */ /* 0x001fc400078e002a */
[----:B------:R-:W-:-:S05]  /*27be0*/  @!P0 IMAD.MOV.U32 R5, RZ, RZ, R43 ;  /* 0x000000ffff058224 */ /* 0x000fca00078e002b */
[----:B------:R4:W2:Y:S02]  /*27bf0*/  @!P0 LDG.E.U16 R15, desc[UR66][R4.64] ;  /* 0x00000042040f8981 */ /* 0x0008a4000c1e1500 */
[----:B----4-:R-:W-:Y:S02]  /*27c00*/  @!P0 IMAD.MOV.U32 R4, RZ, RZ, R40 ;  /* 0x000000ffff048224 */ /* 0x010fe400078e0028 */
[----:B------:R-:W-:-:S05]  /*27c10*/  @!P0 IMAD.MOV.U32 R5, RZ, RZ, R41 ;  /* 0x000000ffff058224 */ /* 0x000fca00078e0029 */
[----:B------:R0:W4:Y:S02]  /*27c20*/  @!P0 LDG.E.U16 R14, desc[UR66][R4.64] ;  /* 0x00000042040e8981 */ /* 0x000124000c1e1500 */
[----:B0-----:R-:W-:Y:S01]  /*27c30*/  @!P0 IMAD.MOV.U32 R4, RZ, RZ, R38 ;  /* 0x000000ffff048224 */ /* 0x001fe200078e0026 */
[----:B------:R-:W0:Y:S01]  /*27c40*/  S2R R2, SR_TID.X ;  /* 0x0000000000027919 */ /* 0x000e220000002100 */
[----:B------:R-:W-:Y:S02]  /*27c50*/  PRMT R12, RZ, 0x7610, R12 ;  /* 0x00007610ff0c7816 */ /* 0x000fe4000000000c */
[----:B------:R-:W-:Y:S01]  /*27c60*/  PRMT R11, RZ, 0x7610, R11 ;  /* 0x00007610ff0b7816 */ /* 0x000fe2000000000b */
[----:B------:R-:W4:Y:S01]  /*27c70*/  LDL R38, [R1+0x1d5c] ;  /* 0x001d5c0001267983 */ /* 0x000f220000100800 */
[----:B---3--:R-:W-:-:S05]  /*27c80*/  @!P0 IMAD.MOV.U32 R5, RZ, RZ, R39 ;  /* 0x000000ffff058224 */ /* 0x008fca00078e0027 */
[----:B------:R2:W3:Y:S02]  /*27c90*/  @!P0 LDG.E.U16 R13, desc[UR66][R4.64] ;  /* 0x00000042040d8981 */ /* 0x0004e4000c1e1500 */
[----:B--2---:R-:W-:Y:S02]  /*27ca0*/  @!P0 IMAD.MOV.U32 R4, RZ, RZ, R0 ;  /* 0x000000ffff048224 */ /* 0x004fe400078e0000 */
[----:B------:R-:W2:Y:S01]  /*27cb0*/  LDL R0, [R1+0x1d98] ;  /* 0x001d980001007983 */ /* 0x000ea20000100800 */
[----:B------:R-:W-:-:S03]  /*27cc0*/  @!P0 IMAD.MOV.U32 R5, RZ, RZ, R34 ;  /* 0x000000ffff058224 */ /* 0x000fc600078e0022 */
[----:B------:R-:W3:Y:S04]  /*27cd0*/  LDL R34, [R1+0x1d94] ;  /* 0x001d940001227983 */ /* 0x000ee80000100800 */
[----:B------:R1:W4:Y:S01]  /*27ce0*/  @!P0 LDG.E.U16 R12, desc[UR66][R4.64] ;  /* 0x00000042040c8981 */ /* 0x000322000c1e1500 */
[----:B0-----:R-:W-:Y:S01]  /*27cf0*/  LOP3.LUT R2, R2, 0x1f, RZ, 0xc0, !PT ;  /* 0x0000001f02027812 */ /* 0x001fe200078ec0ff */
[----:B-1----:R-:W-:Y:S02]  /*27d00*/  @!P0 IMAD.MOV.U32 R4, RZ, RZ, R36 ;  /* 0x000000ffff048224 */ /* 0x002fe400078e0024 */
[----:B------:R-:W-:-:S05]  /*27d10*/  @!P0 IMAD.MOV.U32 R5, RZ, RZ, R37 ;  /* 0x000000ffff058224 */ /* 0x000fca00078e0025 */
[----:B------:R0:W4:Y:S01]  /*27d20*/  @!P0 LDG.E.U16 R11, desc[UR66][R4.64] ;  /* 0x00000042040b8981 */ /* 0x000122000c1e1500 */
[----:B------:R-:W-:Y:S02]  /*27d30*/  IMAD.SHL.U32 R2, R2, 0x2, RZ ;  /* 0x0000000202027824 */ /* 0x000fe400078e00ff */
[----:B0-----:R-:W-:Y:S02]  /*27d40*/  @!P0 IMAD.MOV.U32 R4, RZ, RZ, R3 ;  /* 0x000000ffff048224 */ /* 0x001fe400078e0003 */
[----:B------:R-:W4:Y:S04]  /*27d50*/  LDL R3, [R1+0x1d60] ;  /* 0x001d600001037983 */ /* 0x000f280000100800 */
[----:B------:R-:W4:Y:S04]  /*27d60*/  LDL.LU R44, [R1+0x1220] ;  /* 0x00122000012c7983 */ /* 0x000f280000300800 */
[----:B------:R-:W4:Y:S01]  /*27d70*/  LDL.LU R45, [R1+0x1224] ;  /* 0x00122400012d7983 */ /* 0x000f220000300800 */
[----:B------:R-:W-:-:S03]  /*27d80*/  @!P0 IMAD.MOV.U32 R5, RZ, RZ, R35 ;  /* 0x000000ffff058224 */ /* 0x000fc600078e0023 */
[----:B------:R-:W4:Y:S04]  /*27d90*/  LDL.LU R46, [R1+0x1228] ;  /* 0x00122800012e7983 */ /* 0x000f280000300800 */
[----:B------:R0:W-:Y:S04]  /*27da0*/  STS.U16 [R2+UR5+0x4040], R10 ;  /* 0x0040400a02007988 */ /* 0x0001e80008000405 */
[----:B------:R-:W4:Y:S04]  /*27db0*/  LDL.LU R47, [R1+0x11ec] ;  /* 0x0011ec00012f7983 */ /* 0x000f280000300800 */
[----:B------:R-:W4:Y:S01]  /*27dc0*/  LDL.LU R48, [R1+0x11e8] ;  /* 0x0011e80001307983 */ /* 0x000f220000300800 */
[----:B0-----:R-:W-:-:S03]  /*27dd0*/  PRMT R10, RZ, 0x7610, R10 ;  /* 0x00007610ff0a7816 */ /* 0x001fc6000000000a */
[----:B------:R-:W4:Y:S04]  /*27de0*/  LDL.LU R49, [R1+0x11e4] ;  /* 0x0011e40001317983 */ /* 0x000f280000300800 */
[----:B------:R-:W4:Y:S04]  /*27df0*/  LDL.LU R50, [R1+0x11e0] ;  /* 0x0011e00001327983 */ /* 0x000f280000300800 */
[----:B------:R-:W4:Y:S04]  /*27e00*/  LDL.LU R51, [R1+0x11ac] ;  /* 0x0011ac0001337983 */ /* 0x000f280000300800 */
[----:B------:R-:W4:Y:S04]  /*27e10*/  LDL.LU R52, [R1+0x11a8] ;  /* 0x0011a80001347983 */ /* 0x000f280000300800 */
[----:B------:R-:W4:Y:S04]  /*27e20*/  LDL.LU R53, [R1+0x11a4] ;  /* 0x0011a40001357983 */ /* 0x000f280000300800 */
[----:B------:R2:W4:Y:S04]  /*27e30*/  @!P0 LDG.E.U16 R10, desc[UR66][R4.64] ;  /* 0x00000042040a8981 */ /* 0x000528000c1e1500 */
[----:B------:R0:W-:Y:S04]  /*27e40*/  STS.U16 [R2+UR5+0x40c0], R61 ;  /* 0x0040c03d02007988 */ /* 0x0001e80008000405 */
[----:B------:R-:W4:Y:S04]  /*27e50*/  LDL.LU R58, [R1+0x11a0] ;  /* 0x0011a000013a7983 */ /* 0x000f280000300800 */
[----:B------:R1:W-:Y:S04]  /*27e60*/  STS.U16 [R2+UR5+0x4080], R59 ;  /* 0x0040803b02007988 */ /* 0x0003e80008000405 */
[----:B0-----:R-:W4:Y:S04]  /*27e70*/  LDL.LU R61, [R1+0x116c] ;  /* 0x00116c00013d7983 */ /* 0x001f280000300800 */
[----:B------:R-:W4:Y:S04]  /*27e80*/  LDL R37, [R1+0x1d54] ;  /* 0x001d540001257983 */ /* 0x000f280000100800 */
[----:B------:R-:W4:Y:S04]  /*27e90*/  LDL R36, [R1+0x1d58] ;  /* 0x001d580001247983 */ /* 0x000f280000100800 */
[----:B------:R-:W4:Y:S01]  /*27ea0*/  LDL R35, [R1+0x1d1c] ;  /* 0x001d1c0001237983 */ /* 0x000f220000100800 */
[----:B--2---:R-:W-:-:S02]  /*27eb0*/  @!P0 IMAD.MOV.U32 R4, RZ, RZ, R0 ;  /* 0x000000ffff048224 */ /* 0x004fc400078e0000 */
[----:B---3--:R-:W-:Y:S02]  /*27ec0*/  @!P0 IMAD.MOV.U32 R5, RZ, RZ, R34 ;  /* 0x000000ffff058224 */ /* 0x008fe400078e0022 */
[----:B------:R-:W2:Y:S04]  /*27ed0*/  LDL R34, [R1+0x1d20] ;  /* 0x001d200001227983 */ /* 0x000ea80000100800 */
[----:B-1----:R-:W3:Y:S04]  /*27ee0*/  LDL.LU R59, [R1+0x13c] ;  /* 0x00013c00013b7983 */ /* 0x002ee80000300800 */
[----:B------:R-:W2:Y:S04]  /*27ef0*/  LDL.LU R54, [R1+0x138] ;  /* 0x0001380001367983 */ /* 0x000ea80000300800 */
[----:B------:R-:W2:Y:S04]  /*27f00*/  LDL.LU R0, [R1+0x134] ;  /* 0x0001340001007983 */ /* 0x000ea80000300800 */
[----:B------:R0:W-:Y:S04]  /*27f10*/  STS.U16 [R2+UR5+0x4000], R9 ;  /* 0x0040000902007988 */ /* 0x0001e80008000405 */
[----:B------:R-:W2:Y:S01]  /*27f20*/  LDL.LU R55, [R1+0x100] ;  /* 0x0001000001377983 */ /* 0x000ea20000300800 */
[----:B0-----:R-:W-:-:S06]  /*27f30*/  PRMT R9, RZ, 0x7610, R9 ;  /* 0x00007610ff097816 */ /* 0x001fcc0000000009 */
[----:B------:R4:W2:Y:S02]  /*27f40*/  @!P0 LDG.E.U16 R9, desc[UR66][R4.64] ;  /* 0x0000004204098981 */ /* 0x0008a4000c1e1500 */
[----:B----4-:R-:W-:Y:S02]  /*27f50*/  @!P0 IMAD.MOV.U32 R4, RZ, RZ, R3 ;  /* 0x000000ffff048224 */ /* 0x010fe400078e0003 */
[----:B------:R-:W4:Y:S04]  /*27f60*/  LDL.LU R3, [R1+0xfc] ;  /* 0x0000fc0001037983 */ /* 0x000f280000300800 */
[----:B------:R-:W4:Y:S04]  /*27f70*/  LDL.LU R56, [R1+0xf8] ;  /* 0x0000f80001387983 */ /* 0x000f280000300800 */
[----:B------:R-:W4:Y:S04]  /*27f80*/  LDL.LU R57, [R1+0xf4] ;  /* 0x0000f40001397983 */ /* 0x000f280000300800 */
[----:B------:R-:W-:Y:S04]  /*27f90*/  STS.U16 [R2+UR5+0x4c80], R58 ;  /* 0x004c803a02007988 */ /* 0x000fe80008000405 */
[----:B------:R0:W-:Y:S04]  /*27fa0*/  STS.U16 [R2+UR5+0x5000], R61 ;  /* 0x0050003d02007988 */ /* 0x0001e80008000405 */
[----:B0-----:R-:W4:Y:S04]  /*27fb0*/  LDL.LU R61, [R1+0xc0] ;  /* 0x0000c000013d7983 */ /* 0x001f280000300800 */
[----:B------:R-:W4:Y:S04]  /*27fc0*/  LDL.LU R39, [R1+0xbc] ;  /* 0x0000bc0001277983 */ /* 0x000f280000300800 */
[----:B------:R-:W4:Y:S04]  /*27fd0*/  LDL.LU R58, [R1+0xb8] ;  /* 0x0000b800013a7983 */ /* 0x000f280000300800 */
[----:B---3--:R0:W-:Y:S04]  /*27fe0*/  STS.U16 [R2+UR5+0x5040], R59 ;  /* 0x0050403b02007988 */ /* 0x0081e80008000405 */
[----:B--2---:R1:W-:Y:S04]  /*27ff0*/  STS.U16 [R2+UR5+0x50c0], R0 ;  /* 0x0050c00002007988 */ /* 0x0043e80008000405 */
[----:B0-----:R-:W2:Y:S04]  /*28000*/  LDL.LU R59, [R1+0xb4] ;  /* 0x0000b400013b7983 */ /* 0x001ea80000300800 */
[----:B-1----:R-:W3:Y:S04]  /*28010*/  LDL.LU R0, [R1+0x7c] ;  /* 0x00007c0001007983 */ /* 0x002ee80000300800 */
[----:B------:R-:W-:Y:S04]  /*28020*/  STS.U16 [R2+UR5+0x4400], R44 ;  /* 0x0044002c02007988 */ /* 0x000fe80008000405 */
[----:B------:R-:W-:Y:S04]  /*28030*/  STS.U16 [R2+UR5+0x44c0], R45 ;  /* 0x0044c02d02007988 */ /* 0x000fe80008000405 */
[----:B------:R-:W-:Y:S04]  /*28040*/  STS.U16 [R2+UR5+0x4480], R46 ;  /* 0x0044802e02007988 */ /* 0x000fe80008000405 */
[----:B----4-:R0:W-:Y:S04]  /*28050*/  STS.U16 [R2+UR5+0x5400], R3 ;  /* 0x0054000302007988 */ /* 0x0101e80008000405 */
[----:B0-----:R-:W4:Y:S04]  /*28060*/  LDL.LU R3, [R1+0x78] ;  /* 0x0000780001037983 */ /* 0x001f280000300800 */
[----:B------:R-:W4:Y:S04]  /*28070*/  LDL.LU R40, [R1+0x74] ;  /* 0x0000740001287983 */ /* 0x000f280000300800 */
[----:B------:R-:W4:Y:S04]  /*28080*/  LDL.LU R41, [R1+0x1260] ;  /* 0x0012600001297983 */ /* 0x000f280000300800 */
[----:B------:R-:W4:Y:S04]  /*28090*/  LDL.LU R42, [R1+0x125c] ;  /* 0x00125c00012a7983 */ /* 0x000f280000300800 */
[----:B------:R-:W4:Y:S04]  /*280a0*/  LDL.LU R43, [R1+0x1258] ;  /* 0x00125800012b7983 */ /* 0x000f280000300800 */
[----:B------:R-:W4:Y:S04]  /*280b0*/  LDL.LU R44, [R1+0x1254] ;  /* 0x00125400012c7983 */ /* 0x000f280000300800 */
[----:B------:R-:W4:Y:S04]  /*280c0*/  LDL.LU R45, [R1+0x121c] ;  /* 0x00121c00012d7983 */ /* 0x000f280000300800 */
[----:B------:R0:W-:Y:S04]  /*280d0*/  STS.U16 [R2+UR5+0x4800], R47 ;  /* 0x0048002f02007988 */ /* 0x0001e80008000405 */
[----:B------:R-:W4:Y:S04]  /*280e0*/  LDL.LU R46, [R1+0x1218] ;  /* 0x00121800012e7983 */ /* 0x000f280000300800 */
[----:B------:R1:W-:Y:S04]  /*280f0*/  STS.U16 [R2+UR5+0x4840], R48 ;  /* 0x0048403002007988 */ /* 0x0003e80008000405 */
[----:B0-----:R-:W4:Y:S04]  /*28100*/  LDL.LU R47, [R1+0x1214] ;  /* 0x00121400012f7983 */ /* 0x001f280000300800 */
[----:B------:R0:W-:Y:S04]  /*28110*/  STS.U16 [R2+UR5+0x4880], R49 ;  /* 0x0048803102007988 */ /* 0x0001e80008000405 */
[----:B-1----:R-:W4:Y:S04]  /*28120*/  LDL.LU R48, [R1+0x1210] ;  /* 0x0012100001307983 */ /* 0x002f280000300800 */
        /* <DEDUP_REMOVED lines=20> */
[----:B0-----:R-:W4:Y:S04]  /*28270*/  LDL.LU R58, [R1+0x128] ;  /* 0x00012800013a7983 */ /* 0x001f280000300800 */
[----:B---3--:R0:W-:Y:S04]  /*28280*/  STS.U16 [R2+UR5+0x5c00], R0 ;  /* 0x005c000002007988 */ /* 0x0081e80008000405 */
[----:B0-----:R-:W3:Y:S04]  /*28290*/  LDL.LU R0, [R1+0x124] ;  /* 0x0001240001007983 */ /* 0x001ee80000300800 */
[----:B------:R0:W-:Y:S04]  /*282a0*/  STS.U16 [R2+UR5+0x5c40], R60 ;  /* 0x005c403c02007988 */ /* 0x0001e80008000405 */
[----:B------:R1:W-:Y:S01]  /*282b0*/  STS.U16 [R2+UR5+0x4440], R8 ;  /* 0x0044400802007988 */ /* 0x0003e20008000405 */
[----:B0-----:R-:W-:-:S03]  /*282c0*/  LOP3.LUT R60, R2, 0x10, RZ, 0x3c, !PT ;  /* 0x00000010023c7812 */ /* 0x001fc600078e3cff */
[----:B------:R-:W-:Y:S04]  /*282d0*/  STS.U16 [R2+UR5+0x5840], R39 ;  /* 0x0058402702007988 */ /* 0x000fe80008000405 */
[----:B--2---:R0:W-:Y:S04]  /*282e0*/  STS.U16 [R2+UR5+0x58c0], R59 ;  /* 0x0058c03b02007988 */ /* 0x0041e80008000405 */
[----:B----4-:R2:W-:Y:S04]  /*282f0*/  STS.U16 [R2+UR5+0x5cc0], R3 ;  /* 0x005cc00302007988 */ /* 0x0105e80008000405 */
[----:B------:R-:W-:Y:S04]  /*28300*/  STS.U16 [R2+UR5+0x5c80], R40 ;  /* 0x005c802802007988 */ /* 0x000fe80008000405 */
[----:B------:R-:W-:Y:S04]  /*28310*/  STS.U16 [R60+UR5+0x4100], R41 ;  /* 0x004100293c007988 */ /* 0x000fe80008000405 */
[----:B------:R-:W-:Y:S04]  /*28320*/  STS.U16 [R60+UR5+0x4140], R42 ;  /* 0x0041402a3c007988 */ /* 0x000fe80008000405 */
[----:B------:R-:W-:Y:S01]  /*28330*/  STS.U16 [R60+UR5+0x4180], R43 ;  /* 0x0041802b3c007988 */ /* 0x000fe20008000405 */
[----:B-1----:R-:W-:-:S03]  /*28340*/  PRMT R8, RZ, 0x7610, R8 ;  /* 0x00007610ff087816 */ /* 0x002fc60000000008 */
[----:B------:R-:W-:Y:S01]  /*28350*/  STS.U16 [R60+UR5+0x41c0], R44 ;  /* 0x0041c02c3c007988 */ /* 0x000fe20008000405 */
[----:B------:R-:W-:-:S03]  /*28360*/  @!P0 IMAD.MOV.U32 R5, RZ, RZ, R38 ;  /* 0x000000ffff058224 */ /* 0x000fc600078e0026 */
[----:B------:R-:W-:Y:S04]  /*28370*/  STS.U16 [R60+UR5+0x4540], R45 ;  /* 0x0045402d3c007988 */ /* 0x000fe80008000405 */
[----:B0-----:R-:W4:Y:S04]  /*28380*/  LDL.LU R59, [R1+0xf0] ;  /* 0x0000f000013b7983 */ /* 0x001f280000300800 */
[----:B------:R-:W-:Y:S04]  /*28390*/  STS.U16 [R60+UR5+0x4500], R46 ;  /* 0x0045002e3c007988 */ /* 0x000fe80008000405 */
[----:B------:R0:W4:Y:S04]  /*283a0*/  @!P0 LDG.E.U16 R8, desc[UR66][R4.64] ;  /* 0x0000004204088981 */ /* 0x000128000c1e1500 */
[----:B------:R-:W-:Y:S04]  /*283b0*/  STS.U16 [R60+UR5+0x45c0], R47 ;  /* 0x0045c02f3c007988 */ /* 0x000fe80008000405 */
[----:B--2---:R-:W2:Y:S04]  /*283c0*/  LDL.LU R3, [R1+0xec] ;  /* 0x0000ec0001037983 */ /* 0x004ea80000300800 */
[----:B------:R-:W-:Y:S01]  /*283d0*/  STS.U16 [R60+UR5+0x4580], R48 ;  /* 0x004580303c007988 */ /* 0x000fe20008000405 */
[----:B0-----:R-:W-:-:S03]  /*283e0*/  @!P0 IMAD.MOV.U32 R5, RZ, RZ, R37 ;  /* 0x000000ffff058224 */ /* 0x001fc600078e0025 */
[----:B------:R-:W-:Y:S04]  /*283f0*/  STS.U16 [R60+UR5+0x4900], R49 ;  /* 0x004900313c007988 */ /* 0x000fe80008000405 */
[----:B------:R0:W-:Y:S04]  /*28400*/  STS.U16 [R60+UR5+0x4940], R50 ;  /* 0x004940323c007988 */ /* 0x0001e80008000405 */
[----:B------:R-:W-:Y:S04]  /*28410*/  STS.U16 [R60+UR5+0x4980], R51 ;  /* 0x004980333c007988 */ /* 0x000fe80008000405 */
[----:B0-----:R-:W2:Y:S04]  /*28420*/  LDL.LU R50, [R1+0xe8] ;  /* 0x0000e80001327983 */ /* 0x001ea80000300800 */
[----:B------:R-:W-:Y:S04]  /*28430*/  STS.U16 [R60+UR5+0x49c0], R52 ;  /* 0x0049c0343c007988 */ /* 0x000fe80008000405 */
[----:B------:R-:W2:Y:S04]  /*28440*/  LDL.LU R37, [R1+0xe4] ;  /* 0x0000e40001257983 */ /* 0x000ea80000300800 */
        /* <DEDUP_REMOVED lines=9> */
[----:B------:R0:W-:Y:S04]  /*284e0*/  STS.U16 [R60+UR5+0x5140], R61 ;  /* 0x0051403d3c007988 */ /* 0x0001e80008000405 */
[----:B------:R-:W-:Y:S04]  /*284f0*/  STS.U16 [R60+UR5+0x5180], R58 ;  /* 0x0051803a3c007988 */ /* 0x000fe80008000405 */
[----:B0-----:R-:W2:Y:S04]  /*28500*/  LDL.LU R61, [R1+0x70] ;  /* 0x00007000013d7983 */ /* 0x001ea80000300800 */
[----:B---3--:R0:W-:Y:S04]  /*28510*/  STS.U16 [R60+UR5+0x51c0], R0 ;  /* 0x0051c0003c007988 */ /* 0x0081e80008000405 */
        /* <DEDUP_REMOVED lines=11> */
[----:B----4-:R0:W-:Y:S04]  /*285d0*/  STS.U16 [R60+UR5+0x5540], R59 ;  /* 0x0055403b3c007988 */ /* 0x0101e80008000405 */
[----:B------:R-:W4:Y:S04]  /*285e0*/  LDL.LU R53, [R1+0x11cc] ;  /* 0x0011cc0001357983 */ /* 0x000f280000300800 */
[----:B------:R-:W4:Y:S04]  /*285f0*/  LDL.LU R54, [R1+0x11c8] ;  /* 0x0011c80001367983 */ /* 0x000f280000300800 */
[----:B------:R-:W4:Y:S04]  /*28600*/  LDL.LU R55, [R1+0x11c4] ;  /* 0x0011c40001377983 */ /* 0x000f280000300800 */
[----:B--2---:R1:W-:Y:S04]  /*28610*/  STS.U16 [R60+UR5+0x5500], R3 ;  /* 0x005500033c007988 */ /* 0x0043e80008000405 */
[----:B------:R-:W2:Y:S04]  /*28620*/  LDL.LU R56, [R1+0x11c0] ;  /* 0x0011c00001387983 */ /* 0x000ea80000300800 */
[----:B------:R-:W2:Y:S04]  /*28630*/  LDL.LU R57, [R1+0x118c] ;  /* 0x00118c0001397983 */ /* 0x000ea80000300800 */
[----:B------:R-:W2:Y:S04]  /*28640*/  LDL.LU R58, [R1+0x1188] ;  /* 0x00118800013a7983 */ /* 0x000ea80000300800 */
[----:B0-----:R-:W2:Y:S04]  /*28650*/  LDL.LU R59, [R1+0x1184] ;  /* 0x00118400013b7983 */ /* 0x001ea80000300800 */
[----:B-1----:R-:W2:Y:S04]  /*28660*/  LDL.LU R3, [R1+0x1180] ;  /* 0x0011800001037983 */ /* 0x002ea80000300800 */
[----:B------:R-:W-:Y:S04]  /*28670*/  STS.U16 [R60+UR5+0x55c0], R50 ;  /* 0x0055c0323c007988 */ /* 0x000fe80008000405 */
[----:B------:R-:W-:Y:S04]  /*28680*/  STS.U16 [R60+UR5+0x5580], R37 ;  /* 0x005580253c007988 */ /* 0x000fe80008000405 */
[----:B------:R-:W-:Y:S04]  /*28690*/  STS.U16 [R60+UR5+0x5900], R38 ;  /* 0x005900263c007988 */ /* 0x000fe80008000405 */
[----:B------:R-:W-:Y:S04]  /*286a0*/  STS.U16 [R60+UR5+0x5940], R39 ;  /* 0x005940273c007988 */ /* 0x000fe80008000405 */
[----:B------:R-:W-:Y:S04]  /*286b0*/  STS.U16 [R60+UR5+0x5980], R40 ;  /* 0x005980283c007988 */ /* 0x000fe80008000405 */
[----:B------:R-:W-:Y:S04]  /*286c0*/  STS.U16 [R60+UR5+0x59c0], R41 ;  /* 0x0059c0293c007988 */ /* 0x000fe80008000405 */
[----:B------:R0:W-:Y:S04]  /*286d0*/  STS.U16 [R60+UR5+0x5d40], R61 ;  /* 0x005d403d3c007988 */ /* 0x0001e80008000405 */
[----:B0-----:R-:W2:Y:S04]  /*286e0*/  LDL.LU R61, [R1+0x120] ;  /* 0x00012000013d7983 */ /* 0x001ea80000300800 */
[----:B---3--:R0:W-:Y:S04]  /*286f0*/  STS.U16 [R60+UR5+0x5d00], R0 ;  /* 0x005d00003c007988 */ /* 0x0081e80008000405 */
[----:B0-----:R-:W3:Y:S01]  /*28700*/  LDL.LU R0, [R1+0x11c] ;  /* 0x00011c0001007983 */ /* 0x001ee20000300800 */
[----:B------:R-:W0:Y:S01]  /*28710*/  S2R R50, SR_TID.X ;  /* 0x0000000000327919 */ /* 0x000e220000002100 */
[----:B------:R-:W-:Y:S01]  /*28720*/  PRMT R7, RZ, 0x7610, R7 ;  /* 0x00007610ff077816 */ /* 0x000fe20000000007 */
[----:B------:R-:W-:Y:S01]  /*28730*/  @!P0 IMAD.MOV.U32 R4, RZ, RZ, R36 ;  /* 0x000000ffff048224 */ /* 0x000fe200078e0024 */
[----:B------:R-:W-:-:S04]  /*28740*/  PRMT R6, RZ, 0x7610, R6 ;  /* 0x00007610ff067816 */ /* 0x000fc80000000006 */
[----:B------:R1:W3:Y:S02]  /*28750*/  @!P0 LDG.E.U16 R7, desc[UR66][R4.64] ;  /* 0x0000004204078981 */ /* 0x0002e4000c1e1500 */
[----:B-1----:R-:W-:Y:S02]  /*28760*/  @!P0 IMAD.MOV.U32 R4, RZ, RZ, R34 ;  /* 0x000000ffff048224 */ /* 0x002fe400078e0022 */
[----:B------:R-:W-:-:S05]  /*28770*/  @!P0 IMAD.MOV.U32 R5, RZ, RZ, R35 ;  /* 0x000000ffff058224 */ /* 0x000fca00078e0023 */
[----:B------:R-:W3:Y:S01]  /*28780*/  @!P0 LDG.E.U16 R6, desc[UR66][R4.64] ;  /* 0x0000004204068981 */ /* 0x000ee2000c1e1500 */
[----:B0-----:R-:W-:-:S03]  /*28790*/  LOP3.LUT R50, R50, 0x1f, RZ, 0xc0, !PT ;  /* 0x0000001f32327812 */ /* 0x001fc600078ec0ff */
[----:B------:R-:W3:Y:S02]  /*287a0*/  LDL.LU R5, [R1+0x118] ;  /* 0x0001180001057983 */ /* 0x000ee40000300800 */
[----:B------:R-:W-:Y:S02]  /*287b0*/  IMAD.SHL.U32 R2, R50, 0x2, RZ ;  /* 0x0000000232027824 */ /* 0x000fe400078e00ff */
[----:B------:R-:W3:Y:S04]  /*287c0*/  LDL.LU R34, [R1+0x114] ;  /* 0x0001140001227983 */ /* 0x000ee80000300800 */
[----:B------:R-:W3:Y:S01]  /*287d0*/  LDL.LU R35, [R1+0xe0] ;  /* 0x0000e00001237983 */ /* 0x000ee20000300800 */
[----:B------:R-:W-:-:S03]  /*287e0*/  LOP3.LUT R2, R2, 0x20, RZ, 0x3c, !PT ;  /* 0x0000002002027812 */ /* 0x000fc600078e3cff */
[----:B------:R-:W3:Y:S04]  /*287f0*/  LDL.LU R36, [R1+0xdc] ;  /* 0x0000dc0001247983 */ /* 0x000ee80000300800 */
[----:B------:R-:W3:Y:S04]  /*28800*/  LDL.LU R37, [R1+0xd8] ;  /* 0x0000d80001257983 */ /* 0x000ee80000300800 */
[----:B------:R-:W3:Y:S04]  /*28810*/  LDL.LU R38, [R1+0xd4] ;  /* 0x0000d40001267983 */ /* 0x000ee80000300800 */
[----:B------:R-:W3:Y:S04]  /*28820*/  LDL.LU R39, [R1+0xa0] ;  /* 0x0000a00001277983 */ /* 0x000ee80000300800 */
[----:B------:R-:W3:Y:S04]  /*28830*/  LDL.LU R40, [R1+0x9c] ;  /* 0x00009c0001287983 */ /* 0x000ee80000300800 */
[----:B------:R0:W-:Y:S04]  /*28840*/  STS.U16 [R60+UR5+0x5dc0], R42 ;  /* 0x005dc02a3c007988 */ /* 0x0001e80008000405 */
[----:B------:R-:W3:Y:S04]  /*28850*/  LDL.LU R41, [R1+0x98] ;  /* 0x0000980001297983 */ /* 0x000ee80000300800 */
[----:B------:R1:W-:Y:S04]  /*28860*/  STS.U16 [R60+UR5+0x5d80], R43 ;  /* 0x005d802b3c007988 */ /* 0x0003e80008000405 */
[----:B0-----:R-:W3:Y:S04]  /*28870*/  LDL.LU R42, [R1+0x94] ;  /* 0x00009400012a7983 */ /* 0x001ee80000300800 */
[----:B------:R0:W-:Y:S04]  /*28880*/  STS.U16 [R2+UR5+0x4200], R44 ;  /* 0x0042002c02007988 */ /* 0x0001e80008000405 */
[----:B-1----:R-:W3:Y:S04]  /*28890*/  LDL.LU R43, [R1+0x60] ;  /* 0x00006000012b7983 */ /* 0x002ee80000300800 */
        /* <DEDUP_REMOVED lines=10> */
[----:B-1----:R-:W3:Y:S04]  /*28940*/  LDL.LU R49, [R1+0x1230] ;  /* 0x0012300001317983 */ /* 0x002ee80000300800 */
[----:B------:R0:W-:Y:S04]  /*28950*/  STS.U16 [R2+UR5+0x46c0], R51 ;  /* 0x0046c03302007988 */ /* 0x0001e80008000405 */
[----:B------:R1:W-:Y:S04]  /*28960*/  STS.U16 [R2+UR5+0x4680], R52 ;  /* 0x0046803402007988 */ /* 0x0003e80008000405 */
[----:B----4-:R4:W-:Y:S04]  /*28970*/  STS.U16 [R2+UR5+0x4a00], R53 ;  /* 0x004a003502007988 */ /* 0x0109e80008000405 */
[----:B0-----:R-:W3:Y:S04]  /*28980*/  LDL.LU R51, [R1+0x122c] ;  /* 0x00122c0001337983 */ /* 0x001ee80000300800 */
[----:B-1----:R-:W3:Y:S04]  /*28990*/  LDL.LU R52, [R1+0x11fc] ;  /* 0x0011fc0001347983 */ /* 0x002ee80000300800 */
[----:B------:R0:W-:Y:S04]  /*289a0*/  STS.U16 [R2+UR5+0x4a40], R54 ;  /* 0x004a403602007988 */ /* 0x0001e80008000405 */
[----:B----4-:R-:W4:Y:S04]  /*289b0*/  LDL.LU R53, [R1+0x11f8] ;  /* 0x0011f80001357983 */ /* 0x010f280000300800 */
[----:B------:R1:W-:Y:S04]  /*289c0*/  STS.U16 [R2+UR5+0x4a80], R55 ;  /* 0x004a803702007988 */ /* 0x0003e80008000405 */
[----:B0-----:R-:W4:Y:S04]  /*289d0*/  LDL.LU R54, [R1+0x11f4] ;  /* 0x0011f40001367983 */ /* 0x001f280000300800 */
[----:B--2---:R0:W-:Y:S04]  /*289e0*/  STS.U16 [R2+UR5+0x4ac0], R56 ;  /* 0x004ac03802007988 */ /* 0x0041e80008000405 */
[----:B-1----:R-:W2:Y:S04]  /*289f0*/  LDL.LU R55, [R1+0x11f0] ;  /* 0x0011f00001377983 */ /* 0x002ea80000300800 */
[----:B------:R1:W-:Y:S04]  /*28a00*/  STS.U16 [R2+UR5+0x4e40], R57 ;  /* 0x004e403902007988 */ /* 0x0003e80008000405 */
[----:B0-----:R-:W2:Y:S04]  /*28a10*/  LDL.LU R56, [R1+0x11bc] ;  /* 0x0011bc0001387983 */ /* 0x001ea80000300800 */
[----:B------:R0:W-:Y:S04]  /*28a20*/  STS.U16 [R2+UR5+0x4e00], R58 ;  /* 0x004e003a02007988 */ /* 0x0001e80008000405 */
[----:B-1----:R-:W2:Y:S04]  /*28a30*/  LDL.LU R57, [R1+0x11b8] ;  /* 0x0011b80001397983 */ /* 0x002ea80000300800 */
[----:B------:R1:W-:Y:S04]  /*28a40*/  STS.U16 [R2+UR5+0x4ec0], R59 ;  /* 0x004ec03b02007988 */ /* 0x0003e80008000405 */
[----:B0-----:R-:W2:Y:S04]  /*28a50*/  LDL.LU R58, [R1+0x11b4] ;  /* 0x0011b400013a7983 */ /* 0x001ea80000300800 */
[----:B------:R0:W-:Y:S04]  /*28a60*/  STS.U16 [R2+UR5+0x4e80], R3 ;  /* 0x004e800302007988 */ /* 0x0001e80008000405 */
[----:B-1----:R-:W2:Y:S04]  /*28a70*/  LDL.LU R59, [R1+0x11b0] ;  /* 0x0011b000013b7983 */ /* 0x002ea80000300800 */
[----:B------:R1:W-:Y:S04]  /*28a80*/  STS.U16 [R2+UR5+0x5200], R61 ;  /* 0x0052003d02007988 */ /* 0x0003e80008000405 */
[----:B0-----:R-:W2:Y:S04]  /*28a90*/  LDL.LU R3, [R1+0x117c] ;  /* 0x00117c0001037983 */ /* 0x001ea80000300800 */
[----:B-1----:R-:W2:Y:S04]  /*28aa0*/  LDL.LU R61, [R1+0x1178] ;  /* 0x00117800013d7983 */ /* 0x002ea80000300800 */
[----:B---3--:R0:W-:Y:S04]  /*28ab0*/  STS.U16 [R2+UR5+0x5240], R0 ;  /* 0x0052400002007988 */ /* 0x0081e80008000405 */
[----:B0-----:R-:W3:Y:S01]  /*28ac0*/  LDL.LU R0, [R1+0x1174] ;  /* 0x0011740001007983 */ /* 0x001ee20000300800 */
[----:B------:R-:W-:-:S05]  /*28ad0*/  IMAD.SHL.U32 R50, R50, 0x2, RZ ;  /* 0x0000000232327824 */ /* 0x000fca00078e00ff */
[----:B------:R-:W-:Y:S01]  /*28ae0*/  LOP3.LUT R50, R50, 0x30, RZ, 0x3c, !PT ;  /* 0x0000003032327812 */ /* 0x000fe200078e3cff */
[----:B------:R-:W-:Y:S04]  /*28af0*/  STS.U16 [R2+UR5+0x5280], R5 ;  /* 0x0052800502007988 */ /* 0x000fe80008000405 */
[----:B------:R0:W-:Y:S04]  /*28b00*/  STS.U16 [R2+UR5+0x52c0], R34 ;  /* 0x0052c02202007988 */ /* 0x0001e80008000405 */
[----:B------:R1:W-:Y:S04]  /*28b10*/  STS.U16 [R2+UR5+0x5640], R35 ;  /* 0x0056402302007988 */ /* 0x0003e80008000405 */
[----:B------:R1:W-:Y:S04]  /*28b20*/  STS.U16 [R2+UR5+0x5600], R36 ;  /* 0x0056002402007988 */ /* 0x0003e80008000405 */
[----:B0-----:R-:W3:Y:S04]  /*28b30*/  LDL.LU R34, [R1+0x1170] ;  /* 0x0011700001227983 */ /* 0x001ee80000300800 */
[----:B-1----:R-:W3:Y:S04]  /*28b40*/  LDL.LU R35, [R1+0x110] ;  /* 0x0001100001237983 */ /* 0x002ee80000300800 */
        /* <DEDUP_REMOVED lines=26> */
[----:B0-----:R-:W3:Y:S04]  /*28cf0*/  LDL.LU R49, [R1+0x48] ;  /* 0x0000480001317983 */ /* 0x001ee80000300800 */
[----:B------:R-:W3:Y:S04]  /*28d00*/  LDL.LU R2, [R1+0x44] ;  /* 0x0000440001027983 */ /* 0x000ee80000300800 */
[----:B------:R0:W-:Y:S04]  /*28d10*/  STS.U16 [R50+UR5+0x43c0], R51 ;  /* 0x0043c03332007988 */ /* 0x0001e80008000405 */
[----:B------:R1:W-:Y:S04]  /*28d20*/  STS.U16 [R50+UR5+0x4740], R52 ;  /* 0x0047403432007988 */ /* 0x0003e80008000405 */
[----:B----4-:R4:W-:Y:S04]  /*28d30*/  STS.U16 [R50+UR5+0x4700], R53 ;  /* 0x0047003532007988 */ /* 0x0109e80008000405 */
[----:B0-----:R-:W3:Y:S04]  /*28d40*/  LDL.LU R51, [R1+0x40] ;  /* 0x0000400001337983 */ /* 0x001ee80000300800 */
[----:B-1----:R-:W3:Y:S04]  /*28d50*/  LDL.LU R52, [R1+0x3c] ;  /* 0x00003c0001347983 */ /* 0x002ee80000300800 */
[----:B------:R0:W-:Y:S04]  /*28d60*/  STS.U16 [R50+UR5+0x47c0], R54 ;  /* 0x0047c03632007988 */ /* 0x0001e80008000405 */
[----:B----4-:R-:W4:Y:S04]  /*28d70*/  LDL.LU R53, [R1+0x38] ;  /* 0x0000380001357983 */ /* 0x010f280000300800 */
[----:B--2---:R1:W-:Y:S04]  /*28d80*/  STS.U16 [R50+UR5+0x4780], R55 ;  /* 0x0047803732007988 */ /* 0x0043e80008000405 */
        /* <DEDUP_REMOVED lines=15> */
[----:B0-----:R-:W3:Y:S04]  /*28e80*/  LDL.LU R0, [R1+0x14] ;  /* 0x0000140001007983 */ /* 0x001ee80000300800 */
[----:B------:R-:W3:Y:S04]  /*28e90*/  LDL.LU R4, [R1+0x10] ;  /* 0x0000100001047983 */ /* 0x000ee80000300800 */
[----:B------:R-:W3:Y:S04]  /*28ea0*/  LDL.LU R5, [R1+0xc] ;  /* 0x00000c0001057983 */ /* 0x000ee80000300800 */
[----:B------:R0:W-:Y:S04]  /*28eb0*/  STS.U16 [R50+UR5+0x4f80], R34 ;  /* 0x004f802232007988 */ /* 0x0001e80008000405 */
        /* <DEDUP_REMOVED lines=27> */
[----:B------:R-:W-:Y:S04]  /*29070*/  STS.U16 [R50+UR5+0x5fc0], R49 ;  /* 0x005fc03132007988 */ /* 0x000fe80008000405 */
[----:B------:R0:W-:Y:S04]  /*29080*/  STS.U16 [R50+UR5+0x5f80], R2 ;  /* 0x005f800232007988 */ /* 0x0001e80008000405 */
[----:B-1----:R-:W3:Y:S04]  /*29090*/  LDL.LU R47, [R1+0x3608] ;  /* 0x00360800012f7983 */ /* 0x002ee80000300800 */
[----:B0-----:R-:W3:Y:S01]  /*290a0*/  LDL.LU R48, [R1+0x3604] ;  /* 0x0036040001307983 */ /* 0x001ee20000300800 */
[----:B------:R-:W0:Y:S03]  /*290b0*/  S2R R2, SR_TID.X ;  /* 0x0000000000027919 */ /* 0x000e260000002100 */
[----:B------:R-:W3:Y:S04]  /*290c0*/  LDL.LU R49, [R1+0x3600] ;  /* 0x0036000001317983 */ /* 0x000ee80000300800 */
[----:B------:R-:W3:Y:S01]  /*290d0*/  LDL.LU R50, [R1+0x35fc] ;  /* 0x0035fc0001327983 */ /* 0x000ee20000300800 */
[----:B0-----:R-:W-:-:S05]  /*290e0*/  LOP3.LUT R2, R2, 0x1f, RZ, 0xc0, !PT ;  /* 0x0000001f02027812 */ /* 0x001fca00078ec0ff */
[----:B------:R-:W-:-:S05]  /*290f0*/  IMAD.SHL.U32 R2, R2, 0x2, RZ ;  /* 0x0000000202027824 */ /* 0x000fca00078e00ff */
[----:B------:R0:W-:Y:S04]  /*29100*/  STS.U16 [R2+UR5], R51 ;  /* 0x0000003302007988 */ /* 0x0001e80008000405 */
[----:B------:R1:W-:Y:S04]  /*29110*/  STS.U16 [R2+UR5+0x40], R52 ;  /* 0x0000403402007988 */ /* 0x0003e80008000405 */
[----:B----4-:R4:W-:Y:S04]  /*29120*/  STS.U16 [R2+UR5+0x200], R53 ;  /* 0x0002003502007988 */ /* 0x0109e80008000405 */
[----:B0-----:R-:W3:Y:S04]  /*29130*/  LDL.LU R51, [R1+0x35f8] ;  /* 0x0035f80001337983 */ /* 0x001ee80000300800 */
[----:B-1----:R-:W3:Y:S04]  /*29140*/  LDL.LU R52, [R1+0x35f4] ;  /* 0x0035f40001347983 */ /* 0x002ee80000300800 */
[----:B----4-:R-:W4:Y:S04]  /*29150*/  LDL.LU R53, [R1+0x35f0] ;  /* 0x0035f00001357983 */ /* 0x010f280000300800 */
[----:B--2---:R0:W-:Y:S04]  /*29160*/  STS.U16 [R2+UR5+0x240], R54 ;  /* 0x0002403602007988 */ /* 0x0041e80008000405 */
[----:B------:R1:W-:Y:S04]  /*29170*/  STS.U16 [R2+UR5+0x400], R55 ;  /* 0x0004003702007988 */ /* 0x0003e80008000405 */
[----:B------:R2:W-:Y:S04]  /*29180*/  STS.U16 [R2+UR5+0x440], R56 ;  /* 0x0004403802007988 */ /* 0x0005e80008000405 */
[----:B0-----:R-:W4:Y:S04]  /*29190*/  LDL.LU R54, [R1+0x35ec] ;  /* 0x0035ec0001367983 */ /* 0x001f280000300800 */
[----:B-1----:R-:W4:Y:S04]  /*291a0*/  LDL.LU R55, [R1+0x35e8] ;  /* 0x0035e80001377983 */ /* 0x002f280000300800 */
[----:B--2---:R-:W2:Y:S04]  /*291b0*/  LDL.LU R56, [R1+0x35e4] ;  /* 0x0035e40001387983 */ /* 0x004ea80000300800 */
[----:B------:R0:W-:Y:S04]  /*291c0*/  STS.U16 [R2+UR5+0x600], R57 ;  /* 0x0006003902007988 */ /* 0x0001e80008000405 */
[----:B------:R1:W-:Y:S04]  /*291d0*/  STS.U16 [R2+UR5+0x640], R58 ;  /* 0x0006403a02007988 */ /* 0x0003e80008000405 */
[----:B------:R1:W-:Y:S04]  /*291e0*/  STS.U16 [R2+UR5+0x800], R59 ;  /* 0x0008003b02007988 */ /* 0x0003e80008000405 */
[----:B0-----:R-:W2:Y:S04]  /*291f0*/  LDL.LU R57, [R1+0x35e0] ;  /* 0x0035e00001397983 */ /* 0x001ea80000300800 */
[----:B-1----:R-:W2:Y:S04]  /*29200*/  LDL.LU R58, [R1+0x35dc] ;  /* 0x0035dc00013a7983 */ /* 0x002ea80000300800 */
[----:B------:R-:W2:Y:S04]  /*29210*/  LDL.LU R59, [R1+0x35d8] ;  /* 0x0035d800013b7983 */ /* 0x000ea80000300800 */
[----:B------:R0:W-:Y:S04]  /*29220*/  STS.U16 [R2+UR5+0x840], R3 ;  /* 0x0008400302007988 */ /* 0x0001e80008000405 */
[----:B------:R1:W-:Y:S04]  /*29230*/  STS.U16 [R2+UR5+0xa00], R61 ;  /* 0x000a003d02007988 */ /* 0x0003e80008000405 */
[----:B0-----:R-:W2:Y:S04]  /*29240*/  LDL.LU R3, [R1+0x35d4] ;  /* 0x0035d40001037983 */ /* 0x001ea80000300800 */
[----:B-1----:R-:W2:Y:S04]  /*29250*/  LDL.LU R61, [R1+0x35d0] ;  /* 0x0035d000013d7983 */ /* 0x002ea80000300800 */
[----:B---3--:R0:W-:Y:S04]  /*29260*/  STS.U16 [R2+UR5+0xa40], R0 ;  /* 0x000a400002007988 */ /* 0x0081e80008000405 */
[----:B0-----:R-:W3:Y:S04]  /*29270*/  LDL.LU R0, [R1+0x35cc] ;  /* 0x0035cc0001007983 */ /* 0x001ee80000300800 */
[----:B------:R-:W-:Y:S04]  /*29280*/  STS.U16 [R2+UR5+0xc00], R4 ;  /* 0x000c000402007988 */ /* 0x000fe80008000405 */
[----:B------:R-:W-:Y:S04]  /*29290*/  STS.U16 [R2+UR5+0xc40], R5 ;  /* 0x000c400502007988 */ /* 0x000fe80008000405 */
[----:B--2---:R-:W-:Y:S04]  /*292a0*/  STS.U16 [R2+UR5+0xe40], R61 ;  /* 0x000e403d02007988 */ /* 0x004fe80008000405 */
[----:B---3--:R0:W-:Y:S04]  /*292b0*/  STS.U16 [R2+UR5+0xe00], R0 ;  /* 0x000e000002007988 */ /* 0x0081e80008000405 */
[----:B0-----:R-:W2:Y:S04]  /*292c0*/  LDL.LU R0, [R1+0x35c8] ;  /* 0x0035c80001007983 */ /* 0x001ea80000300800 */
[----:B------:R-:W3:Y:S04]  /*292d0*/  LDL R5, [R1+0x1664] ;  /* 0x0016640001057983 */ /* 0x000ee80000100800 */
[----:B------:R-:W3:Y:S04]  /*292e0*/  LDL R4, [R1+0x1dc8] ;  /* 0x001dc80001047983 */ /* 0x000ee80000100800 */
[----:B------:R-:W2:Y:S04]  /*292f0*/  LDL.LU R61, [R1+0x1e28] ;  /* 0x001e2800013d7983 */ /* 0x000ea80000300800 */
[----:B--2---:R0:W-:Y:S02]  /*29300*/  STL [R1+0x35c0], R61 ;  /* 0x0035c03d01007387 */ /* 0x0041e40000100800 */
[----:B0-----:R-:W-:-:S06]  /*29310*/  PRMT R61, RZ, 0x7610, R61 ;  /* 0x00007610ff3d7816 */ /* 0x001fcc000000003d */
[----:B---3--:R-:W2:Y:S04]  /*29320*/  @!P0 LDG.E.U16 R61, desc[UR66][R4.64] ;  /* 0x00000042043d8981 */ /* 0x008ea8000c1e1500 */
[----:B------:R0:W-:Y:S04]  /*29330*/  STS.U16 [R2+UR5+0x1000], R3 ;  /* 0x0010000302007988 */ /* 0x0001e80008000405 */
[----:B------:R-:W-:Y:S04]  /*29340*/  STS.U16 [R2+UR5+0x1040], R59 ;  /* 0x0010403b02007988 */ /* 0x000fe80008000405 */
[----:B------:R-:W-:Y:S04]  /*29350*/  STS.U16 [R2+UR5+0x1200], R58 ;  /* 0x0012003a02007988 */ /* 0x000fe80008000405 */
[----:B------:R-:W-:Y:S04]  /*29360*/  STS.U16 [R2+UR5+0x1240], R57 ;  /* 0x0012403902007988 */ /* 0x000fe80008000405 */
[----:B------:R-:W-:Y:S04]  /*29370*/  STS.U16 [R2+UR5+0x1400], R56 ;  /* 0x0014003802007988 */ /* 0x000fe80008000405 */
[----:B----4-:R-:W-:Y:S04]  /*29380*/  STS.U16 [R2+UR5+0x1440], R55 ;  /* 0x0014403702007988 */ /* 0x010fe80008000405 */
[----:B------:R-:W-:Y:S04]  /*29390*/  STS.U16 [R2+UR5+0x1600], R54 ;  /* 0x0016003602007988 */ /* 0x000fe80008000405 */
        /* <DEDUP_REMOVED lines=40> */
[----:B------:R1:W-:Y:S04]  /*29620*/  STS.U16 [R2+UR5+0x3e40], R13 ;  /* 0x003e400d02007988 */ /* 0x0003e80008000405 */
[----:B------:R-:W-:Y:S04]  /*29630*/  STS.U16 [R60+UR5+0x80], R12 ;  /* 0x0000800c3c007988 */ /* 0x000fe80008000405 */
[----:B------:R-:W-:Y:S04]  /*29640*/  STS.U16 [R60+UR5+0xc0], R11 ;  /* 0x0000c00b3c007988 */ /* 0x000fe80008000405 */
[----:B------:R-:W-:Y:S04]  /*29650*/  STS.U16 [R60+UR5+0x280], R10 ;  /* 0x0002800a3c007988 */ /* 0x000fe80008000405 */
[----:B------:R-:W-:Y:S04]  /*29660*/  STS.U16 [R60+UR5+0x2c0], R9 ;  /* 0x0002c0093c007988 */ /* 0x000fe80008000405 */
[----:B------:R-:W-:Y:S04]  /*29670*/  STS.U16 [R60+UR5+0x480], R8 ;  /* 0x000480083c007988 */ /* 0x000fe80008000405 */
[----:B0-----:R-:W3:Y:S04]  /*29680*/  LDL.LU R3, [R1+0x1e30] ;  /* 0x001e300001037983 */ /* 0x001ee80000300800 */
[----:B------:R-:W-:Y:S04]  /*29690*/  STS.U16 [R60+UR5+0x4c0], R7 ;  /* 0x0004c0073c007988 */ /* 0x000fe80008000405 */
[----:B-1----:R-:W4:Y:S04]  /*296a0*/  LDL.LU R2, [R1+0x1e38] ;  /* 0x001e380001027983 */ /* 0x002f280000300800 */
[----:B------:R0:W-:Y:S04]  /*296b0*/  STS.U16 [R60+UR5+0x680], R6 ;  /* 0x000680063c007988 */ /* 0x0001e80008000405 */
[----:B0-----:R-:W3:Y:S04]  /*296c0*/  LDL.LU R60, [R1+0x35c4] ;  /* 0x0035c400013c7983 */ /* 0x001ee80000300800 */
[----:B--2---:R0:W-:Y:S04]  /*296d0*/  STL [R1+0x1234], R61 ;  /* 0x0012343d01007387 */ /* 0x0041e80000100800 */
[----:B0-----:R-:W2:Y:S04]  /*296e0*/  LDL.LU R61, [R1+0x35c0] ;  /* 0x0035c000013d7983 */ /* 0x001ea80000300800 */
[----:B------:R-:W2:Y:S04]  /*296f0*/  LDL R4, [R1+0x1660] ;  /* 0x0016600001047983 */ /* 0x000ea80000100800 */
[----:B------:R-:W2:Y:S01]  /*29700*/  LDL R5, [R1+0x1dc4] ;  /* 0x001dc40001057983 */ /* 0x000ea20000100800 */
[----:B---3--:R-:W-:-:S02]  /*29710*/  PRMT R60, RZ, 0x7610, R60 ;  /* 0x00007610ff3c7816 */ /* 0x008fc4000000003c */
[----:B--2---:R-:W-:-:S04]  /*29720*/  @!P0 LOP3.LUT R5, R5, R4, RZ, 0x3c, !PT ;  /* 0x0000000405058212 */ /* 0x004fc800078e3cff */
[----:B------:R-:W-:-:S04]  /*29730*/  @!P0 LOP3.LUT R4, R5, R4, RZ, 0x3c, !PT ;  /* 0x0000000405048212 */ /* 0x000fc800078e3cff */
[----:B------:R-:W-:-:S05]  /*29740*/  @!P0 LOP3.LUT R5, R5, R4, RZ, 0x3c, !PT ;  /* 0x0000000405058212 */ /* 0x000fca00078e3cff */
[----:B------:R-:W2:Y:S04]  /*29750*/  @!P0 LDG.E.U16 R60, desc[UR66][R4.64] ;  /* 0x00000042043c8981 */ /* 0x000ea8000c1e1500 */
[----:B--2---:R0:W-:Y:S04]  /*29760*/  STL [R1+0x1230], R60 ;  /* 0x0012303c01007387 */ /* 0x0041e80000100800 */
[----:B0-----:R-:W2:Y:S04]  /*29770*/  LDL.LU R60, [R1+0x35bc] ;  /* 0x0035bc00013c7983 */ /* 0x001ea80000300800 */
[----:B------:R-:W3:Y:S04]  /*29780*/  LDL R4, [R1+0x1dbc] ;  /* 0x001dbc0001047983 */ /* 0x000ee80000100800 */
[----:B------:R-:W3:Y:S01]  /*29790*/  LDL R5, [R1+0x1dc0] ;  /* 0x001dc00001057983 */ /* 0x000ee20000100800 */
[----:B------:R-:W-:-:S02]  /*297a0*/  PRMT R0, RZ, 0x7610, R0 ;  /* 0x00007610ff007816 */ /* 0x000fc40000000000 */
[----:B---3--:R-:W-:-:S04]  /*297b0*/  @!P0 LOP3.LUT R5, R5, R4, RZ, 0x3c, !PT ;  /* 0x0000000405058212 */ /* 0x008fc800078e3cff */
[----:B------:R-:W-:-:S04]  /*297c0*/  @!P0 LOP3.LUT R4, R5, R4, RZ, 0x3c, !PT ;  /* 0x0000000405048212 */ /* 0x000fc800078e3cff */
[----:B------:R-:W-:-:S05]  /*297d0*/  @!P0 LOP3.LUT R5, R5, R4, RZ, 0x3c, !PT ;  /* 0x0000000405058212 */ /* 0x000fca00078e3cff */
[----:B------:R-:W3:Y:S04]  /*297e0*/  @!P0 LDG.E.U16 R0, desc[UR66][R4.64] ;  /* 0x0000004204008981 */ /* 0x000ee8000c1e1500 */
[----:B---3--:R0:W-:Y:S04]  /*297f0*/  STL [R1+0x122c], R0 ;  /* 0x00122c0001007387 */ /* 0x0081e80000100800 */
[----:B0-----:R-:W3:Y:S04]  /*29800*/  LDL.LU R0, [R1+0x35b8] ;  /* 0x0035b80001007983 */ /* 0x001ee80000300800 */
[----:B------:R-:W3:Y:S04]  /*29810*/  LDL R4, [R1+0x1db4] ;  /* 0x001db40001047983 */ /* 0x000ee80000100800 */
[----:B------:R-:W3:Y:S01]  /*29820*/  LDL R5, [R1+0x1db8] ;  /* 0x001db80001057983 */ /* 0x000ee20000100800 */
[----:B--2---:R-:W-:-:S02]  /*29830*/  PRMT R60, RZ, 0x7610, R60 ;  /* 0x00007610ff3c7816 */ /* 0x004fc4000000003c */
[----:B---3--:R-:W-:-:S04]  /*29840*/  @!P0 LOP3.LUT R5, R5, R4, RZ, 0x3c, !PT ;  /* 0x0000000405058212 */ /* 0x008fc800078e3cff */
        /* <DEDUP_REMOVED lines=582> */
[----:B------:R-:W3:Y:S02]  /*2bcb0*/  LDL R5, [R1+0x1ac8] ;  /* 0x001ac80001057983 */ /* 0x000ee40000100800 */
[----:B---3--:R-:W-:-:S02]  /*2bcc0*/  @!P0 LOP3.LUT R5, R5, R4, RZ, 0x3c, !PT ;  /* 0x0000000405058212 */ /* 0x008fc400078e3cff */
[----:B--2---:R-:W-:Y:S02]  /*2bcd0*/  PRMT R60, RZ, 0x7610, R60 ;  /* 0x00007610ff3c7816 */ /* 0x004fe4000000003c */
        /* <DEDUP_REMOVED lines=551> */
[----:B------:R0:W2:Y:S04]  /*2df50*/  @!P0 LDG.E.U16 R60, desc[UR66][R4.64] ;  /* 0x00000042043c8981 */ /* 0x0000a8000c1e1500 */
[----:B------:R-:W0:Y:S04]  /*2df60*/  LDL R4, [R1+0x1834] ;  /* 0x0018340001047983 */ /* 0x000e280000100800 */
[----:B------:R-:W0:Y:S01]  /*2df70*/  LDL R5, [R1+0x1838] ;  /* 0x0018380001057983 */ /* 0x000e220000100800 */
[----:B------:R-:W-:Y:S02]  /*2df80*/  PRMT R0, RZ, 0x7610, R0 ;  /* 0x00007610ff007816 */ /* 0x000fe40000000000 */
[----:B0-----:R-:W-:-:S04]  /*2df90*/  @!P0 LOP3.LUT R5, R5, R4, RZ, 0x3c, !PT ;  /* 0x0000000405058212 */ /* 0x001fc800078e3cff */
[----:B------:R-:W-:-:S04]  /*2dfa0*/  @!P0 LOP3.LUT R4, R5, R4, RZ, 0x3c, !PT ;  /* 0x0000000405048212 */ /* 0x000fc800078e3cff */
[----:B------:R-:W-:Y:S01]  /*2dfb0*/  @!P0 LOP3.LUT R5, R5, R4, RZ, 0x3c, !PT ;  /* 0x0000000405058212 */ /* 0x000fe200078e3cff */
[----:B--2---:R0:W-:Y:S04]  /*2dfc0*/  STL [R1+0x3354], R60 ;  /* 0x0033543c01007387 */ /* 0x0041e80000100800 */
[----:B------:R1:W2:Y:S01]  /*2dfd0*/  @!P0 LDG.E.U16 R0, desc[UR66][R4.64] ;  /* 0x0000004204008981 */ /* 0x0002a2000c1e1500 */
[----:B------:R-:W-:-:S03]  /*2dfe0*/  PRMT R59, RZ, 0x7610, R59 ;  /* 0x00007610ff3b7816 */ /* 0x000fc6000000003b */
[----:B0-----:R-:W3:Y:S04]  /*2dff0*/  LDL R60, [R1+0x1808] ;  /* 0x00180800013c7983 */ /* 0x001ee80000100800 */
[----:B------:R-:W1:Y:S04]  /*2e000*/  LDL R4, [R1+0x181c] ;  /* 0x00181c0001047983 */ /* 0x000e680000100800 */
[----:B------:R-:W1:Y:S02]  /*2e010*/  LDL R5, [R1+0x1820] ;  /* 0x0018200001057983 */ /* 0x000e640000100800 */
[----:B-1----:R-:W-:-:S04]  /*2e020*/  @!P0 LOP3.LUT R5, R5, R4, RZ, 0x3c, !PT ;  /* 0x0000000405058212 */ /* 0x002fc800078e3cff */
[----:B------:R-:W-:-:S04]  /*2e030*/  @!P0 LOP3.LUT R4, R5, R4, RZ, 0x3c, !PT ;  /* 0x0000000405048212 */ /* 0x000fc800078e3cff */
[----:B------:R-:W-:Y:S01]  /*2e040*/  @!P0 LOP3.LUT R5, R5, R4, RZ, 0x3c, !PT ;  /* 0x0000000405058212 */ /* 0x000fe200078e3cff */
[----:B--2---:R0:W-:Y:S04]  /*2e050*/  STL [R1+0x3358], R0 ;  /* 0x0033580001007387 */ /* 0x0041e80000100800 */
[----:B------:R-:W2:Y:S01]  /*2e060*/  @!P0 LDG.E.U16 R59, desc[UR66][R4.64] ;  /* 0x00000042043b8981 */ /* 0x000ea2000c1e1500 */
[----:B------:R-:W-:-:S03]  /*2e070*/  PRMT R58, RZ, 0x7610, R58 ;  /* 0x00007610ff3a7816 */ /* 0x000fc6000000003a */
[----:B0-----:R-:W3:Y:S04]  /*2e080*/  LDL R0, [R1+0x1804] ;  /* 0x0018040001007983 */ /* 0x001ee80000100800 */
[----:B------:R-:W3:Y:S04]  /*2e090*/  LDL R4, [R1+0x1814] ;  /* 0x0018140001047983 */ /* 0x000ee80000100800 */
[----:B------:R-:W3:Y:S04]  /*2e0a0*/  LDL R5, [R1+0x1818] ;  /* 0x0018180001057983 */ /* 0x000ee80000100800 */
[----:B--2---:R0:W-:Y:S04]  /*2e0b0*/  STL [R1+0x3380], R59 ;  /* 0x0033803b01007387 */ /* 0x0041e80000100800 */
[----:B0-----:R-:W2:Y:S01]  /*2e0c0*/  LDL R59, [R1+0x1810] ;  /* 0x00181000013b7983 */ /* 0x001ea20000100800 */
[----:B---3--:R-:W-:-:S04]  /*2e0d0*/  @!P0 LOP3.LUT R5, R5, R4, RZ, 0x3c, !PT ;  /* 0x0000000405058212 */ /* 0x008fc800078e3cff */
[----:B------:R-:W-:-:S04]  /*2e0e0*/  @!P0 LOP3.LUT R4, R5, R4, RZ, 0x3c, !PT ;  /* 0x0000000405048212 */ /* 0x000fc800078e3cff */
[----:B------:R-:W-:-:S05]  /*2e0f0*/  @!P0 LOP3.LUT R5, R5, R4, RZ, 0x3c, !PT ;  /* 0x0000000405058212 */ /* 0x000fca00078e3cff */
[----:B------:R2:W3:Y:S04]  /*2e100*/  @!P0 LDG.E.U16 R58, desc[UR66][R4.64] ;  /* 0x00000042043a8981 */ /* 0x0004e8000c1e1500 */
[----:B------:R-:W3:Y:S01]  /*2e110*/  LDL R5, [R1+0x180c] ;  /* 0x00180c0001057983 */ /* 0x000ee20000100800 */
[----:B------:R-:W-:Y:S01]  /*2e120*/  PRMT R57, RZ, 0x7610, R57 ;  /* 0x00007610ff397816 */ /* 0x000fe20000000039 */
[----:B--2---:R-:W-:-:S05]  /*2e130*/  @!P0 IMAD.MOV.U32 R4, RZ, RZ, R59 ;  /* 0x000000ffff048224 */ /* 0x004fca00078e003b */
[----:B---3--:R0:W2:Y:S04]  /*2e140*/  @!P0 LDG.E.U16 R57, desc[UR66][R4.64] ;  /* 0x0000004204398981 */ /* 0x0080a8000c1e1500 */
[----:B------:R1:W-:Y:S04]  /*2e150*/  STL [R1+0x3384], R58 ;  /* 0x0033843a01007387 */ /* 0x0003e80000100800 */
[----:B------:R-:W3:Y:S01]  /*2e160*/  LDL R59, [R1+0x17f8] ;  /* 0x0017f800013b7983 */ /* 0x000ee20000100800 */
[----:B------:R-:W-:Y:S01]  /*2e170*/  PRMT R56, RZ, 0x7610, R56 ;  /* 0x00007610ff387816 */ /* 0x000fe20000000038 */
[----:B0-----:R-:W-:-:S02]  /*2e180*/  @!P0 IMAD.MOV.U32 R4, RZ, RZ, R60 ;  /* 0x000000ffff048224 */ /* 0x001fc400078e003c */
[----:B------:R-:W-:-:S05]  /*2e190*/  @!P0 IMAD.MOV.U32 R5, RZ, RZ, R0 ;  /* 0x000000ffff058224 */ /* 0x000fca00078e0000 */
[----:B------:R-:W3:Y:S04]  /*2e1a0*/  @!P0 LDG.E.U16 R56, desc[UR66][R4.64] ;  /* 0x0000004204388981 */ /* 0x000ee8000c1e1500 */
[----:B--2---:R0:W-:Y:S04]  /*2e1b0*/  STL [R1+0x335c], R57 ;  /* 0x00335c3901007387 */ /* 0x0041e80000100800 */
[----:B------:R-:W2:Y:S01]  /*2e1c0*/  LDL R5, [R1+0x17fc] ;  /* 0x0017fc0001057983 */ /* 0x000ea20000100800 */
[----:B------:R-:W-:-:S03]  /*2e1d0*/  PRMT R55, RZ, 0x7610, R55 ;  /* 0x00007610ff377816 */ /* 0x000fc60000000037 */
[----:B------:R-:W2:Y:S04]  /*2e1e0*/  LDL R60, [R1+0x17e0] ;  /* 0x0017e000013c7983 */ /* 0x000ea80000100800 */
[----:B-1----:R-:W2:Y:S04]  /*2e1f0*/  LDL R58, [R1+0x17d4] ;  /* 0x0017d400013a7983 */ /* 0x002ea80000100800 */
[----:B------:R-:W2:Y:S04]  /*2e200*/  LDL R0, [R1+0x17d8] ;  /* 0x0017d80001007983 */ /* 0x000ea80000100800 */
[----:B0-----:R-:W2:Y:S04]  /*2e210*/  LDL R57, [R1+0x1800] ;  /* 0x0018000001397983 */ /* 0x001ea80000100800 */
[----:B---3--:R0:W-:Y:S01]  /*2e220*/  STL [R1+0x3360], R56 ;  /* 0x0033603801007387 */ /* 0x0081e20000100800 */
[----:B------:R-:W-:-:S03]  /*2e230*/  PRMT R54, RZ, 0x7610, R54 ;  /* 0x00007610ff367816 */ /* 0x000fc60000000036 */
[----:B0-----:R-:W3:Y:S01]  /*2e240*/  LDL R56, [R1+0x17d0] ;  /* 0x0017d00001387983 */ /* 0x001ee20000100800 */
[----:B--2---:R-:W-:-:S03]  /*2e250*/  @!P0 IMAD.MOV.U32 R4, RZ, RZ, R57 ;  /* 0x000000ffff048224 */ /* 0x004fc600078e0039 */
[----:B------:R-:W2:Y:S04]  /*2e260*/  LDL R57, [R1+0x17cc] ;  /* 0x0017cc0001397983 */ /* 0x000ea80000100800 */
[----:B------:R0:W2:Y:S04]  /*2e270*/  @!P0 LDG.E.U16 R55, desc[UR66][R4.64] ;  /* 0x0000004204378981 */ /* 0x0000a8000c1e1500 */
[----:B------:R-:W3:Y:S01]  /*2e280*/  LDL R5, [R1+0x17f4] ;  /* 0x0017f40001057983 */ /* 0x000ee20000100800 */
[----:B0-----:R-:W-:-:S03]  /*2e290*/  @!P0 IMAD.MOV.U32 R4, RZ, RZ, R59 ;  /* 0x000000ffff048224 */ /* 0x001fc600078e003b */
[----:B--2---:R0:W-:Y:S01]  /*2e2a0*/  STL [R1+0x3364], R55 ;  /* 0x0033643701007387 */ /* 0x0041e20000100800 */
[----:B------:R-:W-:-:S03]  /*2e2b0*/  PRMT R53, RZ, 0x7610, R53 ;  /* 0x00007610ff357816 */ /* 0x000fc60000000035 */
[----:B------:R-:W2:Y:S04]  /*2e2c0*/  LDL R59, [R1+0x17c4] ;  /* 0x0017c400013b7983 */ /* 0x000ea80000100800 */
[----:B---3--:R1:W3:Y:S04]  /*2e2d0*/  @!P0 LDG.E.U16 R54, desc[UR66][R4.64] ;  /* 0x0000004204368981 */ /* 0x0082e8000c1e1500 */
[----:B0-----:R-:W2:Y:S04]  /*2e2e0*/  LDL R55, [R1+0x17c8] ;  /* 0x0017c80001377983 */ /* 0x001ea80000100800 */
[----:B------:R-:W2:Y:S01]  /*2e2f0*/  LDL R5, [R1+0x17dc] ;  /* 0x0017dc0001057983 */ /* 0x000ea20000100800 */
[----:B-1----:R-:W-:Y:S01]  /*2e300*/  @!P0 IMAD.MOV.U32 R4, RZ, RZ, R60 ;  /* 0x000000ffff048224 */ /* 0x002fe200078e003c */
[----:B------:R-:W-:-:S02]  /*2e310*/  PRMT R52, RZ, 0x7610, R52 ;  /* 0x00007610ff347816 */ /* 0x000fc40000000034 */
[----:B------:R-:W-:Y:S02]  /*2e320*/  PRMT R51, RZ, 0x7610, R51 ;  /* 0x00007610ff337816 */ /* 0x000fe40000000033 */
[----:B------:R-:W-:Y:S01]  /*2e330*/  PRMT R50, RZ, 0x7610, R50 ;  /* 0x00007610ff327816 */ /* 0x000fe20000000032 */
[----:B--2---:R0:W2:Y:S02]  /*2e340*/  @!P0 LDG.E.U16 R53, desc[UR66][R4.64] ;  /* 0x0000004204358981 */ /* 0x0040a4000c1e1500 */
[----:B0-----:R-:W-:Y:S02]  /*2e350*/  @!P0 IMAD.MOV.U32 R4, RZ, RZ, R0 ;  /* 0x000000ffff048224 */ /* 0x001fe400078e0000 */
[----:B------:R-:W-:-:S05]  /*2e360*/  @!P0 IMAD.MOV.U32 R5, RZ, RZ, R58 ;  /* 0x000000ffff058224 */ /* 0x000fca00078e003a */
[----:B------:R0:W4:Y:S02]  /*2e370*/  @!P0 LDG.E.U16 R52, desc[UR66][R4.64] ;  /* 0x0000004204348981 */ /* 0x000124000c1e1500 */
[----:B0-----:R-:W-:Y:S02]  /*2e380*/  @!P0 IMAD.MOV.U32 R4, RZ, RZ, R56 ;  /* 0x000000ffff048224 */ /* 0x001fe400078e0038 */
[----:B------:R-:W-:-:S05]  /*2e390*/  @!P0 IMAD.MOV.U32 R5, RZ, RZ, R57 ;  /* 0x000000ffff058224 */ /* 0x000fca00078e0039 */
[----:B------:R0:W4:Y:S04]  /*2e3a0*/  @!P0 LDG.E.U16 R51, desc[UR66][R4.64] ;  /* 0x0000004204338981 */ /* 0x000128000c1e1500 */
[----:B---3--:R1:W-:Y:S01]  /*2e3b0*/  STL [R1+0x3368], R54 ;  /* 0x0033683601007387 */ /* 0x0083e20000100800 */
[----:B0-----:R-:W-:Y:S02]  /*2e3c0*/  @!P0 IMAD.MOV.U32 R4, RZ, RZ, R55 ;  /* 0x000000ffff048224 */ /* 0x001fe400078e0037 */
[----:B------:R-:W-:-:S05]  /*2e3d0*/  @!P0 IMAD.MOV.U32 R5, RZ, RZ, R59 ;  /* 0x000000ffff058224 */ /* 0x000fca00078e003b */
[----:B------:R-:W3:Y:S04]  /*2e3e0*/  @!P0 LDG.E.U16 R50, desc[UR66][R4.64] ;  /* 0x0000004204328981 */ /* 0x000ee8000c1e1500 */
[----:B--2---:R0:W-:Y:S04]  /*2e3f0*/  STL [R1+0x337c], R53 ;  /* 0x00337c3501007387 */ /* 0x0041e80000100800 */
[----:B------:R-:W2:Y:S04]  /*2e400*/  LDL R58, [R1+0x17bc] ;  /* 0x0017bc00013a7983 */ /* 0x000ea80000100800 */
[----:B------:R-:W2:Y:S04]  /*2e410*/  LDL R0, [R1+0x17c0] ;  /* 0x0017c00001007983 */ /* 0x000ea80000100800 */
[----:B----4-:R4:W-:Y:S04]  /*2e420*/  STL [R1+0x3388], R52 ;  /* 0x0033883401007387 */ /* 0x0109e80000100800 */
[----:B------:R-:W2:Y:S04]  /*2e430*/  LDL R57, [R1+0x17b4] ;  /* 0x0017b40001397983 */ /* 0x000ea80000100800 */
[----:B------:R-:W2:Y:S04]  /*2e440*/  LDL R56, [R1+0x17b8] ;  /* 0x0017b80001387983 */ /* 0x000ea80000100800 */
[----:B------:R0:W-:Y:S04]  /*2e450*/  STL [R1+0x336c], R51 ;  /* 0x00336c3301007387 */ /* 0x0001e80000100800 */
[----:B------:R-:W2:Y:S04]  /*2e460*/  LDL R55, [R1+0x179c] ;  /* 0x00179c0001377983 */ /* 0x000ea80000100800 */
[----:B-1----:R-:W2:Y:S04]  /*2e470*/  LDL R54, [R1+0x17a0] ;  /* 0x0017a00001367983 */ /* 0x002ea80000100800 */
[----:B0-----:R-:W2:Y:S04]  /*2e480*/  LDL R53, [R1+0x1794] ;  /* 0x0017940001357983 */ /* 0x001ea80000100800 */
[----:B----4-:R-:W4:Y:S01]  /*2e490*/  LDL R52, [R1+0x1798] ;  /* 0x0017980001347983 */ /* 0x010f220000100800 */
[----:B------:R-:W-:-:S03]  /*2e4a0*/  PRMT R49, RZ, 0x7610, R49 ;  /* 0x00007610ff317816 */ /* 0x000fc60000000031 */
[----:B---3--:R0:W-:Y:S04]  /*2e4b0*/  STL [R1+0x3370], R50 ;  /* 0x0033703201007387 */ /* 0x0081e80000100800 */
[----:B------:R-:W3:Y:S01]  /*2e4c0*/  LDL R51, [R1+0x178c] ;  /* 0x00178c0001337983 */ /* 0x000ee20000100800 */
[----:B------:R-:W-:Y:S02]  /*2e4d0*/  PRMT R48, RZ, 0x7610, R48 ;  /* 0x00007610ff307816 */ /* 0x000fe40000000030 */
[----:B------:R-:W-:Y:S01]  /*2e4e0*/  PRMT R47, RZ, 0x7610, R47 ;  /* 0x00007610ff2f7816 */ /* 0x000fe2000000002f */
[----:B--2---:R-:W-:Y:S02]  /*2e4f0*/  @!P0 IMAD.MOV.U32 R5, RZ, RZ, R58 ;  /* 0x000000ffff058224 */ /* 0x004fe400078e003a */
[----:B------:R-:W-:-:S02]  /*2e500*/  @!P0 IMAD.MOV.U32 R4, RZ, RZ, R0 ;  /* 0x000000ffff048224 */ /* 0x000fc400078e0000 */
[----:B------:R-:W2:Y:S04]  /*2e510*/  LDL R0, [R1+0x1790] ;  /* 0x0017900001007983 */ /* 0x000ea80000100800 */
[----:B------:R1:W2:Y:S02]  /*2e520*/  @!P0 LDG.E.U16 R49, desc[UR66][R4.64] ;  /* 0x0000004204318981 */ /* 0x0002a4000c1e1500 */
[----:B-1----:R-:W-:Y:S02]  /*2e530*/  @!P0 IMAD.MOV.U32 R5, RZ, RZ, R57 ;  /* 0x000000ffff058224 */ /* 0x002fe400078e0039 */
[----:B------:R-:W-:-:S05]  /*2e540*/  @!P0 IMAD.MOV.U32 R4, RZ, RZ, R56 ;  /* 0x000000ffff048224 */ /* 0x000fca00078e0038 */
[----:B------:R1:W2:Y:S02]  /*2e550*/  @!P0 LDG.E.U16 R48, desc[UR66][R4.64] ;  /* 0x0000004204308981 */ /* 0x0002a4000c1e1500 */
[----:B-1----:R-:W-:Y:S02]  /*2e560*/  @!P0 IMAD.MOV.U32 R5, RZ, RZ, R55 ;  /* 0x000000ffff058224 */ /* 0x002fe400078e0037 */
[----:B------:R-:W-:-:S05]  /*2e570*/  @!P0 IMAD.MOV.U32 R4, RZ, RZ, R54 ;  /* 0x000000ffff048224 */ /* 0x000fca00078e0036 */
[----:B------:R4:W2:Y:S01]  /*2e580*/  @!P0 LDG.E.U16 R47, desc[UR66][R4.64] ;  /* 0x00000042042f8981 */ /* 0x0008a2000c1e1500 */
[----:B------:R-:W-:Y:S02]  /*2e590*/  PRMT R46, RZ, 0x7610, R46 ;  /* 0x00007610ff2e7816 */ /* 0x000fe4000000002e */
[----:B------:R-:W-:Y:S01]  /*2e5a0*/  PRMT R45, RZ, 0x7610, R45 ;  /* 0x00007610ff2d7816 */ /* 0x000fe2000000002d */
[----:B----4-:R-:W-:Y:S02]  /*2e5b0*/  @!P0 IMAD.MOV.U32 R4, RZ, RZ, R52 ;  /* 0x000000ffff048224 */ /* 0x010fe400078e0034 */
[----:B------:R-:W-:-:S05]  /*2e5c0*/  @!P0 IMAD.MOV.U32 R5, RZ, RZ, R53 ;  /* 0x000000ffff058224 */ /* 0x000fca00078e0035 */
[----:B------:R3:W4:Y:S02]  /*2e5d0*/  @!P0 LDG.E.U16 R46, desc[UR66][R4.64] ;  /* 0x00000042042e8981 */ /* 0x000724000c1e1500 */
[----:B---3--:R-:W-:Y:S02]  /*2e5e0*/  @!P0 IMAD.MOV.U32 R5, RZ, RZ, R51 ;  /* 0x000000ffff058224 */ /* 0x008fe400078e0033 */
[----:B--2---:R-:W-:Y:S01]  /*2e5f0*/  @!P0 IMAD.MOV.U32 R4, RZ, RZ, R0 ;  /* 0x000000ffff048224 */ /* 0x004fe200078e0000 */
[----:B------:R1:W-:Y:S04]  /*2e600*/  STL [R1+0x3374], R49 ;  /* 0x0033743101007387 */ /* 0x0003e80000100800 */
[----:B0-----:R-:W2:Y:S04]  /*2e610*/  LDL R50, [R1+0x1784] ;  /* 0x0017840001327983 */ /* 0x001ea80000100800 */
[----:B------:R2:W3:Y:S04]  /*2e620*/  @!P0 LDG.E.U16 R45, desc[UR66][R4.64] ;  /* 0x00000042042d8981 */ /* 0x0004e8000c1e1500 */
[----:B-1----:R-:W3:Y:S04]  /*2e630*/  LDL R49, [R1+0x1788] ;  /* 0x0017880001317983 */ /* 0x002ee80000100800 */
[----:B------:R-:W-:Y:S04]  /*2e640*/  STL [R1+0x3378], R48 ;  /* 0x0033783001007387 */ /* 0x000fe80000100800 */
[----:B------:R0:W-:Y:S04]  /*2e650*/  STL [R1+0x338c], R47 ;  /* 0x00338c2f01007387 */ /* 0x0001e80000100800 */
[----:B------:R-:W3:Y:S04]  /*2e660*/  LDL R53, [R1+0x177c] ;  /* 0x00177c0001357983 */ /* 0x000ee80000100800 */
[----:B0-----:R-:W3:Y:S04]  /*2e670*/  LDL R47, [R1+0x1780] ;  /* 0x00178000012f7983 */ /* 0x001ee80000100800 */
[----:B----4-:R0:W-:Y:S04]  /*2e680*/  STL [R1+0x3390], R46 ;  /* 0x0033902e01007387 */ /* 0x0101e80000100800 */
[----:B------:R-:W4:Y:S04]  /*2e690*/  LDL R52, [R1+0x1774] ;  /* 0x0017740001347983 */ /* 0x000f280000100800 */
[----:B------:R-:W4:Y:S01]  /*2e6a0*/  LDL R0, [R1+0x1778] ;  /* 0x0017780001007983 */ /* 0x000f220000100800 */
[----:B------:R-:W-:-:S02]  /*2e6b0*/  PRMT R44, RZ, 0x7610, R44 ;  /* 0x00007610ff2c7816 */ /* 0x000fc4000000002c */
[----:B------:R-:W-:Y:S01]  /*2e6c0*/  PRMT R43, RZ, 0x7610, R43 ;  /* 0x00007610ff2b7816 */ /* 0x000fe2000000002b */
[----:B--2---:R-:W-:Y:S01]  /*2e6d0*/  @!P0 IMAD.MOV.U32 R5, RZ, RZ, R50 ;  /* 0x000000ffff058224 */ /* 0x004fe200078e0032 */
[----:B---3--:R1:W-:Y:S04]  /*2e6e0*/  STL [R1+0x3394], R45 ;  /* 0x0033942d01007387 */ /* 0x0083e80000100800 */
[----:B------:R-:W2:Y:S04]  /*2e6f0*/  LDL R51, [R1+0x175c] ;  /* 0x00175c0001337983 */ /* 0x000ea80000100800 */
[----:B------:R-:W3:Y:S04]  /*2e700*/  LDL R50, [R1+0x1760] ;  /* 0x0017600001327983 */ /* 0x000ee80000100800 */
[----:B------:R-:W3:Y:S01]  /*2e710*/  LDL R48, [R1+0x1758] ;  /* 0x0017580001307983 */ /* 0x000ee20000100800 */
[----:B------:R-:W-:-:S03]  /*2e720*/  @!P0 IMAD.MOV.U32 R4, RZ, RZ, R49 ;  /* 0x000000ffff048224 */ /* 0x000fc600078e0031 */
[----:B------:R-:W3:Y:S04]  /*2e730*/  LDL R49, [R1+0x1754] ;  /* 0x0017540001317983 */ /* 0x000ee80000100800 */
[----:B------:R0:W3:Y:S02]  /*2e740*/  @!P0 LDG.E.U16 R44, desc[UR66][R4.64] ;  /* 0x00000042042c8981 */ /* 0x0000e4000c1e1500 */
[----:B0-----:R-:W-:Y:S02]  /*2e750*/  @!P0 IMAD.MOV.U32 R5, RZ, RZ, R53 ;  /* 0x000000ffff058224 */ /* 0x001fe400078e0035 */
[----:B------:R-:W-:-:S05]  /*2e760*/  @!P0 IMAD.MOV.U32 R4, RZ, RZ, R47 ;  /* 0x000000ffff048224 */ /* 0x000fca00078e002f */
[----:B------:R4:W3:Y:S01]  /*2e770*/  @!P0 LDG.E.U16 R43, desc[UR66][R4.64] ;  /* 0x00000042042b8981 */ /* 0x0008e2000c1e1500 */
[----:B------:R-:W-:Y:S02]  /*2e780*/  PRMT R42, RZ, 0x7610, R42 ;  /* 0x00007610ff2a7816 */ /* 0x000fe4000000002a */
[----:B------:R-:W-:Y:S01]  /*2e790*/  PRMT R41, RZ, 0x7610, R41 ;  /* 0x00007610ff297816 */ /* 0x000fe20000000029 */
[----:B----4-:R-:W-:Y:S02]  /*2e7a0*/  @!P0 IMAD.MOV.U32 R4, RZ, RZ, R0 ;  /* 0x000000ffff048224 */ /* 0x010fe400078e0000 */
[----:B------:R-:W-:-:S05]  /*2e7b0*/  @!P0 IMAD.MOV.U32 R5, RZ, RZ, R52 ;  /* 0x000000ffff058224 */ /* 0x000fca00078e0034 */
[----:B------:R2:W4:Y:S01]  /*2e7c0*/  @!P0 LDG.E.U16 R42, desc[UR66][R4.64] ;  /* 0x00000042042a8981 */ /* 0x000522000c1e1500 */
[----:B------:R-:W-:Y:S01]  /*2e7d0*/  PRMT R40, RZ, 0x7610, R40 ;  /* 0x00007610ff287816 */ /* 0x000fe20000000028 */
[----:B--2---:R-:W-:Y:S02]  /*2e7e0*/  @!P0 IMAD.MOV.U32 R5, RZ, RZ, R51 ;  /* 0x000000ffff058224 */ /* 0x004fe400078e0033 */
[----:B---3--:R-:W-:-:S05]  /*2e7f0*/  @!P0 IMAD.MOV.U32 R4, RZ, RZ, R50 ;  /* 0x000000ffff048224 */ /* 0x008fca00078e0032 */
[----:B------:R0:W2:Y:S04]  /*2e800*/  @!P0 LDG.E.U16 R41, desc[UR66][R4.64] ;  /* 0x0000004204298981 */ /* 0x0000a8000c1e1500 */
[----:B------:R-:W-:Y:S04]  /*2e810*/  STL [R1+0x3398], R44 ;  /* 0x0033982c01007387 */ /* 0x000fe80000100800 */
[----:B------:R-:W3:Y:S04]  /*2e820*/  LDL R47, [R1+0x174c] ;  /* 0x00174c00012f7983 */ /* 0x000ee80000100800 */
[----:B------:R-:W3:Y:S01]  /*2e830*/  LDL R46, [R1+0x1750] ;  /* 0x00175000012e7983 */ /* 0x000ee20000100800 */
[----:B0-----:R-:W-:-:S02]  /*2e840*/  @!P0 IMAD.MOV.U32 R4, RZ, RZ, R48 ;  /* 0x000000ffff048224 */ /* 0x001fc400078e0030 */
[----:B------:R-:W-:-:S05]  /*2e850*/  @!P0 IMAD.MOV.U32 R5, RZ, RZ, R49 ;  /* 0x000000ffff058224 */ /* 0x000fca00078e0031 */
[----:B------:R3:W3:Y:S04]  /*2e860*/  @!P0 LDG.E.U16 R40, desc[UR66][R4.64] ;  /* 0x0000004204288981 */ /* 0x0006e8000c1e1500 */
[----:B------:R0:W-:Y:S04]  /*2e870*/  STL [R1+0x339c], R43 ;  /* 0x00339c2b01007387 */ /* 0x0001e80000100800 */
[----:B-1----:R-:W3:Y:S04]  /*2e880*/  LDL R45, [R1+0x1744] ;  /* 0x00174400012d7983 */ /* 0x002ee80000100800 */
[----:B------:R-:W3:Y:S01]  /*2e890*/  LDL R0, [R1+0x1748] ;  /* 0x0017480001007983 */ /* 0x000ee20000100800 */
[----:B------:R-:W-:-:S03]  /*2e8a0*/  PRMT R39, RZ, 0x7610, R39 ;  /* 0x00007610ff277816 */ /* 0x000fc60000000027 */
[----:B----4-:R1:W-:Y:S04]  /*2e8b0*/  STL [R1+0x33a0], R42 ;  /* 0x0033a02a01007387 */ /* 0x0103e80000100800 */
[----:B0-----:R-:W4:Y:S04]  /*2e8c0*/  LDL R43, [R1+0x171c] ;  /* 0x00171c00012b7983 */ /* 0x001f280000100800 */
[----:B-1----:R-:W4:Y:S01]  /*2e8d0*/  LDL R42, [R1+0x1720] ;  /* 0x00172000012a7983 */ /* 0x002f220000100800 */
[----:B------:R-:W-:-:S03]  /*2e8e0*/  PRMT R38, RZ, 0x7610, R38 ;  /* 0x00007610ff267816 */ /* 0x000fc60000000026 */
[----:B--2---:R0:W-:Y:S04]  /*2e8f0*/  STL [R1+0x33a4], R41 ;  /* 0x0033a42901007387 */ /* 0x0041e80000100800 */
[----:B------:R-:W2:Y:S01]  /*2e900*/  LDL R44, [R1+0x1714] ;  /* 0x00171400012c7983 */ /* 0x000ea20000100800 */
[----:B---3--:R-:W-:Y:S02]  /*2e910*/  @!P0 IMAD.MOV.U32 R4, RZ, RZ, R46 ;  /* 0x000000ffff048224 */ /* 0x008fe400078e002e */
[----:B------:R-:W-:-:S05]  /*2e920*/  @!P0 IMAD.MOV.U32 R5, RZ, RZ, R47 ;  /* 0x000000ffff058224 */ /* 0x000fca00078e002f */
[----:B------:R1:W3:Y:S04]  /*2e930*/  @!P0 LDG.E.U16 R39, desc[UR66][R4.64] ;  /* 0x0000004204278981 */ /* 0x0002e8000c1e1500 */
[----:B0-----:R-:W3:Y:S04]  /*2e940*/  LDL R41, [R1+0x1718] ;  /* 0x0017180001297983 */ /* 0x001ee80000100800 */
[----:B------:R0:W-:Y:S04]  /*2e950*/  STL [R1+0x33a8], R40 ;  /* 0x0033a82801007387 */ /* 0x0001e80000100800 */
[----:B------:R-:W3:Y:S04]  /*2e960*/  LDL R48, [R1+0x16dc] ;  /* 0x0016dc0001307983 */ /* 0x000ee80000100800 */
[----:B0-----:R-:W3:Y:S01]  /*2e970*/  LDL R40, [R1+0x16e0] ;  /* 0x0016e00001287983 */ /* 0x001ee20000100800 */
[----:B-1----:R-:W-:-:S02]  /*2e980*/  @!P0 IMAD.MOV.U32 R5, RZ, RZ, R45 ;  /* 0x000000ffff058224 */ /* 0x002fc400078e002d */
        /* <DEDUP_REMOVED lines=11> */
[----:B------:R1:W-:Y:S04]  /*2ea40*/  STL [R1+0x33ac], R39 ;  /* 0x0033ac2701007387 */ /* 0x0003e80000100800 */
[----:B------:R-:W3:Y:S04]  /*2ea50*/  LDL R47, [R1+0x16d4] ;  /* 0x0016d400012f7983 */ /* 0x000ee80000100800 */
[----:B------:R-:W3:Y:S04]  /*2ea60*/  LDL R46, [R1+0x16d8] ;  /* 0x0016d800012e7983 */ /* 0x000ee80000100800 */
[----:B------:R-:W3:Y:S01]  /*2ea70*/  LDL R0, [R1+0x16a0] ;  /* 0x0016a00001007983 */ /* 0x000ee20000100800 */
[----:B0-----:R-:W-:-:S02]  /*2ea80*/  @!P0 IMAD.MOV.U32 R5, RZ, RZ, R48 ;  /* 0x000000ffff058224 */ /* 0x001fc400078e0030 */
[----:B------:R-:W-:-:S05]  /*2ea90*/  @!P0 IMAD.MOV.U32 R4, RZ, RZ, R40 ;  /* 0x000000ffff048224 */ /* 0x000fca00078e0028 */
[----:B------:R3:W3:Y:S04]  /*2eaa0*/  @!P0 LDG.E.U16 R35, desc[UR66][R4.64] ;  /* 0x0000004204238981 */ /* 0x0006e8000c1e1500 */
[----:B------:R0:W-:Y:S04]  /*2eab0*/  STL [R1+0x33b0], R38 ;  /* 0x0033b02601007387 */ /* 0x0001e80000100800 */
[----:B------:R-:W3:Y:S04]  /*2eac0*/  LDL R45, [R1+0x169c] ;  /* 0x00169c00012d7983 */ /* 0x000ee80000100800 */
[----:B------:R-:W3:Y:S04]  /*2ead0*/  LDL R43, [R1+0x1694] ;  /* 0x00169400012b7983 */ /* 0x000ee80000100800 */
[----:B------:R-:W3:Y:S01]  /*2eae0*/  LDL R42, [R1+0x1698] ;  /* 0x00169800012a7983 */ /* 0x000ee20000100800 */
[----:B------:R-:W-:-:S03]  /*2eaf0*/  PRMT R34, RZ, 0x7610, R34 ;  /* 0x00007610ff227816 */ /* 0x000fc60000000022 */
[----:B----4-:R4:W-:Y:S04]  /*2eb00*/  STL [R1+0x33b4], R37 ;  /* 0x0033b42501007387 */ /* 0x0109e80000100800 */
[----:B------:R-:W3:Y:S04]  /*2eb10*/  LDL R44, [R1+0x1678] ;  /* 0x00167800012c7983 */ /* 0x000ee80000100800 */
[----:B------:R-:W3:Y:S01]  /*2eb20*/  LDL R41, [R1+0x1e0c] ;  /* 0x001e0c0001297983 */ /* 0x000ee20000100800 */
[----:B------:R-:W-:-:S03]  /*2eb30*/  PRMT R33, RZ, 0x7610, R33 ;  /* 0x00007610ff217816 */ /* 0x000fc60000000021 */
[----:B--2---:R2:W-:Y:S04]  /*2eb40*/  STL [R1+0x33b8], R36 ;  /* 0x0033b82401007387 */ /* 0x0045e80000100800 */
[----:B------:R-:W3:Y:S04]  /*2eb50*/  LDL R40, [R1+0x1dd8] ;  /* 0x001dd80001287983 */ /* 0x000ee80000100800 */
[----:B-1----:R-:W3:Y:S02]  /*2eb60*/  LDL R39, [R1+0x1e14] ;  /* 0x001e140001277983 */ /* 0x002ee40000100800 */
[----:B---3--:R-:W-:-:S02]  /*2eb70*/  @!P0 IMAD.MOV.U32 R4, RZ, RZ, R46 ;  /* 0x000000ffff048224 */ /* 0x008fc400078e002e */
[----:B------:R-:W-:-:S05]  /*2eb80*/  @!P0 IMAD.MOV.U32 R5, RZ, RZ, R47 ;  /* 0x000000ffff058224 */ /* 0x000fca00078e002f */
[----:B------:R1:W3:Y:S04]  /*2eb90*/  @!P0 LDG.E.U16 R34, desc[UR66][R4.64] ;  /* 0x0000004204228981 */ /* 0x0002e8000c1e1500 */
[----:B------:R2:W-:Y:S04]  /*2eba0*/  STL [R1+0x33bc], R35 ;  /* 0x0033bc2301007387 */ /* 0x0005e80000100800 */
[----:B0-----:R-:W3:Y:S04]  /*2ebb0*/  LDL R38, [R1+0x1e10] ;  /* 0x001e100001267983 */ /* 0x001ee80000100800 */
[----:B----4-:R-:W4:Y:S01]  /*2ebc0*/  LDL R37, [R1+0x1e54] ;  /* 0x001e540001257983 */ /* 0x010f220000100800 */
[----:B-1----:R-:W-:-:S03]  /*2ebd0*/  @!P0 IMAD.MOV.U32 R4, RZ, RZ, R0 ;  /* 0x000000ffff048224 */ /* 0x002fc600078e0000 */
[----:B--2---:R-:W2:Y:S04]  /*2ebe0*/  LDL R36, [R1+0x1e18] ;  /* 0x001e180001247983 */ /* 0x004ea80000100800 */
[----:B------:R-:W2:Y:S04]  /*2ebf0*/  LDL R0, [R1+0x1e50] ;  /* 0x001e500001007983 */ /* 0x000ea80000100800 */
[----:B------:R-:W2:Y:S01]  /*2ec00*/  LDL R35, [R1+0x1710] ;  /* 0x0017100001237983 */ /* 0x000ea20000100800 */
[----:B------:R-:W-:-:S05]  /*2ec10*/  @!P0 IMAD.MOV.U32 R5, RZ, RZ, R45 ;  /* 0x000000ffff058224 */ /* 0x000fca00078e002d */
[----:B------:R0:W2:Y:S02]  /*2ec20*/  @!P0 LDG.E.U16 R33, desc[UR66][R4.64] ;  /* 0x0000004204218981 */ /* 0x0000a4000c1e1500 */
[----:B0-----:R-:W-:Y:S02]  /*2ec30*/  @!P0 IMAD.MOV.U32 R4, RZ, RZ, R42 ;  /* 0x000000ffff048224 */ /* 0x001fe400078e002a */
[----:B------:R-:W-:Y:S01]  /*2ec40*/  @!P0 IMAD.MOV.U32 R5, RZ, RZ, R43 ;  /* 0x000000ffff058224 */ /* 0x000fe200078e002b */
[----:B------:R-:W2:Y:S04]  /*2ec50*/  LDL R42, [R1+0x1740] ;  /* 0x00174000012a7983 */ /* 0x000ea80000100800 */
[----:B------:R-:W2:Y:S01]  /*2ec60*/  LDL R43, [R1+0x173c] ;  /* 0x00173c00012b7983 */ /* 0x000ea20000100800 */
[----:B------:R-:W-:-:S02]  /*2ec70*/  PRMT R32, RZ, 0x7610, R32 ;  /* 0x00007610ff207816 */ /* 0x000fc40000000020 */
[----:B------:R-:W-:-:S04]  /*2ec80*/  PRMT R31, RZ, 0x7610, R31 ;  /* 0x00007610ff1f7816 */ /* 0x000fc8000000001f */
[----:B------:R0:W2:Y:S01]  /*2ec90*/  @!P0 LDG.E.U16 R32, desc[UR66][R4.64] ;  /* 0x0000004204208981 */ /* 0x0000a2000c1e1500 */
[----:B------:R-:W-:Y:S01]  /*2eca0*/  PRMT R30, RZ, 0x7610, R30 ;  /* 0x00007610ff1e7816 */ /* 0x000fe2000000001e */
[----:B0-----:R-:W-:Y:S02]  /*2ecb0*/  @!P0 IMAD.MOV.U32 R4, RZ, RZ, R41 ;  /* 0x000000ffff048224 */ /* 0x001fe400078e0029 */
[----:B------:R-:W-:Y:S01]  /*2ecc0*/  @!P0 IMAD.MOV.U32 R5, RZ, RZ, R44 ;  /* 0x000000ffff058224 */ /* 0x000fe200078e002c */
[----:B------:R-:W2:Y:S01]  /*2ecd0*/  LDL R41, [R1+0x170c] ;  /* 0x00170c0001297983 */ /* 0x000ea20000100800 */
[----:B------:R-:W-:Y:S02]  /*2ece0*/  PRMT R29, RZ, 0x7610, R29 ;  /* 0x00007610ff1d7816 */ /* 0x000fe4000000001d */
[----:B------:R-:W-:Y:S02]  /*2ecf0*/  PRMT R28, RZ, 0x7610, R28 ;  /* 0x00007610ff1c7816 */ /* 0x000fe4000000001c */
[----:B------:R-:W-:Y:S01]  /*2ed00*/  PRMT R27, RZ, 0x7610, R27 ;  /* 0x00007610ff1b7816 */ /* 0x000fe2000000001b */
[----:B------:R0:W2:Y:S01]  /*2ed10*/  @!P0 LDG.E.U16 R31, desc[UR66][R4.64] ;  /* 0x00000042041f8981 */ /* 0x0000a2000c1e1500 */
[----:B------:R-:W-:-:S02]  /*2ed20*/  PRMT R26, RZ, 0x7610, R26 ;  /* 0x00007610ff1a7816 */ /* 0x000fc4000000001a */
[----:B------:R-:W-:Y:S02]  /*2ed30*/  PRMT R25, RZ, 0x7610, R25 ;  /* 0x00007610ff197816 */ /* 0x000fe40000000019 */
[----:B------:R-:W-:Y:S02]  /*2ed40*/  PRMT R24, RZ, 0x7610, R24 ;  /* 0x00007610ff187816 */ /* 0x000fe40000000018 */
[----:B------:R-:W-:Y:S01]  /*2ed50*/  PRMT R23, RZ, 0x7610, R23 ;  /* 0x00007610ff177816 */ /* 0x000fe20000000017 */
[----:B------:R-:W2:Y:S01]  /*2ed60*/  LDL R44, [R1+0x1e48] ;  /* 0x001e4800012c7983 */ /* 0x000ea20000100800 */
[----:B0-----:R-:W-:Y:S02]  /*2ed70*/  @!P0 IMAD.MOV.U32 R5, RZ, RZ, R40 ;  /* 0x000000ffff058224 */ /* 0x001fe400078e0028 */
[----:B------:R-:W-:Y:S01]  /*2ed80*/  @!P0 IMAD.MOV.U32 R4, RZ, RZ, R39 ;  /* 0x000000ffff048224 */ /* 0x000fe200078e0027 */
[----:B------:R-:W2:Y:S04]  /*2ed90*/  LDL R40, [R1+0x1704] ;  /* 0x0017040001287983 */ /* 0x000ea80000100800 */
[----:B------:R-:W2:Y:S04]  /*2eda0*/  LDL R39, [R1+0x1708] ;  /* 0x0017080001277983 */ /* 0x000ea80000100800 */
[----:B------:R3:W2:Y:S02]  /*2edb0*/  @!P0 LDG.E.U16 R30, desc[UR66][R4.64] ;  /* 0x00000042041e8981 */ /* 0x0006a4000c1e1500 */
[----:B---3--:R-:W-:-:S02]  /*2edc0*/  @!P0 IMAD.MOV.U32 R5, RZ, RZ, R38 ;  /* 0x000000ffff058224 */ /* 0x008fc400078e0026 */
[----:B----4-:R-:W-:Y:S01]  /*2edd0*/  @!P0 IMAD.MOV.U32 R4, RZ, RZ, R37 ;  /* 0x000000ffff048224 */ /* 0x010fe200078e0025 */
[----:B------:R-:W3:Y:S04]  /*2ede0*/  LDL R38, [R1+0x16cc] ;  /* 0x0016cc0001267983 */ /* 0x000ee80000100800 */
[----:B------:R-:W4:Y:S04]  /*2edf0*/  LDL R37, [R1+0x16d0] ;  /* 0x0016d00001257983 */ /* 0x000f280000100800 */
[----:B------:R2:W4:Y:S02]  /*2ee00*/  @!P0 LDG.E.U16 R29, desc[UR66][R4.64] ;  /* 0x00000042041d8981 */ /* 0x000524000c1e1500 */
[----:B--2---:R-:W-:-:S02]  /*2ee10*/  @!P0 IMAD.MOV.U32 R4, RZ, RZ, R0 ;  /* 0x000000ffff048224 */ /* 0x004fc400078e0000 */
[----:B------:R-:W-:Y:S01]  /*2ee20*/  @!P0 IMAD.MOV.U32 R5, RZ, RZ, R36 ;  /* 0x000000ffff058224 */ /* 0x000fe200078e0024 */
[----:B------:R-:W2:Y:S04]  /*2ee30*/  LDL R0, [R1+0x16c8] ;  /* 0x0016c80001007983 */ /* 0x000ea80000100800 */
[----:B------:R-:W2:Y:S04]  /*2ee40*/  LDL R36, [R1+0x16c4] ;  /* 0x0016c40001247983 */ /* 0x000ea80000100800 */
[----:B------:R0:W2:Y:S02]  /*2ee50*/  @!P0 LDG.E.U16 R28, desc[UR66][R4.64] ;  /* 0x00000042041c8981 */ /* 0x0000a4000c1e1500 */
[----:B0-----:R-:W-:-:S02]  /*2ee60*/  @!P0 IMAD.MOV.U32 R4, RZ, RZ, R42 ;  /* 0x000000ffff048224 */ /* 0x001fc400078e002a */
[----:B------:R-:W-:Y:S01]  /*2ee70*/  @!P0 IMAD.MOV.U32 R5, RZ, RZ, R43 ;  /* 0x000000ffff058224 */ /* 0x000fe200078e002b */
[----:B------:R-:W2:Y:S04]  /*2ee80*/  LDL R42, [R1+0x1ddc] ;  /* 0x001ddc00012a7983 */ /* 0x000ea80000100800 */
[----:B------:R-:W2:Y:S04]  /*2ee90*/  LDL R43, [R1+0x1690] ;  /* 0x00169000012b7983 */ /* 0x000ea80000100800 */
[----:B------:R0:W2:Y:S02]  /*2eea0*/  @!P0 LDG.E.U16 R27, desc[UR66][R4.64] ;  /* 0x00000042041b8981 */ /* 0x0000a4000c1e1500 */
[----:B0-----:R-:W-:-:S02]  /*2eeb0*/  @!P0 IMAD.MOV.U32 R4, RZ, RZ, R35 ;  /* 0x000000ffff048224 */ /* 0x001fc400078e0023 */
[----:B------:R-:W2:Y:S01]  /*2eec0*/  LDL R35, [R1+0x1de4] ;  /* 0x001de40001237983 */ /* 0x000ea20000100800 */
[----:B------:R-:W-:-:S03]  /*2eed0*/  @!P0 IMAD.MOV.U32 R5, RZ, RZ, R41 ;  /* 0x000000ffff058224 */ /* 0x000fc600078e0029 */
[----:B------:R-:W2:Y:S04]  /*2eee0*/  LDL R41, [R1+0x168c] ;  /* 0x00168c0001297983 */ /* 0x000ea80000100800 */
[----:B------:R0:W2:Y:S01]  /*2eef0*/  @!P0 LDG.E.U16 R26, desc[UR66][R4.64] ;  /* 0x00000042041a8981 */ /* 0x0000a2000c1e1500 */
[----:B------:R-:W-:Y:S01]  /*2ef00*/  PRMT R22, RZ, 0x7610, R22 ;  /* 0x00007610ff167816 */ /* 0x000fe20000000016 */
        /* <DEDUP_REMOVED lines=22> */
[----:B------:R-:W-:Y:S01]  /*2f070*/  PRMT R21, RZ, 0x7610, R21 ;  /* 0x00007610ff157816 */ /* 0x000fe20000000015 */
[----:B------:R-:W-:Y:S01]  /*2f080*/  @!P0 IMAD.MOV.U32 R5, RZ, RZ, R41 ;  /* 0x000000ffff058224 */ /* 0x000fe200078e0029 */
[----:B------:R-:W-:Y:S01]  /*2f090*/  PRMT R20, RZ, 0x7610, R20 ;  /* 0x00007610ff147816 */ /* 0x000fe20000000014 */
[----:B------:R-:W2:Y:S04]  /*2f0a0*/  LDL R41, [R1+0x16fc] ;  /* 0x0016fc0001297983 */ /* 0x000ea80000100800 */
[----:B------:R0:W2:Y:S01]  /*2f0b0*/  @!P0 LDG.E.U16 R21, desc[UR66][R4.64] ;  /* 0x0000004204158981 */ /* 0x0000a2000c1e1500 */
[----:B------:R-:W-:Y:S02]  /*2f0c0*/  PRMT R19, RZ, 0x7610, R19 ;  /* 0x00007610ff137816 */ /* 0x000fe40000000013 */
[----:B------:R-:W-:-:S02]  /*2f0d0*/  PRMT R18, RZ, 0x7610, R18 ;  /* 0x00007610ff127816 */ /* 0x000fc40000000012 */
[----:B------:R-:W-:Y:S02]  /*2f0e0*/  PRMT R17, RZ, 0x7610, R17 ;  /* 0x00007610ff117816 */ /* 0x000fe40000000011 */
        /* <DEDUP_REMOVED lines=17> */
[----:B------:R-:W-:-:S05]  /*2f200*/  @!P0 IMAD.MOV.U32 R5, RZ, RZ, R61 ;  /* 0x000000ffff058224 */ /* 0x000fca00078e003d */
[----:B------:R0:W2:Y:S04]  /*2f210*/  @!P0 LDG.E.U16 R17, desc[UR66][R4.64] ;  /* 0x0000004204118981 */ /* 0x0000a8000c1e1500 */
[----:B------:R1:W-:Y:S01]  /*2f220*/  STL [R1+0x1e70], R61 ;  /* 0x001e703d01007387 */ /* 0x0003e20000100800 */
[----:B0-----:R-:W-:Y:S02]  /*2f230*/  @!P0 IMAD.MOV.U32 R4, RZ, RZ, R42 ;  /* 0x000000ffff048224 */ /* 0x001fe400078e002a */
[----:B------:R-:W-:Y:S01]  /*2f240*/  @!P0 IMAD.MOV.U32 R5, RZ, RZ, R43 ;  /* 0x000000ffff058224 */ /* 0x000fe200078e002b */
[----:B-1----:R-:W2:Y:S01]  /*2f250*/  LDL.LU R61, [R1+0x1df8] ;  /* 0x001df800013d7983 */ /* 0x002ea20000300800 */
[----:B------:R-:W-:-:S03]  /*2f260*/  PRMT R15, RZ, 0x7610, R15 ;  /* 0x00007610ff0f7816 */ /* 0x000fc6000000000f */
[----:B------:R-:W2:Y:S04]  /*2f270*/  LDL R42, [R1+0x1688] ;  /* 0x00168800012a7983 */ /* 0x000ea80000100800 */
[----:B------:R0:W2:Y:S02]  /*2f280*/  @!P0 LDG.E.U16 R16, desc[UR66][R4.64] ;  /* 0x0000004204108981 */ /* 0x0000a4000c1e1500 */
[----:B0-----:R-:W-:Y:S02]  /*2f290*/  @!P0 IMAD.MOV.U32 R4, RZ, RZ, R35 ;  /* 0x000000ffff048224 */ /* 0x001fe400078e0023 */
[----:B------:R-:W2:Y:S01]  /*2f2a0*/  LDL R35, [R1+0x1dec] ;  /* 0x001dec0001237983 */ /* 0x000ea20000100800 */
[----:B------:R-:W-:Y:S01]  /*2f2b0*/  @!P0 IMAD.MOV.U32 R5, RZ, RZ, R41 ;  /* 0x000000ffff058224 */ /* 0x000fe200078e0029 */
[----:B------:R-:W-:-:S02]  /*2f2c0*/  PRMT R14, RZ, 0x7610, R14 ;  /* 0x00007610ff0e7816 */ /* 0x000fc4000000000e */
[----:B------:R-:W2:Y:S04]  /*2f2d0*/  LDL R41, [R1+0x1684] ;  /* 0x0016840001297983 */ /* 0x000ea80000100800 */
[----:B------:R0:W2:Y:S01]  /*2f2e0*/  @!P0 LDG.E.U16 R15, desc[UR66][R4.64] ;  /* 0x00000042040f8981 */ /* 0x0000a2000c1e1500 */
        /* <DEDUP_REMOVED lines=8> */
[----:B------:R-:W3:Y:S01]  /*2f370*/  LDL R38, [R1+0x1e2c] ;  /* 0x001e2c0001267983 */ /* 0x000ee20000100800 */
[----:B----4-:R-:W-:-:S03]  /*2f380*/  @!P0 IMAD.MOV.U32 R4, RZ, RZ, R37 ;  /* 0x000000ffff048224 */ /* 0x010fc600078e0025 */
[----:B------:R-:W4:Y:S04]  /*2f390*/  LDL R37, [R1+0x1e34] ;  /* 0x001e340001257983 */ /* 0x000f280000100800 */
[----:B------:R2:W4:Y:S02]  /*2f3a0*/  @!P0 LDG.E.U16 R13, desc[UR66][R4.64] ;  /* 0x00000042040d8981 */ /* 0x000524000c1e1500 */
[----:B--2---:R-:W-:Y:S02]  /*2f3b0*/  @!P0 IMAD.MOV.U32 R5, RZ, RZ, R36 ;  /* 0x000000ffff058224 */ /* 0x004fe400078e0024 */
[----:B------:R-:W2:Y:S04]  /*2f3c0*/  LDL R36, [R1+0x1e44] ;  /* 0x001e440001247983 */ /* 0x000ea80000100800 */
[----:B------:R-:W2:Y:S01]  /*2f3d0*/  LDL.LU R54, [R1+0x1204] ;  /* 0x0012040001367983 */ /* 0x000ea20000300800 */
[----:B------:R-:W-:-:S03]  /*2f3e0*/  @!P0 IMAD.MOV.U32 R4, RZ, RZ, R0 ;  /* 0x000000ffff048224 */ /* 0x000fc600078e0000 */
[----:B------:R-:W2:Y:S04]  /*2f3f0*/  LDL.LU R55, [R1+0x11f0] ;  /* 0x0011f00001377983 */ /* 0x000ea80000300800 */
[----:B------:R-:W2:Y:S04]  /*2f400*/  LDL.LU R56, [R1+0x11ec] ;  /* 0x0011ec0001387983 */ /* 0x000ea80000300800 */
[----:B------:R-:W2:Y:S04]  /*2f410*/  LDL.LU R57, [R1+0x11d8] ;  /* 0x0011d80001397983 */ /* 0x000ea80000300800 */
[----:B------:R-:W2:Y:S04]  /*2f420*/  LDL.LU R58, [R1+0x11d4] ;  /* 0x0011d400013a7983 */ /* 0x000ea80000300800 */
[----:B------:R-:W2:Y:S04]  /*2f430*/  LDL.LU R59, [R1+0x11c0] ;  /* 0x0011c000013b7983 */ /* 0x000ea80000300800 */
[----:B------:R-:W2:Y:S04]  /*2f440*/  LDL.LU R0, [R1+0x11bc] ;  /* 0x0011bc0001007983 */ /* 0x000ea80000300800 */
[----:B------:R0:W2:Y:S04]  /*2f450*/  @!P0 LDG.E.U16 R12, desc[UR66][R4.64] ;  /* 0x00000042040c8981 */ /* 0x0000a8000c1e1500 */
[----:B------:R-:W2:Y:S01]  /*2f460*/  LDL.LU R60, [R1+0x11a8] ;  /* 0x0011a800013c7983 */ /* 0x000ea20000300800 */
[----:B0-----:R-:W-:-:S03]  /*2f470*/  @!P0 IMAD.MOV.U32 R4, RZ, RZ, R35 ;  /* 0x000000ffff048224 */ /* 0x001fc600078e0023 */
[----:B------:R-:W2:Y:S01]  /*2f480*/  LDL R35, [R1+0x1e40] ;  /* 0x001e400001237983 */ /* 0x000ea20000100800 */
[----:B------:R-:W0:Y:S01]  /*2f490*/  S2R R53, SR_TID.X ;  /* 0x0000000000357919 */ /* 0x000e220000002100 */
[----:B------:R-:W-:Y:S01]  /*2f4a0*/  PRMT R11, RZ, 0x7610, R11 ;  /* 0x00007610ff0b7816 */ /* 0x000fe2000000000b */
[----:B------:R-:W-:Y:S01]  /*2f4b0*/  @!P0 IMAD.MOV.U32 R5, RZ, RZ, R42 ;  /* 0x000000ffff058224 */ /* 0x000fe200078e002a */
[----:B------:R-:W-:-:S04]  /*2f4c0*/  PRMT R10, RZ, 0x7610, R10 ;  /* 0x00007610ff0a7816 */ /* 0x000fc8000000000a */
[----:B------:R1:W2:Y:S01]  /*2f4d0*/  @!P0 LDG.E.U16 R11, desc[UR66][R4.64] ;  /* 0x00000042040b8981 */ /* 0x0002a2000c1e1500 */
[----:B------:R-:W-:Y:S01]  /*2f4e0*/  PRMT R9, RZ, 0x7610, R9 ;  /* 0x00007610ff097816 */ /* 0x000fe20000000009 */
[----:B-1----:R-:W-:Y:S01]  /*2f4f0*/  @!P0 IMAD.MOV.U32 R5, RZ, RZ, R41 ;  /* 0x000000ffff058224 */ /* 0x002fe200078e0029 */
[----:B------:R-:W-:Y:S02]  /*2f500*/  PRMT R8, RZ, 0x7610, R8 ;  /* 0x00007610ff087816 */ /* 0x000fe40000000008 */
[----:B------:R-:W-:Y:S01]  /*2f510*/  PRMT R7, RZ, 0x7610, R7 ;  /* 0x00007610ff077816 */ /* 0x000fe20000000007 */
[----:B------:R-:W-:Y:S04]  /*2f520*/  STL [R1+0x1e74], R61 ;  /* 0x001e743d01007387 */ /* 0x000fe80000100800 */
[----:B------:R-:W-:Y:S04]  /*2f530*/  STL [R1+0x1e78], R3 ;  /* 0x001e780301007387 */ /* 0x000fe80000100800 */
[----:B------:R-:W-:Y:S01]  /*2f540*/  STL [R1+0x1e7c], R2 ;  /* 0x001e7c0201007387 */ /* 0x000fe20000100800 */
[----:B0-----:R-:W-:-:S05]  /*2f550*/  LOP3.LUT R53, R53, 0x1f, RZ, 0xc0, !PT ;  /* 0x0000001f35357812 */ /* 0x001fca00078ec0ff */
[----:B------:R-:W-:-:S05]  /*2f560*/  IMAD.SHL.U32 R53, R53, 0x2, RZ ;  /* 0x0000000235357824 */ /* 0x000fca00078e00ff */
[----:B------:R-:W-:Y:S01]  /*2f570*/  LOP3.LUT R53, R53, 0x10, RZ, 0x3c, !PT ;  /* 0x0000001035357812 */ /* 0x000fe200078e3cff */
[----:B------:R-:W-:-:S05]  /*2f580*/  @!P0 IMAD.MOV.U32 R4, RZ, RZ, R40 ;  /* 0x000000ffff048224 */ /* 0x000fca00078e0028 */
[----:B------:R0:W2:Y:S02]  /*2f590*/  @!P0 LDG.E.U16 R10, desc[UR66][R4.64] ;  /* 0x00000042040a8981 */ /* 0x0000a4000c1e1500 */
[----:B0-----:R-:W-:Y:S02]  /*2f5a0*/  @!P0 IMAD.MOV.U32 R5, RZ, RZ, R39 ;  /* 0x000000ffff058224 */ /* 0x001fe400078e0027 */
[----:B---3--:R-:W-:-:S05]  /*2f5b0*/  @!P0 IMAD.MOV.U32 R4, RZ, RZ, R38 ;  /* 0x000000ffff048224 */ /* 0x008fca00078e0026 */
[----:B------:R4:W3:Y:S02]  /*2f5c0*/  @!P0 LDG.E.U16 R9, desc[UR66][R4.64] ;  /* 0x0000004204098981 */ /* 0x0008e4000c1e1500 */
[----:B----4-:R-:W-:Y:S02]  /*2f5d0*/  @!P0 IMAD.MOV.U32 R4, RZ, RZ, R37 ;  /* 0x000000ffff048224 */ /* 0x010fe400078e0025 */
[----:B------:R-:W-:-:S05]  /*2f5e0*/  @!P0 IMAD.MOV.U32 R5, RZ, RZ, R61 ;  /* 0x000000ffff058224 */ /* 0x000fca00078e003d */
[----:B------:R2:W4:Y:S02]  /*2f5f0*/  @!P0 LDG.E.U16 R8, desc[UR66][R4.64] ;  /* 0x0000004204088981 */ /* 0x000524000c1e1500 */
[----:B--2---:R-:W-:Y:S02]  /*2f600*/  @!P0 IMAD.MOV.U32 R4, RZ, RZ, R36 ;  /* 0x000000ffff048224 */ /* 0x004fe400078e0024 */
[----:B------:R-:W-:-:S05]  /*2f610*/  @!P0 IMAD.MOV.U32 R5, RZ, RZ, R3 ;  /* 0x000000ffff058224 */ /* 0x000fca00078e0003 */
[----:B------:R0:W2:Y:S04]  /*2f620*/  @!P0 LDG.E.U16 R7, desc[UR66][R4.64] ;  /* 0x0000004204078981 */ /* 0x0000a8000c1e1500 */
[----:B------:R-:W-:Y:S04]  /*2f630*/  STS.U16 [R53+UR5+0x6c0], R54 ;  /* 0x0006c03635007988 */ /* 0x000fe80008000405 */
[----:B------:R-:W-:Y:S04]  /*2f640*/  STS.U16 [R53+UR5+0x880], R55 ;  /* 0x0008803735007988 */ /* 0x000fe80008000405 */
[----:B------:R-:W-:Y:S04]  /*2f650*/  STS.U16 [R53+UR5+0x8c0], R56 ;  /* 0x0008c03835007988 */ /* 0x000fe80008000405 */
[----:B------:R-:W-:Y:S04]  /*2f660*/  STS.U16 [R53+UR5+0xa80], R57 ;  /* 0x000a803935007988 */ /* 0x000fe80008000405 */
[----:B------:R1:W-:Y:S04]  /*2f670*/  STS.U16 [R53+UR5+0xac0], R58 ;  /* 0x000ac03a35007988 */ /* 0x0003e80008000405 */
[----:B------:R0:W-:Y:S02]  /*2f680*/  STS.U16 [R53+UR5+0xc80], R59 ;  /* 0x000c803b35007988 */ /* 0x0001e40008000405 */
[----:B0-----:R-:W-:-:S02]  /*2f690*/  @!P0 IMAD.MOV.U32 R4, RZ, RZ, R35 ;  /* 0x000000ffff048224 */ /* 0x001fc400078e0023 */
        /* <DEDUP_REMOVED lines=14> */
[----:B-1----:R-:W4:Y:S04]  /*2f780*/  LDL.LU R58, [R1+0xd0] ;  /* 0x0000d000013a7983 */ /* 0x002f280000300800 */
[----:B------:R-:W4:Y:S01]  /*2f790*/  LDL.LU R59, [R1+0xbc] ;  /* 0x0000bc00013b7983 */ /* 0x000f220000300800 */
[----:B------:R-:W-:Y:S01]  /*2f7a0*/  PRMT R6, RZ, 0x7610, R6 ;  /* 0x00007610ff067816 */ /* 0x000fe20000000006 */
[----:B------:R-:W-:-:S05]  /*2f7b0*/  @!P0 IMAD.MOV.U32 R5, RZ, RZ, R2 ;  /* 0x000000ffff058224 */ /* 0x000fca00078e0002 */
[----:B------:R-:W4:Y:S04]  /*2f7c0*/  @!P0 LDG.E.U16 R6, desc[UR66][R4.64] ;  /* 0x0000004204068981 */ /* 0x000f28000c1e1500 */
        /* <DEDUP_REMOVED lines=16> */
[----:B-1----:R-:W4:Y:S04]  /*2f8d0*/  LDL.LU R60, [R1+0x10] ;  /* 0x00001000013c7983 */ /* 0x002f280000300800 */
[----:B--2---:R0:W-:Y:S04]  /*2f8e0*/  STS.U16 [R53+UR5+0xec0], R35 ;  /* 0x000ec02335007988 */ /* 0x0041e80008000405 */
[----:B---3--:R1:W-:Y:S04]  /*2f8f0*/  STS.U16 [R53+UR5+0x1080], R36 ;  /* 0x0010802435007988 */ /* 0x0083e80008000405 */
[----:B----4-:R2:W-:Y:S04]  /*2f900*/  STS.U16 [R53+UR5+0x10c0], R37 ;  /* 0x0010c02535007988 */ /* 0x0105e80008000405 */
[----:B------:R3:W-:Y:S04]  /*2f910*/  STS.U16 [R53+UR5+0x1280], R38 ;  /* 0x0012802635007988 */ /* 0x0007e80008000405 */
[----:B------:R4:W-:Y:S04]  /*2f920*/  STS.U16 [R53+UR5+0x12c0], R39 ;  /* 0x0012c02735007988 */ /* 0x0009e80008000405 */
[----:B------:R2:W-:Y:S04]  /*2f930*/  STS.U16 [R53+UR5+0x1480], R40 ;  /* 0x0014802835007988 */ /* 0x0005e80008000405 */
[----:B0-----:R-:W4:Y:S04]  /*2f940*/  LDL.LU R35, [R1+0x33bc] ;  /* 0x0033bc0001237983 */ /* 0x001f280000300800 */
[----:B-1----:R-:W4:Y:S04]  /*2f950*/  LDL.LU R36, [R1+0x33b8] ;  /* 0x0033b80001247983 */ /* 0x002f280000300800 */
[----:B--2---:R-:W2:Y:S04]  /*2f960*/  LDL.LU R37, [R1+0x33b4] ;  /* 0x0033b40001257983 */ /* 0x004ea80000300800 */
[----:B---3--:R-:W3:Y:S04]  /*2f970*/  LDL.LU R38, [R1+0x33b0] ;  /* 0x0033b00001267983 */ /* 0x008ee80000300800 */
[----:B----4-:R-:W4:Y:S04]  /*2f980*/  LDL.LU R39, [R1+0x33ac] ;  /* 0x0033ac0001277983 */ /* 0x010f280000300800 */
[----:B------:R-:W2:Y:S04]  /*2f990*/  LDL.LU R40, [R1+0x33a8] ;  /* 0x0033a80001287983 */ /* 0x000ea80000300800 */
[----:B------:R0:W-:Y:S04]  /*2f9a0*/  STS.U16 [R53+UR5+0x14c0], R41 ;  /* 0x0014c02935007988 */ /* 0x0001e80008000405 */
[----:B------:R1:W-:Y:S04]  /*2f9b0*/  STS.U16 [R53+UR5+0x1680], R42 ;  /* 0x0016802a35007988 */ /* 0x0003e80008000405 */
[----:B------:R0:W-:Y:S04]  /*2f9c0*/  STS.U16 [R53+UR5+0x16c0], R43 ;  /* 0x0016c02b35007988 */ /* 0x0001e80008000405 */
[----:B------:R0:W-:Y:S04]  /*2f9d0*/  STS.U16 [R53+UR5+0x1880], R44 ;  /* 0x0018802c35007988 */ /* 0x0001e80008000405 */
[----:B------:R1:W-:Y:S04]  /*2f9e0*/  STS.U16 [R53+UR5+0x18c0], R45 ;  /* 0x0018c02d35007988 */ /* 0x0003e80008000405 */
[----:B------:R1:W-:Y:S04]  /*2f9f0*/  STS.U16 [R53+UR5+0x1a80], R46 ;  /* 0x001a802e35007988 */ /* 0x0003e80008000405 */
[----:B0-----:R-:W2:Y:S04]  /*2fa00*/  LDL.LU R41, [R1+0x33a4] ;  /* 0x0033a40001297983 */ /* 0x001ea80000300800 */
[----:B-1----:R-:W2:Y:S04]  /*2fa10*/  LDL.LU R42, [R1+0x33a0] ;  /* 0x0033a000012a7983 */ /* 0x002ea80000300800 */
[----:B------:R-:W2:Y:S04]  /*2fa20*/  LDL.LU R43, [R1+0x339c] ;  /* 0x00339c00012b7983 */ /* 0x000ea80000300800 */
[----:B------:R-:W2:Y:S04]  /*2fa30*/  LDL.LU R44, [R1+0x3398] ;  /* 0x00339800012c7983 */ /* 0x000ea80000300800 */
[----:B------:R-:W2:Y:S04]  /*2fa40*/  LDL.LU R45, [R1+0x3394] ;  /* 0x00339400012d7983 */ /* 0x000ea80000300800 */
[----:B------:R-:W2:Y:S04]  /*2fa50*/  LDL.LU R46, [R1+0x3390] ;  /* 0x00339000012e7983 */ /* 0x000ea80000300800 */
        /* <DEDUP_REMOVED lines=8> */
[----:B------:R0:W-:Y:S04]  /*2fae0*/  STS.U16 [R53+UR5+0x1ec0], R4 ;  /* 0x001ec00435007988 */ /* 0x0001e80008000405 */
[----:B------:R1:W-:Y:S04]  /*2faf0*/  STS.U16 [R53+UR5+0x2080], R5 ;  /* 0x0020800535007988 */ /* 0x0003e80008000405 */
[----:B------:R0:W-:Y:S04]  /*2fb00*/  STS.U16 [R53+UR5+0x20c0], R2 ;  /* 0x0020c00235007988 */ /* 0x0001e80008000405 */
[----:B------:R0:W-:Y:S04]  /*2fb10*/  STS.U16 [R53+UR5+0x2280], R3 ;  /* 0x0022800335007988 */ /* 0x0001e80008000405 */
[----:B------:R-:W-:Y:S04]  /*2fb20*/  STS.U16 [R53+UR5+0x22c0], R61 ;  /* 0x0022c03d35007988 */ /* 0x000fe80008000405 */
[----:B------:R1:W-:Y:S04]  /*2fb30*/  STS.U16 [R53+UR5+0x2480], R48 ;  /* 0x0024803035007988 */ /* 0x0003e80008000405 */
[----:B------:R1:W-:Y:S04]  /*2fb40*/  STS.U16 [R53+UR5+0x24c0], R49 ;  /* 0x0024c03135007988 */ /* 0x0003e80008000405 */
[----:B0-----:R-:W3:Y:S04]  /*2fb50*/  LDL.LU R4, [R1+0x1230] ;  /* 0x0012300001047983 */ /* 0x001ee80000300800 */
[----:B-1----:R-:W3:Y:S04]  /*2fb60*/  LDL.LU R5, [R1+0x1224] ;  /* 0x0012240001057983 */ /* 0x002ee80000300800 */
[----:B------:R-:W3:Y:S04]  /*2fb70*/  LDL.LU R2, [R1+0x1220] ;  /* 0x0012200001027983 */ /* 0x000ee80000300800 */
[----:B------:R-:W3:Y:S04]  /*2fb80*/  LDL.LU R3, [R1+0x1214] ;  /* 0x0012140001037983 */ /* 0x000ee80000300800 */
[----:B------:R0:W-:Y:S04]  /*2fb90*/  STS.U16 [R53+UR5+0x2680], R50 ;  /* 0x0026803235007988 */ /* 0x0001e80008000405 */
[----:B------:R-:W3:Y:S04]  /*2fba0*/  LDL.LU R48, [R1+0x1210] ;  /* 0x0012100001307983 */ /* 0x000ee80000300800 */
[----:B------:R-:W3:Y:S04]  /*2fbb0*/  LDL.LU R49, [R1+0x1200] ;  /* 0x0012000001317983 */ /* 0x000ee80000300800 */
[----:B------:R1:W-:Y:S04]  /*2fbc0*/  STS.U16 [R53+UR5+0x26c0], R51 ;  /* 0x0026c03335007988 */ /* 0x0003e80008000405 */
[----:B------:R0:W-:Y:S04]  /*2fbd0*/  STS.U16 [R53+UR5+0x2880], R54 ;  /* 0x0028803635007988 */ /* 0x0001e80008000405 */
[----:B------:R1:W-:Y:S04]  /*2fbe0*/  STS.U16 [R53+UR5+0x28c0], R55 ;  /* 0x0028c03735007988 */ /* 0x0003e80008000405 */
[----:B------:R1:W-:Y:S04]  /*2fbf0*/  STS.U16 [R53+UR5+0x2a80], R56 ;  /* 0x002a803835007988 */ /* 0x0003e80008000405 */
[----:B0-----:R-:W3:Y:S04]  /*2fc00*/  LDL.LU R50, [R1+0x11fc] ;  /* 0x0011fc0001327983 */ /* 0x001ee80000300800 */
[----:B-1----:R-:W3:Y:S04]  /*2fc10*/  LDL.LU R51, [R1+0x11e8] ;  /* 0x0011e80001337983 */ /* 0x002ee80000300800 */
[----:B------:R0:W-:Y:S04]  /*2fc20*/  STS.U16 [R53+UR5+0x2ac0], R57 ;  /* 0x002ac03935007988 */ /* 0x0001e80008000405 */
[----:B------:R-:W3:Y:S04]  /*2fc30*/  LDL.LU R54, [R1+0x11e4] ;  /* 0x0011e40001367983 */ /* 0x000ee80000300800 */
[----:B------:R-:W3:Y:S04]  /*2fc40*/  LDL.LU R55, [R1+0x11d0] ;  /* 0x0011d00001377983 */ /* 0x000ee80000300800 */
[----:B------:R-:W3:Y:S04]  /*2fc50*/  LDL.LU R56, [R1+0x11cc] ;  /* 0x0011cc0001387983 */ /* 0x000ee80000300800 */
[----:B------:R1:W-:Y:S04]  /*2fc60*/  STS.U16 [R53+UR5+0x2c80], R0 ;  /* 0x002c800035007988 */ /* 0x0003e80008000405 */
[----:B------:R1:W-:Y:S04]  /*2fc70*/  STS.U16 [R53+UR5+0x2cc0], R60 ;  /* 0x002cc03c35007988 */ /* 0x0003e80008000405 */
[----:B0-----:R-:W3:Y:S04]  /*2fc80*/  LDL.LU R57, [R1+0x11b8] ;  /* 0x0011b80001397983 */ /* 0x001ee80000300800 */
[----:B-1----:R-:W3:Y:S04]  /*2fc90*/  LDL.LU R0, [R1+0x11b4] ;  /* 0x0011b40001007983 */ /* 0x002ee80000300800 */
[----:B------:R-:W3:Y:S01]  /*2fca0*/  LDL.LU R60, [R1+0x11a0] ;  /* 0x0011a000013c7983 */ /* 0x000ee20000300800 */
[----:B------:R-:W0:Y:S03]  /*2fcb0*/  S2R R61, SR_TID.X ;  /* 0x00000000003d7919 */ /* 0x000e260000002100 */
[----:B--2---:R1:W-:Y:S04]  /*2fcc0*/  STS.U16 [R53+UR5+0x2e80], R59 ;  /* 0x002e803b35007988 */ /* 0x0043e80008000405 */
[----:B------:R2:W-:Y:S04]  /*2fcd0*/  STS.U16 [R53+UR5+0x2ec0], R58 ;  /* 0x002ec03a35007988 */ /* 0x0005e80008000405 */
[----:B-1----:R-:W3:Y:S04]  /*2fce0*/  LDL.LU R59, [R1+0x1234] ;  /* 0x00123400013b7983 */ /* 0x002ee80000300800 */
[----:B--2---:R-:W2:Y:S01]  /*2fcf0*/  LDL.LU R53, [R1+0x337c] ;  /* 0x00337c0001357983 */ /* 0x004ea20000300800 */
[----:B0-----:R-:W-:-:S05]  /*2fd00*/  LOP3.LUT R61, R61, 0x1f, RZ, 0xc0, !PT ;  /* 0x0000001f3d3d7812 */ /* 0x001fca00078ec0ff */
[----:B------:R-:W-:Y:S02]  /*2fd10*/  IMAD.SHL.U32 R58, R61, 0x2, RZ ;  /* 0x000000023d3a7824 */ /* 0x000fe400078e00ff */
[----:B------:R-:W0:Y:S03]  /*2fd20*/  S2R R61, SR_TID.X ;  /* 0x00000000003d7919 */ /* 0x000e260000002100 */
[----:B------:R-:W-:Y:S02]  /*2fd30*/  LOP3.LUT R58, R58, 0x10, RZ, 0x3c, !PT ;  /* 0x000000103a3a7812 */ /* 0x000fe400078e3cff */
[----:B0-----:R-:W-:-:S03]  /*2fd40*/  LOP3.LUT R61, R61, 0x1f, RZ, 0xc0, !PT ;  /* 0x0000001f3d3d7812 */ /* 0x001fc600078ec0ff */
[----:B--2---:R-:W-:Y:S04]  /*2fd50*/  STS.U16 [R58+UR5+0x3080], R53 ;  /* 0x003080353a007988 */ /* 0x004fe80008000405 */
        /* <DEDUP_REMOVED lines=10> */
[----:B------:R-:W-:Y:S01]  /*2fe00*/  STS.U16 [R58+UR5+0x3ac0], R32 ;  /* 0x003ac0203a007988 */ /* 0x000fe20008000405 */
[----:B0-----:R-:W-:-:S03]  /*2fe10*/  IMAD.SHL.U32 R36, R61, 0x2, RZ ;  /* 0x000000023d247824 */ /* 0x001fc600078e00ff */
[----:B------:R-:W-:Y:S04]  /*2fe20*/  STS.U16 [R58+UR5+0x3c80], R31 ;  /* 0x003c801f3a007988 */ /* 0x000fe80008000405 */
[----:B------:R-:W-:Y:S01]  /*2fe30*/  STS.U16 [R58+UR5+0x3cc0], R30 ;  /* 0x003cc01e3a007988 */ /* 0x000fe20008000405 */
[----:B------:R-:W-:-:S03]  /*2fe40*/  LOP3.LUT R36, R36, 0x20, RZ, 0x3c, !PT ;  /* 0x0000002024247812 */ /* 0x000fc600078e3cff */
[----:B------:R-:W-:Y:S04]  /*2fe50*/  STS.U16 [R58+UR5+0x3e80], R29 ;  /* 0x003e801d3a007988 */ /* 0x000fe80008000405 */
[----:B------:R-:W-:Y:S04]  /*2fe60*/  STS.U16 [R58+UR5+0x3ec0], R28 ;  /* 0x003ec01c3a007988 */ /* 0x000fe80008000405 */
[----:B---3--:R-:W-:Y:S04]  /*2fe70*/  STS.U16 [R36+UR5+0x100], R59 ;  /* 0x0001003b24007988 */ /* 0x008fe80008000405 */
[----:B------:R-:W-:Y:S04]  /*2fe80*/  STS.U16 [R36+UR5+0x140], R4 ;  /* 0x0001400424007988 */ /* 0x000fe80008000405 */
[----:B------:R-:W-:Y:S04]  /*2fe90*/  STS.U16 [R36+UR5+0x300], R5 ;  /* 0x0003000524007988 */ /* 0x000fe80008000405 */
[----:B------:R-:W-:Y:S04]  /*2fea0*/  STS.U16 [R36+UR5+0x340], R2 ;  /* 0x0003400224007988 */ /* 0x000fe80008000405 */
[----:B------:R-:W-:Y:S04]  /*2feb0*/  STS.U16 [R36+UR5+0x500], R3 ;  /* 0x0005000324007988 */ /* 0x000fe80008000405 */
[----:B------:R0:W-:Y:S04]  /*2fec0*/  STS.U16 [R36+UR5+0x540], R48 ;  /* 0x0005403024007988 */ /* 0x0001e80008000405 */
[----:B------:R1:W-:Y:S04]  /*2fed0*/  STS.U16 [R36+UR5+0x700], R49 ;  /* 0x0007003124007988 */ /* 0x0003e80008000405 */
[----:B------:R2:W-:Y:S04]  /*2fee0*/  STS.U16 [R36+UR5+0x740], R50 ;  /* 0x0007403224007988 */ /* 0x0005e80008000405 */
[----:B------:R3:W-:Y:S04]  /*2fef0*/  STS.U16 [R36+UR5+0x900], R51 ;  /* 0x0009003324007988 */ /* 0x0007e80008000405 */
[----:B------:R1:W-:Y:S04]  /*2ff00*/  STS.U16 [R36+UR5+0x940], R54 ;  /* 0x0009403624007988 */ /* 0x0003e80008000405 */
[----:B------:R2:W-:Y:S04]  /*2ff10*/  STS.U16 [R36+UR5+0xb00], R55 ;  /* 0x000b003724007988 */ /* 0x0005e80008000405 */
[----:B0-----:R-:W4:Y:S04]  /*2ff20*/  LDL.LU R48, [R1+0x119c] ;  /* 0x00119c0001307983 */ /* 0x001f280000300800 */
[----:B-1----:R-:W4:Y:S04]  /*2ff30*/  LDL.LU R49, [R1+0x1188] ;  /* 0x0011880001317983 */ /* 0x002f280000300800 */
[----:B--2---:R-:W2:Y:S04]  /*2ff40*/  LDL.LU R50, [R1+0x1184] ;  /* 0x0011840001327983 */ /* 0x004ea80000300800 */
[----:B---3--:R-:W3:Y:S04]  /*2ff50*/  LDL.LU R51, [R1+0x1170] ;  /* 0x0011700001337983 */ /* 0x008ee80000300800 */
[----:B------:R-:W3:Y:S04]  /*2ff60*/  LDL.LU R54, [R1+0x116c] ;  /* 0x00116c0001367983 */ /* 0x000ee80000300800 */
[----:B------:R0:W-:Y:S04]  /*2ff70*/  STS.U16 [R36+UR5+0xb40], R56 ;  /* 0x000b403824007988 */ /* 0x0001e80008000405 */
[----:B------:R-:W3:Y:S04]  /*2ff80*/  LDL.LU R55, [R1+0x12c] ;  /* 0x00012c0001377983 */ /* 0x000ee80000300800 */
[----:B------:R1:W-:Y:S04]  /*2ff90*/  STS.U16 [R36+UR5+0xd00], R57 ;  /* 0x000d003924007988 */ /* 0x0003e80008000405 */
[----:B0-----:R-:W3:Y:S04]  /*2ffa0*/  LDL.LU R56, [R1+0x128] ;  /* 0x0001280001387983 */ /* 0x001ee80000300800 */
[----:B-1----:R-:W3:Y:S04]  /*2ffb0*/  LDL.LU R57, [R1+0x114] ;  /* 0x0001140001397983 */ /* 0x002ee80000300800 */
[----:B------:R0:W-:Y:S04]  /*2ffc0*/  STS.U16 [R36+UR5+0xd40], R0 ;  /* 0x000d400024007988 */ /* 0x0001e80008000405 */
[----:B------:R1:W-:Y:S04]  /*2ffd0*/  STS.U16 [R36+UR5+0xf00], R60 ;  /* 0x000f003c24007988 */ /* 0x0003e80008000405 */
[----:B0-----:R-:W3:Y:S04]  /*2ffe0*/  LDL.LU R0, [R1+0x110] ;  /* 0x0001100001007983 */ /* 0x001ee80000300800 */
[----:B-1----:R-:W3:Y:S04]  /*2fff0*/  LDL.LU R60, [R1+0xfc] ;  /* 0x0000fc00013c7983 */ /* 0x002ee80000300800 */
        /* <DEDUP_REMOVED lines=22> */
[----:B------:R1:W-:Y:S04]  /*30160*/  STS.U16 [R36+UR5+0x1100], R49 ;  /* 0x0011003124007988 */ /* 0x0003e80008000405 */
[----:B--2---:R2:W-:Y:S04]  /*30170*/  STS.U16 [R36+UR5+0x1140], R50 ;  /* 0x0011403224007988 */ /* 0x0045e80008000405 */
[----:B---3--:R3:W-:Y:S04]  /*30180*/  STS.U16 [R36+UR5+0x1300], R51 ;  /* 0x0013003324007988 */ /* 0x0087e80008000405 */
[----:B------:R4:W-:Y:S04]  /*30190*/  STS.U16 [R36+UR5+0x1340], R54 ;  /* 0x0013403624007988 */ /* 0x0009e80008000405 */
[----:B------:R2:W-:Y:S04]  /*301a0*/  STS.U16 [R36+UR5+0x1500], R55 ;  /* 0x0015003724007988 */ /* 0x0005e80008000405 */
[----:B0-----:R-:W3:Y:S04]  /*301b0*/  LDL.LU R48, [R1+0x3378] ;  /* 0x0033780001307983 */ /* 0x001ee80000300800 */
[----:B-1----:R-:W3:Y:S04]  /*301c0*/  LDL.LU R49, [R1+0x3374] ;  /* 0x0033740001317983 */ /* 0x002ee80000300800 */
[----:B--2---:R-:W2:Y:S04]  /*301d0*/  LDL.LU R50, [R1+0x3370] ;  /* 0x0033700001327983 */ /* 0x004ea80000300800 */
[----:B---3--:R-:W3:Y:S04]  /*301e0*/  LDL.LU R51, [R1+0x336c] ;  /* 0x00336c0001337983 */ /* 0x008ee80000300800 */
[----:B----4-:R-:W4:Y:S04]  /*301f0*/  LDL.LU R54, [R1+0x3368] ;  /* 0x0033680001367983 */ /* 0x010f280000300800 */
[----:B------:R-:W2:Y:S04]  /*30200*/  LDL.LU R55, [R1+0x3364] ;  /* 0x0033640001377983 */ /* 0x000ea80000300800 */
[----:B------:R0:W-:Y:S04]  /*30210*/  STS.U16 [R36+UR5+0x1540], R56 ;  /* 0x0015403824007988 */ /* 0x0001e80008000405 */
[----:B------:R1:W-:Y:S04]  /*30220*/  STS.U16 [R36+UR5+0x1700], R57 ;  /* 0x0017003924007988 */ /* 0x0003e80008000405 */
[----:B0-----:R-:W2:Y:S04]  /*30230*/  LDL.LU R56, [R1+0x3360] ;  /* 0x0033600001387983 */ /* 0x001ea80000300800 */
[----:B-1----:R-:W2:Y:S04]  /*30240*/  LDL.LU R57, [R1+0x335c] ;  /* 0x00335c0001397983 */ /* 0x002ea80000300800 */
[----:B------:R0:W-:Y:S04]  /*30250*/  STS.U16 [R36+UR5+0x1740], R0 ;  /* 0x0017400024007988 */ /* 0x0001e80008000405 */
[----:B------:R1:W-:Y:S04]  /*30260*/  STS.U16 [R36+UR5+0x1900], R60 ;  /* 0x0019003c24007988 */ /* 0x0003e80008000405 */
[----:B------:R-:W-:Y:S04]  /*30270*/  STS.U16 [R36+UR5+0x1940], R28 ;  /* 0x0019401c24007988 */ /* 0x000fe80008000405 */
[----:B------:R-:W-:Y:S04]  /*30280*/  STS.U16 [R36+UR5+0x1b00], R29 ;  /* 0x001b001d24007988 */ /* 0x000fe80008000405 */
[----:B------:R-:W-:Y:S04]  /*30290*/  STS.U16 [R36+UR5+0x1b40], R30 ;  /* 0x001b401e24007988 */ /* 0x000fe80008000405 */
[----:B------:R-:W-:Y:S04]  /*302a0*/  STS.U16 [R36+UR5+0x1d00], R31 ;  /* 0x001d001f24007988 */ /* 0x000fe80008000405 */
[----:B------:R-:W-:Y:S04]  /*302b0*/  STS.U16 [R36+UR5+0x1d40], R32 ;  /* 0x001d402024007988 */ /* 0x000fe80008000405 */
[----:B------:R-:W-:Y:S04]  /*302c0*/  STS.U16 [R36+UR5+0x1f00], R33 ;  /* 0x001f002124007988 */ /* 0x000fe80008000405 */
[----:B------:R-:W-:Y:S04]  /*302d0*/  STS.U16 [R36+UR5+0x1f40], R34 ;  /* 0x001f402224007988 */ /* 0x000fe80008000405 */
[----:B0-----:R-:W4:Y:S04]  /*302e0*/  LDL.LU R0, [R1+0x3358] ;  /* 0x0033580001007983 */ /* 0x001f280000300800 */
[----:B------:R-:W-:Y:S04]  /*302f0*/  STS.U16 [R36+UR5+0x2100], R35 ;  /* 0x0021002324007988 */ /* 0x000fe80008000405 */
[----:B-1----:R-:W4:Y:S04]  /*30300*/  LDL.LU R60, [R1+0x3354] ;  /* 0x00335400013c7983 */ /* 0x002f280000300800 */
        /* <DEDUP_REMOVED lines=8> */
[----:B------:R-:W4:Y:S04]  /*30390*/  LDL.LU R41, [R1+0x121c] ;  /* 0x00121c0001297983 */ /* 0x000f280000300800 */
[----:B------:R-:W4:Y:S04]  /*303a0*/  LDL.LU R46, [R1+0x1218] ;  /* 0x00121800012e7983 */ /* 0x000f280000300800 */
[----:B------:R-:W4:Y:S04]  /*303b0*/  LDL.LU R47, [R1+0x120c] ;  /* 0x00120c00012f7983 */ /* 0x000f280000300800 */
[----:B------:R0:W-:Y:S04]  /*303c0*/  STS.U16 [R36+UR5+0x2740], R53 ;  /* 0x0027403524007988 */ /* 0x0001e80008000405 */
[----:B------:R-:W4:Y:S04]  /*303d0*/  LDL.LU R52, [R1+0x1208] ;  /* 0x0012080001347983 */ /* 0x000f280000300800 */
        /* <DEDUP_REMOVED lines=12> */
[----:B0-----:R-:W4:Y:S01]  /*304a0*/  LDL.LU R3, [R1+0x11b0] ;  /* 0x0011b00001037983 */ /* 0x001f220000300800 */
[----:B------:R-:W-:-:S05]  /*304b0*/  IMAD.SHL.U32 R61, R61, 0x2, RZ ;  /* 0x000000023d3d7824 */ /* 0x000fca00078e00ff */
[----:B------:R-:W-:Y:S01]  /*304c0*/  LOP3.LUT R61, R61, 0x30, RZ, 0x3c, !PT ;  /* 0x000000303d3d7812 */ /* 0x000fe200078e3cff */
[----:B--2---:R-:W-:Y:S04]  /*304d0*/  STS.U16 [R36+UR5+0x2f00], R57 ;  /* 0x002f003924007988 */ /* 0x004fe80008000405 */
[----:B------:R-:W-:Y:S04]  /*304e0*/  STS.U16 [R36+UR5+0x2f40], R56 ;  /* 0x002f403824007988 */ /* 0x000fe80008000405 */
[----:B---3--:R-:W-:Y:S04]  /*304f0*/  STS.U16 [R36+UR5+0x3100], R51 ;  /* 0x0031003324007988 */ /* 0x008fe80008000405 */
[----:B------:R-:W-:Y:S04]  /*30500*/  STS.U16 [R36+UR5+0x3140], R50 ;  /* 0x0031403224007988 */ /* 0x000fe80008000405 */
[----:B------:R-:W-:Y:S04]  /*30510*/  STS.U16 [R36+UR5+0x3300], R45 ;  /* 0x0033002d24007988 */ /* 0x000fe80008000405 */
[----:B------:R-:W-:Y:S04]  /*30520*/  STS.U16 [R36+UR5+0x3340], R44 ;  /* 0x0033402c24007988 */ /* 0x000fe80008000405 */
[----:B------:R-:W-:Y:S04]  /*30530*/  STS.U16 [R36+UR5+0x3500], R39 ;  /* 0x0035002724007988 */ /* 0x000fe80008000405 */
[----:B------:R-:W-:Y:S04]  /*30540*/  STS.U16 [R36+UR5+0x3540], R38 ;  /* 0x0035402624007988 */ /* 0x000fe80008000405 */
[----:B------:R0:W-:Y:S04]  /*30550*/  STS.U16 [R36+UR5+0x3700], R26 ;  /* 0x0037001a24007988 */ /* 0x0001e80008000405 */
[----:B------:R-:W-:Y:S04]  /*30560*/  STS.U16 [R36+UR5+0x3740], R25 ;  /* 0x0037401924007988 */ /* 0x000fe80008000405 */
[----:B0-----:R-:W2:Y:S04]  /*30570*/  LDL.LU R26, [R1+0x11ac] ;  /* 0x0011ac00011a7983 */ /* 0x001ea80000300800 */
        /* <DEDUP_REMOVED lines=8> */
[----:B------:R-:W-:Y:S04]  /*30600*/  STS.U16 [R36+UR5+0x3900], R24 ;  /* 0x0039001824007988 */ /* 0x000fe80008000405 */
        /* <DEDUP_REMOVED lines=13> */
[----:B------:R0:W-:Y:S04]  /*306e0*/  STS.U16 [R36+UR5+0x3f40], R17 ;  /* 0x003f401124007988 */ /* 0x0001e80008000405 */
[----:B------:R-:W3:Y:S04]  /*306f0*/  LDL.LU R35, [R1+0xc0] ;  /* 0x0000c00001237983 */ /* 0x000ee80000300800 */
[----:B----4-:R1:W-:Y:S04]  /*30700*/  STS.U16 [R61+UR5+0x180], R37 ;  /* 0x000180253d007988 */ /* 0x0103e80008000405 */
[----:B------:R4:W-:Y:S04]  /*30710*/  STS.U16 [R61+UR5+0x1c0], R40 ;  /* 0x0001c0283d007988 */ /* 0x0009e80008000405 */
[----:B------:R0:W-:Y:S04]  /*30720*/  STS.U16 [R61+UR5+0x380], R41 ;  /* 0x000380293d007988 */ /* 0x0001e80008000405 */
[----:B------:R1:W-:Y:S04]  /*30730*/  STS.U16 [R61+UR5+0x3c0], R46 ;  /* 0x0003c02e3d007988 */ /* 0x0003e80008000405 */
[----:B------:R4:W-:Y:S04]  /*30740*/  STS.U16 [R61+UR5+0x580], R47 ;  /* 0x0005802f3d007988 */ /* 0x0009e80008000405 */
[----:B0-----:R-:W3:Y:S04]  /*30750*/  LDL.LU R36, [R1+0xac] ;  /* 0x0000ac0001247983 */ /* 0x001ee80000300800 */
[----:B-1----:R-:W3:Y:S04]  /*30760*/  LDL.LU R37, [R1+0xa8] ;  /* 0x0000a80001257983 */ /* 0x002ee80000300800 */
[----:B----4-:R-:W4:Y:S04]  /*30770*/  LDL.LU R40, [R1+0x94] ;  /* 0x0000940001287983 */ /* 0x010f280000300800 */
        /* <DEDUP_REMOVED lines=19> */
[----:B--2---:R-:W-:Y:S04]  /*308b0*/  STS.U16 [R61+UR5+0xdc0], R26 ;  /* 0x000dc01a3d007988 */ /* 0x004fe80008000405 */
[----:B---3--:R-:W-:Y:S04]  /*308c0*/  STS.U16 [R61+UR5+0xf80], R38 ;  /* 0x000f80263d007988 */ /* 0x008fe80008000405 */
        /* <DEDUP_REMOVED lines=31> */
[----:B------:R-:W3:Y:S04]  /*30ac0*/  LDL.LU.64 R20, [R1+0x1130] ;  /* 0x0011300001147983 */ /* 0x000ee80000300a00 */
[----:B------:R-:W3:Y:S04]  /*30ad0*/  LDL.LU.64 R22, [R1+0x1138] ;  /* 0x0011380001167983 */ /* 0x000ee80000300a00 */
[----:B------:R0:W-:Y:S04]  /*30ae0*/  STS.U16 [R61+UR5+0x2dc0], R0 ;  /* 0x002dc0003d007988 */ /* 0x0001e80008000405 */
[----:B------:R-:W-:Y:S04]  /*30af0*/  STS.U16 [R61+UR5+0x2f80], R55 ;  /* 0x002f80373d007988 */ /* 0x000fe80008000405 */
[----:B------:R-:W-:Y:S04]  /*30b00*/  STS.U16 [R61+UR5+0x2fc0], R54 ;  /* 0x002fc0363d007988 */ /* 0x000fe80008000405 */
[----:B------:R-:W-:Y:S04]  /*30b10*/  STS.U16 [R61+UR5+0x3180], R49 ;  /* 0x003180313d007988 */ /* 0x000fe80008000405 */
[----:B------:R-:W-:Y:S04]  /*30b20*/  STS.U16 [R61+UR5+0x31c0], R48 ;  /* 0x0031c0303d007988 */ /* 0x000fe80008000405 */
[----:B------:R-:W-:Y:S01]  /*30b30*/  STS.U16 [R61+UR5+0x3380], R43 ;  /* 0x0033802b3d007988 */ /* 0x000fe20008000405 */
[----:B0-----:R-:W0:Y:S03]  /*30b40*/  S2R R0, SR_TID.X ;  /* 0x0000000000007919 */ /* 0x001e260000002100 */
        /* <DEDUP_REMOVED lines=12> */
[----:B------:R-:W-:Y:S01]  /*30c10*/  STS.U16 [R61+UR5+0x3fc0], R6 ;  /* 0x003fc0063d007988 */ /* 0x000fe20008000405 */
[----:B------:R-:W-:Y:S01]  /*30c20*/  BAR.SYNC.DEFER_BLOCKING 0x0 ;  /* 0x0000000000007b1d */ /* 0x000fe20000010000 */
[----:B0-----:R-:W-:-:S02]  /*30c30*/  IMAD.SHL.U32 R2, R0, 0x2, RZ ;  /* 0x0000000200027824 */ /* 0x001fc400078e00ff */
[C---:B------:R-:W-:Y:S01]  /*30c40*/  IMAD.SHL.U32 R3, R0.reuse, 0x80, RZ ;  /* 0x0000008000037824 */ /* 0x040fe200078e00ff */
[----:B------:R-:W-:-:S05]  /*30c50*/  LOP3.LUT R0, R0, 0x7, RZ, 0xc0, !PT ;  /* 0x0000000700007812 */ /* 0x000fca00078ec0ff */
[----:B------:R-:W-:-:S05]  /*30c60*/  IMAD R0, R0, 0x110, RZ ;  /* 0x0000011000007824 */ /* 0x000fca00078e02ff */
[----:B------:R-:W-:-:S04]  /*30c70*/  LOP3.LUT R0, R0, 0x10, R2, 0x78, !PT ;  /* 0x0000001000007812 */ /* 0x000fc800078e7802 */
[----:B------:R-:W-:-:S05]  /*30c80*/  LOP3.LUT R0, R0, 0x800, R3, 0xf8, !PT ;  /* 0x0000080000007812 */ /* 0x000fca00078ef803 */
[----:B------:R-:W-:Y:S04]  /*30c90*/  LDSM.16.MT88.4 R48, [R0+UR5+0x4000] ;  /* 0x004000050030783b */ /* 0x000fe80008004200 */
[----:B--2---:R-:W0:Y:S04]  /*30ca0*/  LDSM.16.M88.4 R12, [R60+UR5] ;  /* 0x000000053c0c783b */ /* 0x004e280008000200 */
[----:B------:R-:W1:Y:S04]  /*30cb0*/  LDSM.16.M88.4 R40, [R60+UR5+0x200] ;  /* 0x000200053c28783b */ /* 0x000e680008000200 */
[----:B------:R-:W2:Y:S04]  /*30cc0*/  LDSM.16.M88.4 R32, [R60+UR5+0x400] ;  /* 0x000400053c20783b */ /* 0x000ea80008000200 */
[----:B------:R-:W4:Y:S04]  /*30cd0*/  LDSM.16.M88.4 R24, [R60+UR5+0x600] ;  /* 0x000600053c18783b */ /* 0x000f280008000200 */
[----:B------:R-:W2:Y:S04]  /*30ce0*/  LDSM.16.M88.4 R4, [R60+UR5+0x800] ;  /* 0x000800053c04783b */ /* 0x000ea80008000200 */
[----:B------:R-:W3:Y:S04]  /*30cf0*/  LDSM.16.M88.4 R16, [R60+UR5+0xa00] ;  /* 0x000a00053c10783b */ /* 0x000ee80008000200 */
[----:B------:R-:W3:Y:S04]  /*30d00*/  LDSM.16.M88.4 R8, [R60+UR5+0xc00] ;  /* 0x000c00053c08783b */ /* 0x000ee80008000200 */
[----:B------:R-:W-:Y:S04]  /*30d10*/  LDSM.16.M88.4 R56, [R60+UR5+0x2800] ;  /* 0x002800053c38783b */ /* 0x000fe80008000200 */
[----:B0-----:R-:W-:Y:S04]  /*30d20*/  STL.64 [R1+0x130], R12 ;  /* 0x0001300c01007387 */ /* 0x001fe80000100a00 */
[----:B------:R3:W-:Y:S04]  /*30d30*/  STL.64 [R1+0x138], R14 ;  /* 0x0001380e01007387 */ /* 0x0007e80000100a00 */
[----:B-1----:R-:W-:Y:S04]  /*30d40*/  STL.64 [R1+0x120], R40 ;  /* 0x0001202801007387 */ /* 0x002fe80000100a00 */
[----:B------:R0:W-:Y:S04]  /*30d50*/  STL.64 [R1+0x128], R42 ;  /* 0x0001282a01007387 */ /* 0x0001e80000100a00 */
[----:B--2---:R-:W-:Y:S04]  /*30d60*/  STL.64 [R1+0x110], R32 ;  /* 0x0001102001007387 */ /* 0x004fe80000100a00 */
[----:B------:R-:W-:Y:S04]  /*30d70*/  STL.64 [R1+0x118], R34 ;  /* 0x0001182201007387 */ /* 0x000fe80000100a00 */
[----:B----4-:R-:W-:Y:S04]  /*30d80*/  STL.64 [R1+0x100], R24 ;  /* 0x0001001801007387 */ /* 0x010fe80000100a00 */
[----:B------:R1:W-:Y:S04]  /*30d90*/  STL.64 [R1+0x108], R26 ;  /* 0x0001081a01007387 */ /* 0x0003e80000100a00 */
[----:B------:R-:W0:Y:S04]  /*30da0*/  LDL.LU.64 R44, [R1+0x10e0] ;  /* 0x0010e000012c7983 */ /* 0x000e280000300a00 */
[----:B------:R-:W0:Y:S04]  /*30db0*/  LDL.LU.64 R46, [R1+0x10e8] ;  /* 0x0010e800012e7983 */ /* 0x000e280000300a00 */
[----:B------:R-:W2:Y:S04]  /*30dc0*/  LDL.LU.64 R36, [R1+0x10a0] ;  /* 0x0010a00001247983 */ /* 0x000ea80000300a00 */
[----:B------:R-:W2:Y:S04]  /*30dd0*/  LDL.LU.64 R38, [R1+0x10a8] ;  /* 0x0010a80001267983 */ /* 0x000ea80000300a00 */
[----:B------:R-:W1:Y:S01]  /*30de0*/  LDL.LU.64 R28, [R1+0x4b0] ;  /* 0x0004b000011c7983 */ /* 0x000e620000300a00 */
[----:B---3--:R-:W-:Y:S03]  /*30df0*/  HMMA.16816.F32.BF16 R12, R48, R12, R20 ;  /* 0x0000000c300c723c */ /* 0x008fe60000041814 */
[----:B------:R-:W1:-:S15]  /*30e00*/  LDL.LU.64 R30, [R1+0x4b8] ;  /* 0x0004b800011e7983 */ /* 0x000e5e0000300a00 */
[----:B------:R-:W-:Y:S01]  /*30e10*/  NOP ;  /* 0x0000000000007918 */ /* 0x000fe20000000000 */
[----:B------:R-:W-:Y:S02]  /*30e20*/  IMAD.MOV.U32 R61, RZ, RZ, R12 ;  /* 0x000000ffff3d7224 */ /* 0x000fe400078e000c */
[----:B------:R-:W-:Y:S02]  /*30e30*/  IMAD.MOV.U32 R3, RZ, RZ, R13 ;  /* 0x000000ffff037224 */ /* 0x000fe400078e000d */
[----:B------:R-:W-:Y:S02]  /*30e40*/  IMAD.MOV.U32 R2, RZ, RZ, R14 ;  /* 0x000000ffff027224 */ /* 0x000fe400078e000e */
[----:B------:R-:W-:Y:S01]  /*30e50*/  IMAD.MOV.U32 R0, RZ, RZ, R15 ;  /* 0x000000ffff007224 */ /* 0x000fe200078e000f */
[----:B------:R-:W3:Y:S04]  /*30e60*/  LDL.LU.64 R12, [R1+0x4a0] ;  /* 0x0004a000010c7983 */ /* 0x000ee80000300a00 */
[----:B------:R-:W3:Y:S04]  /*30e70*/  LDL.LU.64 R14, [R1+0x4a8] ;  /* 0x0004a800010e7983 */ /* 0x000ee80000300a00 */
[----:B------:R-:W-:Y:S04]  /*30e80*/  STL.64 [R1+0xf0], R4 ;  /* 0x0000f00401007387 */ /* 0x000fe80000100a00 */
[----:B------:R3:W-:Y:S04]  /*30e90*/  STL.64 [R1+0xf8], R6 ;  /* 0x0000f80601007387 */ /* 0x0007e80000100a00 */
[----:B------:R-:W4:Y:S04]  /*30ea0*/  LDL.LU.64 R20, [R1+0x490] ;  /* 0x0004900001147983 */ /* 0x000f280000300a00 */
[----:B------:R-:W4:Y:S04]  /*30eb0*/  LDL.LU.64 R22, [R1+0x498] ;  /* 0x0004980001167983 */ /* 0x000f280000300a00 */
[----:B------:R-:W-:Y:S04]  /*30ec0*/  STL.64 [R1+0xe0], R16 ;  /* 0x0000e01001007387 */ /* 0x000fe80000100a00 */
[----:B------:R-:W-:Y:S04]  /*30ed0*/  STL.64 [R1+0xe8], R18 ;  /* 0x0000e81201007387 */ /* 0x000fe80000100a00 */
[----:B------:R-:W-:Y:S04]  /*30ee0*/  STL.64 [R1+0xd0], R8 ;  /* 0x0000d00801007387 */ /* 0x000fe80000100a00 */
[----:B------:R-:W-:Y:S04]  /*30ef0*/  STL.64 [R1+0xd8], R10 ;  /* 0x0000d80a01007387 */ /* 0x000fe80000100a00 */
[----:B------:R0:W-:Y:S04]  /*30f00*/  STL [R1+0x2bdc], R0 ;  /* 0x002bdc0001007387 */ /* 0x0001e80000100800 */
[----:B------:R-:W-:Y:S04]  /*30f10*/  STL [R1+0x2bd8], R2 ;  /* 0x002bd80201007387 */ /* 0x000fe80000100800 */
[----:B------:R-:W-:Y:S04]  /*30f20*/  STL [R1+0x2bd4], R3 ;  /* 0x002bd40301007387 */ /* 0x000fe80000100800 */
[----:B------:R-:W-:Y:S01]  /*30f30*/  STL [R1+0x2bd0], R61 ;  /* 0x002bd03d01007387 */ /* 0x000fe20000100800 */
[C---:B0-----:R-:W-:Y:S08]  /*30f40*/  HMMA.16816.F32.BF16 R40, R48.reuse, R40, R44 ;  /* 0x000000283028723c */ /* 0x041ff0000004182c */
[C---:B--2---:R-:W-:Y:S08]  /*30f50*/  HMMA.16816.F32.BF16 R36, R48.reuse, R32, R36 ;  /* 0x000000203024723c */ /* 0x044ff00000041824 */
[C---:B-1----:R-:W-:Y:S01]  /*30f60*/  HMMA.16816.F32.BF16 R24, R48.reuse, R24, R28 ;  /* 0x000000183018723c */ /* 0x042fe2000004181c */
[----:B------:R-:W-:Y:S07]  /*30f70*/  LDSM.16.M88.4 R44, [R60+UR5+0x2a00] ;  /* 0x002a00053c2c783b */ /* 0x000fee0008000200 */
[C---:B---3--:R-:W-:Y:S01]  /*30f80*/  HMMA.16816.F32.BF16 R4, R48.reuse, R4, R12 ;  /* 0x000000043004723c */ /* 0x048fe2000004180c */
[----:B------:R-:W-:Y:S04]  /*30f90*/  STL.64 [R1+0x10e0], R40 ;  /* 0x0010e02801007387 */ /* 0x000fe80000100a00 */
[----:B------:R-:W-:Y:S04]  /*30fa0*/  STL.64 [R1+0x10e8], R42 ;  /* 0x0010e82a01007387 */ /* 0x000fe80000100a00 */
[----:B------:R-:W-:Y:S04]  /*30fb0*/  STL.64 [R1+0x10a0], R36 ;  /* 0x0010a02401007387 */ /* 0x000fe80000100a00 */
[----:B------:R-:W-:Y:S04]  /*30fc0*/  STL.64 [R1+0x10a8], R38 ;  /* 0x0010a82601007387 */ /* 0x000fe80000100a00 */
[----:B------:R-:W2:Y:S04]  /*30fd0*/  LDL.LU.64 R12, [R1+0x480] ;  /* 0x00048000010c7983 */ /* 0x000ea80000300a00 */
[----:B------:R-:W-:Y:S04]  /*30fe0*/  STL.64 [R1+0x4b0], R24 ;  /* 0x0004b01801007387 */ /* 0x000fe80000100a00 */
[----:B------:R-:W-:Y:S04]  /*30ff0*/  STL.64 [R1+0x4b8], R26 ;  /* 0x0004b81a01007387 */ /* 0x000fe80000100a00 */
[----:B------:R-:W2:Y:S04]  /*31000*/  LDL.LU.64 R14, [R1+0x488] ;  /* 0x00048800010e7983 */ /* 0x000ea80000300a00 */
[----:B------:R-:W-:Y:S01]  /*31010*/  LDSM.16.M88.4 R24, [R60+UR5+0x1000] ;  /* 0x001000053c18783b */ /* 0x000fe20008000200 */
[----:B----4-:R-:W-:Y:S03]  /*31020*/  HMMA.16816.F32.BF16 R20, R48, R16, R20 ;  /* 0x000000103014723c */ /* 0x010fe60000041814 */
[----:B------:R-:W-:Y:S04]  /*31030*/  LDSM.16.M88.4 R16, [R60+UR5+0x1200] ;  /* 0x001200053c10783b */ /* 0x000fe80008000200 */
[----:B------:R-:W-:Y:S04]  /*31040*/  LDSM.16.M88.4 R40, [R60+UR5+0x2c00] ;  /* 0x002c00053c28783b */ /* 0x000fe80008000200 */
[----:B------:R-:W-:Y:S01]  /*31050*/  LDSM.16.M88.4 R36, [R60+UR5+0x2e00] ;  /* 0x002e00053c24783b */ /* 0x000fe20008000200 */
[----:B------:R-:W-:-:S03]  /*31060*/  IMAD.MOV.U32 R0, RZ, RZ, R33 ;  /* 0x000000ffff007224 */ /* 0x000fc600078e0021 */
[----:B------:R-:W-:Y:S04]  /*31070*/  LDSM.16.M88.4 R32, [R60+UR5+0x3000] ;  /* 0x003000053c20783b */ /* 0x000fe80008000200 */
[----:B------:R-:W-:Y:S04]  /*31080*/  LDSM.16.M88.4 R28, [R60+UR5+0x3200] ;  /* 0x003200053c1c783b */ /* 0x000fe80008000200 */
[----:B------:R-:W-:Y:S04]  /*31090*/  STL.64 [R1+0x4a0], R4 ;  /* 0x0004a00401007387 */ /* 0x000fe80000100a00 */
[----:B------:R-:W-:Y:S04]  /*310a0*/  STL.64 [R1+0x4a8], R6 ;  /* 0x0004a80601007387 */ /* 0x000fe80000100a00 */
[----:B------:R-:W0:Y:S04]  /*310b0*/  LDSM.16.M88.4 R4, [R60+UR5+0xe00] ;  /* 0x000e00053c04783b */ /* 0x000e280008000200 */
[----:B0-----:R0:W-:Y:S04]  /*310c0*/  STL.64 [R1+0xc0], R4 ;  /* 0x0000c00401007387 */ /* 0x0011e80000100a00 */
[----:B------:R1:W-:Y:S01]  /*310d0*/  STL.64 [R1+0xc8], R6 ;  /* 0x0000c80601007387 */ /* 0x0003e20000100a00 */
[----:B------:R-:W-:-:S02]  /*310e0*/  IMAD.MOV.U32 R3, RZ, RZ, R4 ;  /* 0x000000ffff037224 */ /* 0x000fc400078e0004 */
[----:B------:R-:W-:Y:S01]  /*310f0*/  IMAD.MOV.U32 R2, RZ, RZ, R5 ;  /* 0x000000ffff027224 */ /* 0x000fe200078e0005 */
[----:B------:R-:W-:Y:S04]  /*31100*/  STL.64 [R1+0xb0], R24 ;  /* 0x0000b01801007387 */ /* 0x000fe80000100a00 */
[----:B------:R-:W-:Y:S04]  /*31110*/  STL.64 [R1+0xb8], R26 ;  /* 0x0000b81a01007387 */ /* 0x000fe80000100a00 */
[----:B------:R-:W-:Y:S04]  /*31120*/  STL.64 [R1+0x490], R20 ;  /* 0x0004901401007387 */ /* 0x000fe80000100a00 */
[----:B------:R-:W-:Y:S04]  /*31130*/  STL.64 [R1+0x498], R22 ;  /* 0x0004981601007387 */ /* 0x000fe80000100a00 */
[----:B------:R-:W-:Y:S04]  /*31140*/  STL.64 [R1+0xa0], R16 ;  /* 0x0000a01001007387 */ /* 0x000fe80000100a00 */
[----:B------:R-:W-:Y:S01]  /*31150*/  LDSM.16.M88.4 R20, [R60+UR5+0x1600] ;  /* 0x001600053c14783b */ /* 0x000fe20008000200 */
[----:B0-----:R-:W-:-:S02]  /*31160*/  IMAD.MOV.U32 R5, RZ, RZ, R24 ;  /* 0x000000ffff057224 */ /* 0x001fc400078e0018 */
[----:B------:R-:W-:Y:S02]  /*31170*/  IMAD.MOV.U32 R4, RZ, RZ, R25 ;  /* 0x000000ffff047224 */ /* 0x000fe400078e0019 */
[----:B------:R-:W0:Y:S01]  /*31180*/  LDSM.16.M88.4 R24, [R60+UR5+0x1400] ;  /* 0x001400053c18783b */ /* 0x000e220008000200 */
[----:B-1----:R-:W-:-:S03]  /*31190*/  IMAD.MOV.U32 R7, RZ, RZ, R16 ;  /* 0x000000ffff077224 */ /* 0x002fc600078e0010 */
[----:B------:R-:W-:Y:S01]  /*311a0*/  STL.64 [R1+0xa8], R18 ;  /* 0x0000a81201007387 */ /* 0x000fe20000100a00 */
[----:B------:R-:W-:-:S03]  /*311b0*/  IMAD.MOV.U32 R6, RZ, RZ, R17 ;  /* 0x000000ffff067224 */ /* 0x000fc600078e0011 */
[----:B------:R-:W1:Y:S04]  /*311c0*/  LDSM.16.M88.4 R16, [R60+UR5+0x1800] ;  /* 0x001800053c10783b */ /* 0x000e680008000200 */
[----:B0-----:R-:W-:Y:S04]  /*311d0*/  STL.64 [R1+0x90], R24 ;  /* 0x0000901801007387 */ /* 0x001fe80000100a00 */
[----:B------:R-:W-:Y:S04]  /*311e0*/  STL.64 [R1+0x98], R26 ;  /* 0x0000981a01007387 */ /* 0x000fe80000100a00 */
[----:B------:R-:W0:Y:S04]  /*311f0*/  LDSM.16.M88.4 R24, [R60+UR5+0x1a00] ;  /* 0x001a00053c18783b */ /* 0x000e280008000200 */
[----:B------:R-:W-:Y:S04]  /*31200*/  STL.64 [R1+0x80], R20 ;  /* 0x0000801401007387 */ /* 0x000fe80000100a00 */
[----:B------:R-:W-:Y:S04]  /*31210*/  STL.64 [R1+0x88], R22 ;  /* 0x0000881601007387 */ /* 0x000fe80000100a00 */
[----:B------:R-:W3:Y:S04]  /*31220*/  LDSM.16.M88.4 R20, [R60+UR5+0x1c00] ;  /* 0x001c00053c14783b */ /* 0x000ee80008000200 */
[----:B-1----:R-:W-:Y:S04]  /*31230*/  STL.64 [R1+0x70], R16 ;  /* 0x0000701001007387 */ /* 0x002fe80000100a00 */
[----:B------:R-:W-:Y:S04]  /*31240*/  STL.64 [R1+0x78], R18 ;  /* 0x0000781201007387 */ /* 0x000fe80000100a00 */
[----:B------:R-:W1:Y:S04]  /*31250*/  LDSM.16.M88.4 R16, [R60+UR5+0x1e00] ;  /* 0x001e00053c10783b */ /* 0x000e680008000200 */
[----:B0-----:R-:W-:Y:S04]  /*31260*/  STL.64 [R1+0x60], R24 ;  /* 0x0000601801007387 */ /* 0x001fe80000100a00 */
[----:B------:R-:W-:Y:S04]  /*31270*/  STL.64 [R1+0x68], R26 ;  /* 0x0000681a01007387 */ /* 0x000fe80000100a00 */
[----:B---3--:R-:W-:Y:S04]  /*31280*/  STL.64 [R1+0x50], R20 ;  /* 0x0000501401007387 */ /* 0x008fe80000100a00 */
[----:B------:R-:W-:Y:S04]  /*31290*/  STL.64 [R1+0x58], R22 ;  /* 0x0000581601007387 */ /* 0x000fe80000100a00 */
[----:B------:R-:W-:Y:S04]  /*312a0*/  LDSM.16.M88.4 R24, [R60+UR5+0x3400] ;  /* 0x003400053c18783b */ /* 0x000fe80008000200 */
[----:B-1----:R-:W-:Y:S04]  /*312b0*/  STL.64 [R1+0x40], R16 ;  /* 0x0000401001007387 */ /* 0x002fe80000100a00 */
[----:B------:R-:W-:Y:S04]  /*312c0*/  STL.64 [R1+0x48], R18 ;  /* 0x0000481201007387 */ /* 0x000fe80000100a00 */
[----:B------:R-:W-:Y:S04]  /*312d0*/  LDSM.16.M88.4 R16, [R60+UR5+0x2200] ;  /* 0x002200053c10783b */ /* 0x000fe80008000200 */
[----:B------:R-:W-:Y:S01]  /*312e0*/  LDSM.16.M88.4 R20, [R60+UR5+0x3600] ;  /* 0x003600053c14783b */ /* 0x000fe20008000200 */
[----:B--2---:R-:W-:Y:S03]  /*312f0*/  HMMA.16816.F32.BF16 R12, R48, R8, R12 ;  /* 0x00000008300c723c */ /* 0x004fe6000004180c */
[----:B------:R-:W0:-:S15]  /*31300*/  LDSM.16.M88.4 R8, [R60+UR5+0x2000] ;  /* 0x002000053c08783b */ /* 0x000e1e0008000200 */
[----:B------:R-:W-:Y:S01]  /*31310*/  NOP ;  /* 0x0000000000007918 */ /* 0x000fe20000000000 */
[----:B------:R-:W-:Y:S04]  /*31320*/  STL.64 [R1+0x480], R12 ;  /* 0x0004800c01007387 */ /* 0x000fe80000100a00 */
[----:B------:R-:W-:Y:S04]  /*31330*/  STL.64 [R1+0x488], R14 ;  /* 0x0004880e01007387 */ /* 0x000fe80000100a00 */
[----:B------:R-:W1:Y:S04]  /*31340*/  LDSM.16.M88.4 R12, [R60+UR5+0x2400] ;  /* 0x002400053c0c783b */ /* 0x000e680008000200 */
[----:B0-----:R-:W-:Y:S04]  /*31350*/  STL.64 [R1+0x30], R8 ;  /* 0x0000300801007387 */ /* 0x001fe80000100a00 */
[----:B------:R-:W-:Y:S04]  /*31360*/  STL.64 [R1+0x38], R10 ;  /* 0x0000380a01007387 */ /* 0x000fe80000100a00 */
[----:B------:R-:W0:Y:S04]  /*31370*/  LDSM.16.M88.4 R8, [R60+UR5+0x2600] ;  /* 0x002600053c08783b */ /* 0x000e280008000200 */
[----:B------:R-:W-:Y:S04]  /*31380*/  STL.64 [R1+0x20], R16 ;  /* 0x0000201001007387 */ /* 0x000fe80000100a00 */
[----:B------:R-:W-:Y:S04]  /*31390*/  STL.64 [R1+0x28], R18 ;  /* 0x0000281201007387 */ /* 0x000fe80000100a00 */
[----:B------:R-:W2:Y:S04]  /*313a0*/  LDSM.16.M88.4 R16, [R60+UR5+0x3800] ;  /* 0x003800053c10783b */ /* 0x000ea80008000200 */
[----:B-1----:R-:W-:Y:S04]  /*313b0*/  STL.64 [R1+0x10], R12 ;  /* 0x0000100c01007387 */ /* 0x002fe80000100a00 */
[----:B------:R-:W-:Y:S04]  /*313c0*/  STL.64 [R1+0x18], R14 ;  /* 0x0000180e01007387 */ /* 0x000fe80000100a00 */
[----:B------:R-:W-:Y:S04]  /*313d0*/  STL [R1+0x2a3c], R58 ;  /* 0x002a3c3a01007387 */ /* 0x000fe80000100800 */
[----:B------:R-:W1:Y:S04]  /*313e0*/  LDSM.16.M88.4 R12, [R60+UR5+0x3a00] ;  /* 0x003a00053c0c783b */ /* 0x000e680008000200 */
[----:B0-----:R-:W-:Y:S04]  /*313f0*/  STL.64 [R1], R8 ;  /* 0x0000000801007387 */ /* 0x001fe80000100a00 */
[----:B------:R-:W-:Y:S04]  /*31400*/  STL.64 [R1+0x8], R10 ;  /* 0x0000080a01007387 */ /* 0x000fe80000100a00 */
[----:B------:R-:W-:Y:S04]  /*31410*/  STL [R1+0x2a38], R59 ;  /* 0x002a383b01007387 */ /* 0x000fe80000100800 */
[----:B------:R-:W-:Y:S04]  /*31420*/  STL.64 [R1+0x3310], R56 ;  /* 0x0033103801007387 */ /* 0x000fe80000100a00 */
[----:B------:R-:W-:Y:S04]  /*31430*/  STL [R1+0x2a30], R46 ;  /* 0x002a302e01007387 */ /* 0x000fe80000100800 */
[----:B------:R-:W-:Y:S04]  /*31440*/  STL [R1+0x2a2c], R47 ;  /* 0x002a2c2f01007387 */ /* 0x000fe80000100800 */
[----:B------:R0:W-:Y:S04]  /*31450*/  STL.64 [R1+0x3308], R44 ;  /* 0x0033082c01007387 */ /* 0x0001e80000100a00 */
[----:B------:R-:W3:Y:S04]  /*31460*/  LDSM.16.M88.4 R8, [R60+UR5+0x3c00] ;  /* 0x003c00053c08783b */ /* 0x000ee80008000200 */
[----:B0-----:R-:W4:Y:S04]  /*31470*/  LDL.64 R44, [R1+0x90] ;  /* 0x00009000012c7983 */ /* 0x001f280000100a00 */
[----:B----4-:R-:W-:Y:S04]  /*31480*/  STL.64 [R1+0x3330], R44 ;  /* 0x0033302c01007387 */ /* 0x010fe80000100a00 */
[----:B------:R-:W-:Y:S04]  /*31490*/  STL [R1+0x2a24], R42 ;  /* 0x002a242a01007387 */ /* 0x000fe80000100800 */
[----:B------:R-:W-:Y:S04]  /*314a0*/  STL [R1+0x2a20], R43 ;  /* 0x002a202b01007387 */ /* 0x000fe80000100800 */
[----:B------:R0:W-:Y:S04]  /*314b0*/  STL.64 [R1+0x3300], R40 ;  /* 0x0033002801007387 */ /* 0x0001e80000100a00 */
[----:B0-----:R-:W4:Y:S04]  /*314c0*/  LDL.LU.64 R40, [R1+0x1030] ;  /* 0x0010300001287983 */ /* 0x001f280000300a00 */
[----:B------:R-:W2:Y:S04]  /*314d0*/  LDL.LU.64 R42, [R1+0x1038] ;  /* 0x00103800012a7983 */ /* 0x000ea80000300a00 */
[----:B--2---:R-:W-:Y:S04]  /*314e0*/  STL.64 [R1+0x3340], R42 ;  /* 0x0033402a01007387 */ /* 0x004fe80000100a00 */
[----:B----4-:R-:W-:Y:S04]  /*314f0*/  STL.64 [R1+0x3338], R40 ;  /* 0x0033382801007387 */ /* 0x010fe80000100a00 */
[----:B------:R-:W-:Y:S04]  /*31500*/  STL.64 [R1+0x32f8], R38 ;  /* 0x0032f82601007387 */ /* 0x000fe80000100a00 */
[----:B------:R0:W-:Y:S04]  /*31510*/  STL.64 [R1+0x32f0], R36 ;  /* 0x0032f02401007387 */ /* 0x0001e80000100a00 */
[----:B0-----:R-:W2:Y:S01]  /*31520*/  LDL.64 R36, [R1+0x50] ;  /* 0x0000500001247983 */ /* 0x001ea20000100a00 */
[----:B------:R-:W-:-:S02]  /*31530*/  IMAD.MOV.U32 R56, RZ, RZ, R5 ;  /* 0x000000ffff387224 */ /* 0x000fc400078e0005 */
[----:B------:R-:W-:Y:S01]  /*31540*/  IMAD.MOV.U32 R57, RZ, RZ, R4 ;  /* 0x000000ffff397224 */ /* 0x000fe200078e0004 */
[----:B--2---:R0:W-:Y:S02]  /*31550*/  STL.64 [R1+0x3328], R36 ;  /* 0x0033282401007387 */ /* 0x0041e40000100a00 */
[----:B0-----:R-:W-:Y:S02]  /*31560*/  IMAD.MOV.U32 R36, RZ, RZ, R7 ;  /* 0x000000ffff247224 */ /* 0x001fe400078e0007 */
[----:B------:R-:W-:Y:S02]  /*31570*/  IMAD.MOV.U32 R37, RZ, RZ, R6 ;  /* 0x000000ffff257224 */ /* 0x000fe400078e0006 */
[----:B------:R-:W0:Y:S04]  /*31580*/  LDSM.16.M88.4 R4, [R60+UR5+0x3e00] ;  /* 0x003e00053c04783b */ /* 0x000e280008000200 */
[----:B------:R2:W-:Y:S04]  /*31590*/  STL.64 [R1+0x3348], R36 ;  /* 0x0033482401007387 */ /* 0x0005e80000100a00 */
[----:B--2---:R-:W2:Y:S04]  /*315a0*/  LDL.LU.64 R36, [R1+0x1060] ;  /* 0x0010600001247983 */ /* 0x004ea80000300a00 */
[----:B------:R-:W2:Y:S04]  /*315b0*/  LDL.LU.64 R38, [R1+0x1068] ;  /* 0x0010680001267983 */ /* 0x000ea80000300a00 */
[----:B------:R-:W4:Y:S04]  /*315c0*/  LDL.LU.64 R44, [R1+0x1040] ;  /* 0x00104000012c7983 */ /* 0x000f280000300a00 */
[----:B------:R-:W4:Y:S04]  /*315d0*/  LDL.LU.64 R46, [R1+0x1048] ;  /* 0x00104800012e7983 */ /* 0x000f280000300a00 */
[----:B------:R-:W-:Y:S04]  /*315e0*/  STL [R1+0x2a10], R34 ;  /* 0x002a102201007387 */ /* 0x000fe80000100800 */
[----:B------:R-:W-:Y:S04]  /*315f0*/  STL [R1+0x2a04], R35 ;  /* 0x002a042301007387 */ /* 0x000fe80000100800 */
[----:B------:R0:W-:Y:S04]  /*31600*/  STL.64 [R1+0x32e8], R32 ;  /* 0x0032e82001007387 */ /* 0x0001e80000100a00 */
[----:B0-----:R-:W4:Y:S04]  /*31610*/  LDL.64 R32, [R1+0x70] ;  /* 0x0000700001207983 */ /* 0x001f280000100a00 */
[----:B------:R-:W-:Y:S04]  /*31620*/  STL [R1+0x2f38], R30 ;  /* 0x002f381e01007387 */ /* 0x000fe80000100800 */
[----:B------:R-:W-:Y:S04]  /*31630*/  STL [R1+0x2e88], R31 ;  /* 0x002e881f01007387 */ /* 0x000fe80000100800 */
[----:B------:R0:W-:Y:S04]  /*31640*/  STL.64 [R1+0x3320], R28 ;  /* 0x0033201c01007387 */ /* 0x0001e80000100a00 */
[----:B0-----:R-:W4:Y:S04]  /*31650*/  LDL.64 R28, [R1+0x80] ;  /* 0x00008000011c7983 */ /* 0x001f280000100a00 */
[----:B------:R-:W-:Y:S04]  /*31660*/  STL [R1+0x29f4], R26 ;  /* 0x0029f41a01007387 */ /* 0x000fe80000100800 */
[----:B------:R-:W-:Y:S04]  /*31670*/  STL [R1+0x29f0], R27 ;  /* 0x0029f01b01007387 */ /* 0x000fe80000100800 */
[----:B------:R0:W-:Y:S04]  /*31680*/  STL.64 [R1+0x32d8], R24 ;  /* 0x0032d81801007387 */ /* 0x0001e80000100a00 */
[----:B0-----:R-:W4:Y:S04]  /*31690*/  LDL.LU.64 R24, [R1+0x1020] ;  /* 0x0010200001187983 */ /* 0x001f280000300a00 */
[----:B------:R-:W4:Y:S04]  /*316a0*/  LDL.LU.64 R26, [R1+0x1028] ;  /* 0x00102800011a7983 */ /* 0x000f280000300a00 */
[----:B------:R-:W-:Y:S04]  /*316b0*/  STL [R1+0x29d4], R22 ;  /* 0x0029d41601007387 */ /* 0x000fe80000100800 */
[----:B------:R-:W-:Y:S04]  /*316c0*/  STL [R1+0x29d0], R23 ;  /* 0x0029d01701007387 */ /* 0x000fe80000100800 */
[----:B------:R0:W-:Y:S04]  /*316d0*/  STL.64 [R1+0x32e0], R20 ;  /* 0x0032e01401007387 */ /* 0x0001e80000100a00 */
[----:B0-----:R-:W4:Y:S04]  /*316e0*/  LDL.64 R20, [R1+0x60] ;  /* 0x0000600001147983 */ /* 0x001f280000100a00 */
[----:B------:R-:W-:Y:S04]  /*316f0*/  STL [R1+0x2f48], R18 ;  /* 0x002f481201007387 */ /* 0x000fe80000100800 */
[----:B------:R-:W-:Y:S04]  /*31700*/  STL [R1+0x29bc], R19 ;  /* 0x0029bc1301007387 */ /* 0x000fe80000100800 */
[----:B-1----:R-:W-:Y:S04]  /*31710*/  STL [R1+0x2cf8], R14 ;  /* 0x002cf80e01007387 */ /* 0x002fe80000100800 */
[----:B------:R-:W-:Y:S04]  /*31720*/  STL [R1+0x2c30], R15 ;  /* 0x002c300f01007387 */ /* 0x000fe80000100800 */
[----:B------:R0:W-:Y:S04]  /*31730*/  STL.64 [R1+0x3318], R12 ;  /* 0x0033180c01007387 */ /* 0x0001e80000100a00 */
[----:B0-----:R-:W4:Y:S04]  /*31740*/  LDL.LU.64 R12, [R1+0x1050] ;  /* 0x00105000010c7983 */ /* 0x001f280000300a00 */
[----:B------:R-:W4:Y:S04]  /*31750*/  LDL.LU.64 R14, [R1+0x1058] ;  /* 0x00105800010e7983 */ /* 0x000f280000300a00 */
[----:B---3--:R-:W-:Y:S04]  /*31760*/  STL [R1+0x29b4], R10 ;  /* 0x0029b40a01007387 */ /* 0x008fe80000100800 */
[----:B------:R-:W-:Y:S04]  /*31770*/  STL [R1+0x29b0], R11 ;  /* 0x0029b00b01007387 */ /* 0x000fe80000100800 */
[----:B------:R-:W-:Y:S04]  /*31780*/  STL [R1+0x29d8], R6 ;  /* 0x0029d80601007387 */ /* 0x000fe80000100800 */
[----:B------:R-:W-:Y:S04]  /*31790*/  STL [R1+0x29b8], R7 ;  /* 0x0029b80701007387 */ /* 0x000fe80000100800 */
[----:B------:R0:W-:Y:S04]  /*317a0*/  STL [R1+0x1e80], R60 ;  /* 0x001e803c01007387 */ /* 0x0001e80000100800 */
[----:B0-----:R-:W3:Y:S01]  /*317b0*/  LDL R60, [R1+0x1168] ;  /* 0x00116800013c7983 */ /* 0x001ee20000100800 */
[----:B------:R-:W-:-:S02]  /*317c0*/  IMAD.MOV.U32 R40, RZ, RZ, R3 ;  /* 0x000000ffff287224 */ /* 0x000fc400078e0003 */
[----:B------:R-:W-:-:S07]  /*317d0*/  IMAD.MOV.U32 R41, RZ, RZ, R2 ;  /* 0x000000ffff297224 */ /* 0x000fce00078e0002 */
[C---:B--2---:R-:W-:Y:S01]  /*317e0*/  HMMA.16816.F32.BF16 R40, R48.reuse, R40, R36 ;  /* 0x000000283028723c */ /* 0x044fe20000041824 */
[----:B---3--:R-:W-:Y:S04]  /*317f0*/  STL [R1+0x2be0], R60 ;  /* 0x002be03c01007387 */ /* 0x008fe80000100800 */
[----:B------:R-:W2:Y:S03]  /*31800*/  LDL.LU.64 R36, [R1+0x3348] ;  /* 0x0033480001247983 */ /* 0x000ea60000300a00 */
[C---:B----4-:R-:W-:Y:S11]  /*31810*/  HMMA.16816.F32.BF16 R56, R48.reuse, R56, R12 ;  /* 0x000000383038723c */ /* 0x050ff6000004180c */
[----:B------:R-:W-:Y:S04]  /*31820*/  STL.64 [R1+0x1060], R40 ;  /* 0x0010602801007387 */ /* 0x000fe80000100a00 */
[----:B------:R0:W-:Y:S01]  /*31830*/  STL.64 [R1+0x1068], R42 ;  /* 0x0010682a01007387 */ /* 0x0001e20000100a00 */
[C---:B------:R-:W-:Y:S03]  /*31840*/  HMMA.16816.F32.BF16 R24, R48.reuse, R28, R24 ;  /* 0x0000001c3018723c */ /* 0x040fe60000041818 */
[----:B------:R-:W1:Y:S04]  /*31850*/  LDSM.16.MT88.4 R52, [R60+UR5+0x4080] ;  /* 0x004080053c34783b */ /* 0x000e680008004200 */
[----:B0-----:R-:W3:Y:S04]  /*31860*/  LDL.LU.64 R42, [R1+0x3340] ;  /* 0x00334000012a7983 */ /* 0x001ee80000300a00 */
[----:B------:R-:W3:Y:S04]  /*31870*/  LDL.LU.64 R40, [R1+0x3338] ;  /* 0x0033380001287983 */ /* 0x000ee80000300a00 */
[----:B------:R-:W4:Y:S04]  /*31880*/  LDL.LU.64 R12, [R1+0x1010] ;  /* 0x00101000010c7983 */ /* 0x000f280000300a00 */
[----:B------:R-:W4:Y:S04]  /*31890*/  LDL.LU.64 R14, [R1+0x1018] ;  /* 0x00101800010e7983 */ /* 0x000f280000300a00 */
[----:B------:R0:W-:Y:S04]  /*318a0*/  STL.64 [R1+0x1050], R56 ;  /* 0x0010503801007387 */ /* 0x0001e80000100a00 */
[----:B------:R-:W-:Y:S04]  /*318b0*/  STL.64 [R1+0x1058], R58 ;  /* 0x0010583a01007387 */ /* 0x000fe80000100a00 */
[----:B0-----:R-:W3:Y:S01]  /*318c0*/  LDL.64 R56, [R1+0x40] ;  /* 0x0000400001387983 */ /* 0x001ee20000100a00 */
[----:B--2---:R-:W-:Y:S03]  /*318d0*/  HMMA.16816.F32.BF16 R36, R48, R36, R44 ;  /* 0x000000243024723c */ /* 0x004fe6000004182c */
[----:B------:R-:W3:-:S15]  /*318e0*/  LDL.LU.64 R44, [R1+0x3330] ;  /* 0x00333000012c7983 */ /* 0x000ede0000300a00 */
[----:B------:R-:W-:Y:S01]  /*318f0*/  NOP ;  /* 0x0000000000007918 */ /* 0x000fe20000000000 */
[----:B------:R-:W-:Y:S04]  /*31900*/  STL.64 [R1+0x1040], R36 ;  /* 0x0010402401007387 */ /* 0x000fe80000100a00 */
[----:B------:R3:W-:Y:S02]  /*31910*/  STL.64 [R1+0x1048], R38 ;  /* 0x0010482601007387 */ /* 0x0007e40000100a00 */
[----:B---3--:R-:W-:-:S15]  /*31920*/  HMMA.16816.F32.BF16 R36, R48, R44, R40 ;  /* 0x0000002c3024723c */ /* 0x008fde0000041828 */
[----:B------:R-:W-:-:S04]  /*31930*/  NOP ;  /* 0x0000000000007918 */ /* 0x000fc80000000000 */
[----:B------:R0:W-:Y:S04]  /*31940*/  STL.64 [R1+0x1030], R36 ;  /* 0x0010302401007387 */ /* 0x0001e80000100a00 */
[----:B------:R2:W-:Y:S04]  /*31950*/  STL.64 [R1+0x1038], R38 ;  /* 0x0010382601007387 */ /* 0x0005e80000100a00 */
[----:B0-----:R-:W3:Y:S04]  /*31960*/  LDL.LU.64 R36, [R1+0x1000] ;  /* 0x0010000001247983 */ /* 0x001ee80000300a00 */
[----:B--2---:R-:W3:Y:S01]  /*31970*/  LDL.LU.64 R38, [R1+0x1008] ;  /* 0x0010080001267983 */ /* 0x004ee20000300a00 */
[----:B----4-:R-:W-:Y:S01]  /*31980*/  HMMA.16816.F32.BF16 R12, R48, R32, R12 ;  /* 0x00000020300c723c */ /* 0x010fe2000004180c */
[----:B------:R-:W-:-:S02]  /*31990*/  IMAD.MOV.U32 R3, RZ, RZ, R45 ;  /* 0x000000ffff037224 */ /* 0x000fc400078e002d */
[----:B------:R-:W-:Y:S01]  /*319a0*/  IMAD.MOV.U32 R18, RZ, RZ, R44 ;  /* 0x000000ffff127224 */ /* 0x000fe200078e002c */
[----:B------:R-:W2:Y:S04]  /*319b0*/  LDL.64 R40, [R1+0x30] ;  /* 0x0000300001287983 */ /* 0x000ea80000100a00 */
[----:B------:R-:W4:Y:S04]  /*319c0*/  LDL.64 R44, [R1+0x20] ;  /* 0x00002000012c7983 */ /* 0x000f280000100a00 */
[----:B------:R0:W-:Y:S04]  /*319d0*/  STL [R1+0x329c], R3 ;  /* 0x00329c0301007387 */ /* 0x0001e80000100800 */
[----:B------:R0:W-:Y:S01]  /*319e0*/  STL [R1+0x3298], R18 ;  /* 0x0032981201007387 */ /* 0x0001e20000100800 */
[----:B------:R-:W-:-:S03]  /*319f0*/  IMAD.MOV.U32 R2, RZ, RZ, R29 ;  /* 0x000000ffff027224 */ /* 0x000fc600078e001d */
[----:B------:R-:W2:Y:S04]  /*31a00*/  LDL.LU.64 R28, [R1+0xff0] ;  /* 0x000ff000011c7983 */ /* 0x000ea80000300a00 */
[----:B------:R-:W-:Y:S04]  /*31a10*/  STL.64 [R1+0x1020], R24 ;  /* 0x0010201801007387 */ /* 0x000fe80000100a00 */
[----:B------:R-:W-:Y:S04]  /*31a20*/  STL.64 [R1+0x1028], R26 ;  /* 0x0010281a01007387 */ /* 0x000fe80000100a00 */
[----:B------:R-:W2:Y:S04]  /*31a30*/  LDL.LU.64 R30, [R1+0xff8] ;  /* 0x000ff800011e7983 */ /* 0x000ea80000300a00 */
[----:B------:R-:W-:Y:S01]  /*31a40*/  STL [R1+0x32a0], R2 ;  /* 0x0032a00201007387 */ /* 0x000fe20000100800 */
[----:B0-----:R-:W-:-:S02]  /*31a50*/  IMAD.MOV.U32 R3, RZ, RZ, R32 ;  /* 0x000000ffff037224 */ /* 0x001fc400078e0020 */
[----:B------:R-:W-:Y:S01]  /*31a60*/  IMAD.MOV.U32 R18, RZ, RZ, R33 ;  /* 0x000000ffff127224 */ /* 0x000fe200078e0021 */
[----:B------:R0:W-:Y:S04]  /*31a70*/  STL.64 [R1+0x1010], R12 ;  /* 0x0010100c01007387 */ /* 0x0001e80000100a00 */
[----:B------:R1:W-:Y:S04]  /*31a80*/  STL.64 [R1+0x1018], R14 ;  /* 0x0010180e01007387 */ /* 0x0003e80000100a00 */
[----:B0-----:R-:W2:Y:S04]  /*31a90*/  LDL.LU.64 R12, [R1+0xfe0] ;  /* 0x000fe000010c7983 */ /* 0x001ea80000300a00 */
[----:B-1----:R-:W2:Y:S04]  /*31aa0*/  LDL.LU.64 R14, [R1+0xfe8] ;  /* 0x000fe800010e7983 */ /* 0x002ea80000300a00 */
[----:B------:R-:W4:Y:S04]  /*31ab0*/  LDL.64 R32, [R1+0x10] ;  /* 0x0000100001207983 */ /* 0x000f280000100a00 */
[----:B------:R-:W4:Y:S04]  /*31ac0*/  LDL.64 R24, [R1] ;  /* 0x0000000001187983 */ /* 0x000f280000100a00 */
[----:B------:R-:W-:Y:S04]  /*31ad0*/  STL [R1+0x32a8], R18 ;  /* 0x0032a81201007387 */ /* 0x000fe80000100800 */
[----:B------:R-:W-:Y:S01]  /*31ae0*/  STL [R1+0x32a4], R3 ;  /* 0x0032a40301007387 */ /* 0x000fe20000100800 */
[----:B---3--:R-:W-:-:S15]  /*31af0*/  HMMA.16816.F32.BF16 R36, R48, R20, R36 ;  /* 0x000000143024723c */ /* 0x008fde0000041824 */
[----:B------:R-:W-:-:S04]  /*31b00*/  NOP ;  /* 0x0000000000007918 */ /* 0x000fc80000000000 */
[----:B------:R0:W-:Y:S04]  /*31b10*/  STL.64 [R1+0x1000], R36 ;  /* 0x0010002401007387 */ /* 0x0001e80000100a00 */
[----:B------:R-:W-:Y:S04]  /*31b20*/  STL.64 [R1+0x1008], R38 ;  /* 0x0010082601007387 */ /* 0x000fe80000100a00 */
[----:B0-----:R-:W3:Y:S01]  /*31b30*/  LDL.LU.64 R36, [R1+0x3328] ;  /* 0x0033280001247983 */ /* 0x001ee20000300a00 */
[----:B--2---:R-:W-:Y:S01]  /*31b40*/  HMMA.16816.F32.BF16 R12, R48, R56, R12 ;  /* 0x00000038300c723c */ /* 0x004fe2000004180c */
[----:B------:R-:W-:-:S02]  /*31b50*/  IMAD.MOV.U32 R2, RZ, RZ, R21 ;  /* 0x000000ffff027224 */ /* 0x000fc400078e0015 */
[----:B------:R-:W2:Y:S04]  /*31b60*/  LDL.LU.64 R20, [R1+0xfd0] ;  /* 0x000fd00001147983 */ /* 0x000ea80000300a00 */
[----:B------:R-:W2:Y:S04]  /*31b70*/  LDL.LU.64 R22, [R1+0xfd8] ;  /* 0x000fd80001167983 */ /* 0x000ea80000300a00 */
[----:B------:R-:W-:Y:S01]  /*31b80*/  STL [R1+0x32ac], R2 ;  /* 0x0032ac0201007387 */ /* 0x000fe20000100800 */
[----:B------:R-:W-:Y:S02]  /*31b90*/  IMAD.MOV.U32 R18, RZ, RZ, R56 ;  /* 0x000000ffff127224 */ /* 0x000fe400078e0038 */
[----:B------:R-:W-:Y:S01]  /*31ba0*/  IMAD.MOV.U32 R3, RZ, RZ, R57 ;  /* 0x000000ffff037224 */ /* 0x000fe200078e0039 */
[----:B---3--:R-:W-:-:S15]  /*31bb0*/  HMMA.16816.F32.BF16 R28, R48, R36, R28 ;  /* 0x00000024301c723c */ /* 0x008fde000004181c */
[----:B------:R-:W-:-:S04]  /*31bc0*/  NOP ;  /* 0x0000000000007918 */ /* 0x000fc80000000000 */
[----:B------:R0:W-:Y:S04]  /*31bd0*/  STL.64 [R1+0xff0], R28 ;  /* 0x000ff01c01007387 */ /* 0x0001e80000100a00 */
[----:B------:R1:W-:Y:S04]  /*31be0*/  STL.64 [R1+0xff8], R30 ;  /* 0x000ff81e01007387 */ /* 0x0003e80000100a00 */
[----:B0-----:R-:W3:Y:S01]  /*31bf0*/  LDL.LU.64 R28, [R1+0x3320] ;  /* 0x00332000011c7983 */ /* 0x001ee20000300a00 */
[----:B-1----:R-:W-:Y:S02]  /*31c00*/  IMAD.MOV.U32 R30, RZ, RZ, R37 ;  /* 0x000000ffff1e7224 */ /* 0x002fe400078e0025 */
[----:B------:R-:W-:-:S02]  /*31c10*/  IMAD.MOV.U32 R31, RZ, RZ, R36 ;  /* 0x000000ffff1f7224 */ /* 0x000fc400078e0024 */
[----:B------:R-:W3:Y:S04]  /*31c20*/  LDL.LU.64 R36, [R1+0xfc0] ;  /* 0x000fc00001247983 */ /* 0x000ee80000300a00 */
[----:B------:R-:W3:Y:S04]  /*31c30*/  LDL.LU.64 R38, [R1+0xfc8] ;  /* 0x000fc80001267983 */ /* 0x000ee80000300a00 */
[----:B------:R-:W-:Y:S04]  /*31c40*/  STL [R1+0x32b4], R30 ;  /* 0x0032b41e01007387 */ /* 0x000fe80000100800 */
[----:B------:R-:W-:Y:S04]  /*31c50*/  STL [R1+0x32b0], R31 ;  /* 0x0032b01f01007387 */ /* 0x000fe80000100800 */
[----:B------:R0:W-:Y:S04]  /*31c60*/  STL.64 [R1+0xfe0], R12 ;  /* 0x000fe00c01007387 */ /* 0x0001e80000100a00 */
[----:B------:R-:W-:Y:S04]  /*31c70*/  STL.64 [R1+0xfe8], R14 ;  /* 0x000fe80e01007387 */ /* 0x000fe80000100a00 */
[----:B0-----:R-:W3:Y:S04]  /*31c80*/  LDL.LU.64 R12, [R1+0x3318] ;  /* 0x00331800010c7983 */ /* 0x001ee80000300a00 */
[----:B------:R-:W3:Y:S04]  /*31c90*/  LDL.LU.64 R56, [R1+0xfb0] ;  /* 0x000fb00001387983 */ /* 0x000ee80000300a00 */
[----:B------:R-:W3:Y:S01]  /*31ca0*/  LDL.LU.64 R58, [R1+0xfb8] ;  /* 0x000fb800013a7983 */ /* 0x000ee20000300a00 */
[----:B--2---:R-:W-:Y:S03]  /*31cb0*/  HMMA.16816.F32.BF16 R20, R48, R40, R20 ;  /* 0x000000283014723c */ /* 0x004fe60000041814 */
[----:B------:R-:W-:Y:S04]  /*31cc0*/  STL [R1+0x32bc], R3 ;  /* 0x0032bc0301007387 */ /* 0x000fe80000100800 */
[----:B------:R-:W-:Y:S01]  /*31cd0*/  STL [R1+0x32b8], R18 ;  /* 0x0032b81201007387 */ /* 0x000fe20000100800 */
[----:B------:R-:W-:-:S02]  /*31ce0*/  IMAD.MOV.U32 R61, RZ, RZ, R40 ;  /* 0x000000ffff3d7224 */ /* 0x000fc400078e0028 */
[----:B----4-:R-:W-:Y:S02]  /*31cf0*/  IMAD.MOV.U32 R31, RZ, RZ, R44 ;  /* 0x000000ffff1f7224 */ /* 0x010fe400078e002c */
[----:B------:R-:W-:Y:S02]  /*31d00*/  IMAD.MOV.U32 R2, RZ, RZ, R45 ;  /* 0x000000ffff027224 */ /* 0x000fe400078e002d */
[----:B------:R-:W-:-:S05]  /*31d10*/  IMAD.MOV.U32 R60, RZ, RZ, R41 ;  /* 0x000000ffff3c7224 */ /* 0x000fca00078e0029 */
[----:B------:R0:W-:Y:S04]  /*31d20*/  STL.64 [R1+0xfd0], R20 ;  /* 0x000fd01401007387 */ /* 0x0001e80000100a00 */
[----:B------:R1:W-:Y:S04]  /*31d30*/  STL.64 [R1+0xfd8], R22 ;  /* 0x000fd81601007387 */ /* 0x0003e80000100a00 */
[----:B0-----:R-:W2:Y:S04]  /*31d40*/  LDL.LU.64 R20, [R1+0xfa0] ;  /* 0x000fa00001147983 */ /* 0x001ea80000300a00 */
[----:B-1----:R-:W2:Y:S04]  /*31d50*/  LDL.LU.64 R22, [R1+0xfa8] ;  /* 0x000fa80001167983 */ /* 0x002ea80000300a00 */
[----:B------:R-:W-:Y:S01]  /*31d60*/  STL [R1+0x32c0], R61 ;  /* 0x0032c03d01007387 */ /* 0x000fe20000100800 */
[C---:B---3--:R-:W-:Y:S08]  /*31d70*/  HMMA.16816.F32.BF16 R36, R48.reuse, R44, R36 ;  /* 0x0000002c3024723c */ /* 0x048ff00000041824 */
[C---:B------:R-:W-:Y:S11]  /*31d80*/  HMMA.16816.F32.BF16 R56, R48.reuse, R32, R56 ;  /* 0x000000203038723c */ /* 0x040ff60000041838 */
[----:B------:R0:W-:Y:S04]  /*31d90*/  STL.64 [R1+0xfc0], R36 ;  /* 0x000fc02401007387 */ /* 0x0001e80000100a00 */
[----:B------:R1:W-:Y:S04]  /*31da0*/  STL.64 [R1+0xfc8], R38 ;  /* 0x000fc82601007387 */ /* 0x0003e80000100a00 */
[----:B------:R-:W3:Y:S04]  /*31db0*/  LDL.LU.64 R44, [R1+0xf90] ;  /* 0x000f9000012c7983 */ /* 0x000ee80000300a00 */
[----:B------:R-:W3:Y:S04]  /*31dc0*/  LDL.LU.64 R46, [R1+0xf98] ;  /* 0x000f9800012e7983 */ /* 0x000ee80000300a00 */
[----:B------:R-:W4:Y:S04]  /*31dd0*/  LDL.LU.64 R40, [R1+0xf80] ;  /* 0x000f800001287983 */ /* 0x000f280000300a00 */
[----:B------:R-:W4:Y:S04]  /*31de0*/  LDL.LU.64 R42, [R1+0xf88] ;  /* 0x000f8800012a7983 */ /* 0x000f280000300a00 */
[----:B0-----:R-:W3:Y:S04]  /*31df0*/  LDL.LU.64 R36, [R1+0xf70] ;  /* 0x000f700001247983 */ /* 0x001ee80000300a00 */
[----:B-1----:R-:W3:Y:S04]  /*31e00*/  LDL.LU.64 R38, [R1+0xf78] ;  /* 0x000f780001267983 */ /* 0x002ee80000300a00 */
[----:B------:R0:W-:Y:S04]  /*31e10*/  STL.64 [R1+0xfb0], R56 ;  /* 0x000fb03801007387 */ /* 0x0001e80000100a00 */
[----:B------:R-:W-:Y:S04]  /*31e20*/  STL.64 [R1+0xfb8], R58 ;  /* 0x000fb83a01007387 */ /* 0x000fe80000100a00 */
[----:B0-----:R-:W3:Y:S01]  /*31e30*/  LDL.LU.64 R56, [R1+0x3310] ;  /* 0x0033100001387983 */ /* 0x001ee20000300a00 */
[----:B--2---:R-:W-:Y:S01]  /*31e40*/  HMMA.16816.F32.BF16 R20, R48, R24, R20 ;  /* 0x000000183014723c */ /* 0x004fe20000041814 */
[----:B------:R-:W-:-:S02]  /*31e50*/  IMAD.MOV.U32 R18, RZ, RZ, R32 ;  /* 0x000000ffff127224 */ /* 0x000fc400078e0020 */
[----:B------:R-:W-:Y:S02]  /*31e60*/  IMAD.MOV.U32 R30, RZ, RZ, R33 ;  /* 0x000000ffff1e7224 */ /* 0x000fe400078e0021 */
[----:B------:R-:W2:Y:S04]  /*31e70*/  LDL.LU.64 R32, [R1+0xf60] ;  /* 0x000f600001207983 */ /* 0x000ea80000300a00 */
[----:B------:R-:W2:Y:S01]  /*31e80*/  LDL.LU.64 R34, [R1+0xf68] ;  /* 0x000f680001227983 */ /* 0x000ea20000300a00 */
[----:B------:R-:W-:Y:S02]  /*31e90*/  IMAD.MOV.U32 R61, RZ, RZ, R24 ;  /* 0x000000ffff3d7224 */ /* 0x000fe400078e0018 */
[----:B------:R-:W-:-:S07]  /*31ea0*/  IMAD.MOV.U32 R3, RZ, RZ, R25 ;  /* 0x000000ffff037224 */ /* 0x000fce00078e0019 */
[----:B------:R0:W-:Y:S04]  /*31eb0*/  STL.64 [R1+0xfa0], R20 ;  /* 0x000fa01401007387 */ /* 0x0001e80000100a00 */
[----:B------:R1:W-:Y:S04]  /*31ec0*/  STL.64 [R1+0xfa8], R22 ;  /* 0x000fa81601007387 */ /* 0x0003e80000100a00 */
[----:B0-----:R-:W2:Y:S04]  /*31ed0*/  LDL.LU.64 R20, [R1+0xf50] ;  /* 0x000f500001147983 */ /* 0x001ea80000300a00 */
[----:B-1----:R-:W2:Y:S04]  /*31ee0*/  LDL.LU.64 R22, [R1+0xf58] ;  /* 0x000f580001167983 */ /* 0x002ea80000300a00 */
[----:B------:R-:W2:Y:S04]  /*31ef0*/  LDL.LU.64 R24, [R1+0xf40] ;  /* 0x000f400001187983 */ /* 0x000ea80000300a00 */
[----:B------:R-:W2:Y:S01]  /*31f00*/  LDL.LU.64 R26, [R1+0xf48] ;  /* 0x000f4800011a7983 */ /* 0x000ea20000300a00 */
[----:B---3--:R-:W-:-:S15]  /*31f10*/  HMMA.16816.F32.BF16 R44, R48, R56, R44 ;  /* 0x00000038302c723c */ /* 0x008fde000004182c */
[----:B------:R-:W-:-:S04]  /*31f20*/  NOP ;  /* 0x0000000000007918 */ /* 0x000fc80000000000 */
[----:B------:R0:W-:Y:S04]  /*31f30*/  STL.64 [R1+0xf90], R44 ;  /* 0x000f902c01007387 */ /* 0x0001e80000100a00 */
[----:B------:R-:W-:Y:S04]  /*31f40*/  STL.64 [R1+0xf98], R46 ;  /* 0x000f982e01007387 */ /* 0x000fe80000100a00 */
[----:B0-----:R-:W4:Y:S02]  /*31f50*/  LDL.LU.64 R44, [R1+0x3308] ;  /* 0x00330800012c7983 */ /* 0x001f240000300a00 */
[----:B----4-:R-:W-:-:S15]  /*31f60*/  HMMA.16816.F32.BF16 R40, R48, R44, R40 ;  /* 0x0000002c3028723c */ /* 0x010fde0000041828 */
[----:B------:R-:W-:-:S04]  /*31f70*/  NOP ;  /* 0x0000000000007918 */ /* 0x000fc80000000000 */
[----:B------:R0:W-:Y:S04]  /*31f80*/  STL.64 [R1+0xf80], R40 ;  /* 0x000f802801007387 */ /* 0x0001e80000100a00 */
[----:B------:R-:W-:Y:S04]  /*31f90*/  STL [R1+0xf88], R42 ;  /* 0x000f882a01007387 */ /* 0x000fe80000100800 */
[----:B0-----:R-:W3:Y:S02]  /*31fa0*/  LDL.LU.64 R40, [R1+0x3300] ;  /* 0x0033000001287983 */ /* 0x001ee40000300a00 */
[----:B---3--:R-:W-:-:S15]  /*31fb0*/  HMMA.16816.F32.BF16 R36, R48, R40, R36 ;  /* 0x000000283024723c */ /* 0x008fde0000041824 */
[----:B------:R-:W-:-:S04]  /*31fc0*/  NOP ;  /* 0x0000000000007918 */ /* 0x000fc80000000000 */
[----:B------:R-:W-:Y:S04]  /*31fd0*/  STL [R1+0xf74], R37 ;  /* 0x000f742501007387 */ /* 0x000fe80000100800 */
[----:B------:R0:W-:Y:S01]  /*31fe0*/  STL.64 [R1+0xf78], R38 ;  /* 0x000f782601007387 */ /* 0x0001e20000100a00 */
[----:B------:R-:W-:-:S03]  /*31ff0*/  IMAD.MOV.U32 R59, RZ, RZ, R36 ;  /* 0x000000ffff3b7224 */ /* 0x000fc600078e0024 */
[----:B0-----:R-:W3:Y:S04]  /*32000*/  LDL.LU.64 R38, [R1+0x32f8] ;  /* 0x0032f80001267983 */ /* 0x001ee80000300a00 */
[----:B------:R-:W2:Y:S01]  /*32010*/  LDL.LU.64 R36, [R1+0x32f0] ;  /* 0x0032f00001247983 */ /* 0x000ea20000300a00 */
[----:B------:R-:W-:-:S05]  /*32020*/  IMAD.MOV.U32 R58, RZ, RZ, R43 ;  /* 0x000000ffff3a7224 */ /* 0x000fca00078e002b */
[----:B------:R-:W-:Y:S04]  /*32030*/  STL.64 [R1+0x31c8], R58 ;  /* 0x0031c83a01007387 */ /* 0x000fe80000100a00 */
[----:B------:R0:W-:Y:S04]  /*32040*/  STL.64 [R1+0x31c0], R56 ;  /* 0x0031c03801007387 */ /* 0x0001e80000100a00 */
[----:B0-----:R-:W4:Y:S04]  /*32050*/  LDL.LU.64 R56, [R1+0xf20] ;  /* 0x000f200001387983 */ /* 0x001f280000300a00 */
[----:B------:R-:W4:Y:S01]  /*32060*/  LDL.LU.64 R58, [R1+0xf28] ;  /* 0x000f2800013a7983 */ /* 0x000f220000300a00 */
[----:B--2---:R-:W-:-:S15]  /*32070*/  HMMA.16816.F32.BF16 R32, R48, R36, R32 ;  /* 0x000000243020723c */ /* 0x004fde0000041820 */
[----:B------:R-:W-:-:S04]  /*32080*/  NOP ;  /* 0x0000000000007918 */ /* 0x000fc80000000000 */
[----:B------:R0:W-:Y:S04]  /*32090*/  STL.64 [R1+0xf60], R32 ;  /* 0x000f602001007387 */ /* 0x0001e80000100a00 */
[----:B------:R-:W-:Y:S04]  /*320a0*/  STL.64 [R1+0xf68], R34 ;  /* 0x000f682201007387 */ /* 0x000fe80000100a00 */
[----:B0-----:R-:W2:Y:S01]  /*320b0*/  LDL.LU.64 R32, [R1+0x32e8] ;  /* 0x0032e80001207983 */ /* 0x001ea20000300a00 */
[C---:B------:R-:W-:Y:S03]  /*320c0*/  HMMA.16816.F32.BF16 R24, R48.reuse, R28, R24 ;  /* 0x0000001c3018723c */ /* 0x040fe60000041818 */
[----:B---3--:R-:W-:Y:S04]  /*320d0*/  STL.64 [R1+0x31a8], R38 ;  /* 0x0031a82601007387 */ /* 0x008fe80000100a00 */
[----:B------:R0:W-:Y:S04]  /*320e0*/  STL.64 [R1+0x31a0], R36 ;  /* 0x0031a02401007387 */ /* 0x0001e80000100a00 */
[----:B0-----:R-:W3:Y:S04]  /*320f0*/  LDL.LU.64 R36, [R1+0xf30] ;  /* 0x000f300001247983 */ /* 0x001ee80000300a00 */
[----:B------:R-:W3:Y:S01]  /*32100*/  LDL.LU.64 R38, [R1+0xf38] ;  /* 0x000f380001267983 */ /* 0x000ee20000300a00 */
[----:B--2---:R-:W-:-:S15]  /*32110*/  HMMA.16816.F32.BF16 R20, R48, R32, R20 ;  /* 0x000000203014723c */ /* 0x004fde0000041814 */
[----:B------:R-:W-:-:S04]  /*32120*/  NOP ;  /* 0x0000000000007918 */ /* 0x000fc80000000000 */
[----:B------:R0:W-:Y:S04]  /*32130*/  STL.64 [R1+0xf50], R20 ;  /* 0x000f501401007387 */ /* 0x0001e80000100a00 */
[----:B------:R-:W-:Y:S04]  /*32140*/  STL [R1+0xf58], R22 ;  /* 0x000f581601007387 */ /* 0x000fe80000100800 */
[----:B0-----:R-:W4:Y:S04]  /*32150*/  LDL.LU.64 R20, [R1+0x32e0] ;  /* 0x0032e00001147983 */ /* 0x001f280000300a00 */
[----:B------:R0:W-:Y:S04]  /*32160*/  STL.64 [R1+0xf40], R24 ;  /* 0x000f401801007387 */ /* 0x0001e80000100a00 */
[----:B------:R-:W-:Y:S04]  /*32170*/  STL.64 [R1+0xf48], R26 ;  /* 0x000f481a01007387 */ /* 0x000fe80000100a00 */
[----:B0-----:R-:W3:Y:S04]  /*32180*/  LDL.LU.64 R24, [R1+0x32d8] ;  /* 0x0032d80001187983 */ /* 0x001ee80000300a00 */
[----:B------:R-:W-:Y:S04]  /*32190*/  STL.64 [R1+0x32d0], R30 ;  /* 0x0032d01e01007387 */ /* 0x000fe80000100a00 */
[----:B------:R0:W-:Y:S04]  /*321a0*/  STL.64 [R1+0x32c8], R28 ;  /* 0x0032c81c01007387 */ /* 0x0001e80000100a00 */
[----:B0-----:R-:W2:Y:S04]  /*321b0*/  LDL.LU.64 R28, [R1+0xf10] ;  /* 0x000f1000011c7983 */ /* 0x001ea80000300a00 */
[----:B------:R-:W2:Y:S01]  /*321c0*/  LDL.LU.64 R30, [R1+0xf18] ;  /* 0x000f1800011e7983 */ /* 0x000ea20000300a00 */
[----:B------:R-:W-:Y:S01]  /*321d0*/  IMAD.MOV.U32 R34, RZ, RZ, R23 ;  /* 0x000000ffff227224 */ /* 0x000fe200078e0017 */
[----:B---3--:R-:W-:-:S15]  /*321e0*/  HMMA.16816.F32.BF16 R36, R48, R24, R36 ;  /* 0x000000183024723c */ /* 0x008fde0000041824 */
[----:B------:R-:W-:-:S04]  /*321f0*/  NOP ;  /* 0x0000000000007918 */ /* 0x000fc80000000000 */
[----:B------:R-:W-:Y:S04]  /*32200*/  STL.64 [R1+0xf30], R36 ;  /* 0x000f302401007387 */ /* 0x000fe80000100a00 */
[----:B------:R4:W-:Y:S02]  /*32210*/  STL.64 [R1+0xf38], R38 ;  /* 0x000f382601007387 */ /* 0x0009e40000100a00 */
[C---:B----4-:R-:W-:Y:S08]  /*32220*/  HMMA.16816.F32.BF16 R36, R48.reuse, R20, R56 ;  /* 0x000000143024723c */ /* 0x050ff00000041838 */
[----:B--2---:R-:W-:Y:S11]  /*32230*/  HMMA.16816.F32.BF16 R28, R48, R16, R28 ;  /* 0x00000010301c723c */ /* 0x004ff6000004181c */
[----:B------:R0:W-:Y:S04]  /*32240*/  STL.64 [R1+0xf20], R36 ;  /* 0x000f202401007387 */ /* 0x0001e80000100a00 */
[----:B------:R-:W2:Y:S04]  /*32250*/  LDL.LU.64 R56, [R1+0xf00] ;  /* 0x000f000001387983 */ /* 0x000ea80000300a00 */
[----:B------:R-:W2:Y:S01]  /*32260*/  LDL.LU.64 R58, [R1+0xf08] ;  /* 0x000f0800013a7983 */ /* 0x000ea20000300a00 */
[----:B------:R-:W-:-:S02]  /*32270*/  IMAD.MOV.U32 R42, RZ, RZ, R38 ;  /* 0x000000ffff2a7224 */ /* 0x000fc400078e0026 */
[----:B------:R-:W-:Y:S01]  /*32280*/  IMAD.MOV.U32 R43, RZ, RZ, R39 ;  /* 0x000000ffff2b7224 */ /* 0x000fe200078e0027 */
[----:B0-----:R-:W3:Y:S04]  /*32290*/  LDL.LU.64 R36, [R1+0xef0] ;  /* 0x000ef00001247983 */ /* 0x001ee80000300a00 */
[----:B------:R-:W3:Y:S04]  /*322a0*/  LDL.LU.64 R38, [R1+0xef8] ;  /* 0x000ef80001267983 */ /* 0x000ee80000300a00 */
[----:B------:R-:W-:Y:S01]  /*322b0*/  STL [R1+0x2a34], R42 ;  /* 0x002a342a01007387 */ /* 0x000fe20000100800 */
[----:B------:R-:W-:-:S03]  /*322c0*/  IMAD.MOV.U32 R6, RZ, RZ, R29 ;  /* 0x000000ffff067224 */ /* 0x000fc600078e001d */
[----:B------:R0:W-:Y:S01]  /*322d0*/  STL [R1+0xf10], R28 ;  /* 0x000f101c01007387 */ /* 0x0001e20000100800 */
[----:B------:R-:W-:Y:S02]  /*322e0*/  IMAD.MOV.U32 R22, RZ, RZ, R30 ;  /* 0x000000ffff167224 */ /* 0x000fe400078e001e */
[----:B------:R-:W-:Y:S01]  /*322f0*/  IMAD.MOV.U32 R23, RZ, RZ, R31 ;  /* 0x000000ffff177224 */ /* 0x000fe200078e001f */
[----:B0-----:R-:W4:Y:S04]  /*32300*/  LDL.LU.64 R28, [R1+0x470] ;  /* 0x00047000011c7983 */ /* 0x001f280000300a00 */
[----:B------:R-:W4:Y:S04]  /*32310*/  LDL.LU.64 R30, [R1+0x478] ;  /* 0x00047800011e7983 */ /* 0x000f280000300a00 */
[----:B------:R-:W-:Y:S04]  /*32320*/  STL.64 [R1+0x3198], R22 ;  /* 0x0031981601007387 */ /* 0x000fe80000100a00 */
[----:B------:R0:W-:Y:S04]  /*32330*/  STL.64 [R1+0x3190], R20 ;  /* 0x0031901401007387 */ /* 0x0001e80000100a00 */
[----:B0-----:R-:W4:Y:S04]  /*32340*/  LDL R20, [R1+0x130] ;  /* 0x0001300001147983 */ /* 0x001f280000100800 */
[----:B------:R-:W4:Y:S04]  /*32350*/  LDL R21, [R1+0x134] ;  /* 0x0001340001157983 */ /* 0x000f280000100800 */
[----:B------:R0:W-:Y:S01]  /*32360*/  STL [R1+0x2a00], R6 ;  /* 0x002a000601007387 */ /* 0x0001e20000100800 */
[C---:B--2---:R-:W-:Y:S08]  /*32370*/  HMMA.16816.F32.BF16 R56, R48.reuse, R12, R56 ;  /* 0x0000000c3038723c */ /* 0x044ff00000041838 */
[----:B---3--:R-:W-:Y:S11]  /*32380*/  HMMA.16816.F32.BF16 R36, R48, R8, R36 ;  /* 0x000000083024723c */ /* 0x008ff60000041824 */
[----:B------:R-:W-:Y:S01]  /*32390*/  IMAD.MOV.U32 R26, RZ, RZ, R58 ;  /* 0x000000ffff1a7224 */ /* 0x000fe200078e003a */
[----:B------:R1:W-:Y:S04]  /*323a0*/  STL.64 [R1+0xf00], R56 ;  /* 0x000f003801007387 */ /* 0x0003e80000100a00 */
[----:B------:R-:W-:Y:S04]  /*323b0*/  STL [R1+0x318c], R13 ;  /* 0x00318c0d01007387 */ /* 0x000fe80000100800 */
[----:B------:R-:W-:Y:S01]  /*323c0*/  STL [R1+0x2a28], R26 ;  /* 0x002a281a01007387 */ /* 0x000fe20000100800 */
[----:B------:R-:W-:-:S03]  /*323d0*/  IMAD.MOV.U32 R35, RZ, RZ, R36 ;  /* 0x000000ffff237224 */ /* 0x000fc600078e0024 */
[----:B------:R2:W-:Y:S04]  /*323e0*/  STL [R1+0xef4], R37 ;  /* 0x000ef42501007387 */ /* 0x0005e80000100800 */
[----:B------:R-:W-:Y:S01]  /*323f0*/  STL [R1+0xef8], R38 ;  /* 0x000ef82601007387 */ /* 0x000fe20000100800 */
[----:B0-----:R-:W-:-:S03]  /*32400*/  IMAD.MOV.U32 R6, RZ, RZ, R39 ;  /* 0x000000ffff067224 */ /* 0x001fc600078e0027 */
[----:B-1----:R-:W3:Y:S01]  /*32410*/  LDL.64 R56, [R1+0xf0] ;  /* 0x0000f00001387983 */ /* 0x002ee20000100a00 */
[----:B----4-:R-:W-:Y:S03]  /*32420*/  HMMA.16816.F32.BF16 R28, R48, R4, R28 ;  /* 0x00000004301c723c */ /* 0x010fe6000004181c */
[----:B--2---:R-:W2:Y:S04]  /*32430*/  LDL.64 R36, [R1+0x100] ;  /* 0x0001000001247983 */ /* 0x004ea80000100a00 */
[----:B------:R-:W-:Y:S04]  /*32440*/  STL.64 [R1+0x31b8], R34 ;  /* 0x0031b82201007387 */ /* 0x000fe80000100a00 */
[----:B------:R0:W-:Y:S04]  /*32450*/  STL.64 [R1+0x31b0], R32 ;  /* 0x0031b02001007387 */ /* 0x0001e80000100a00 */
[----:B------:R-:W-:Y:S04]  /*32460*/  STL [R1+0x3188], R9 ;  /* 0x0031880901007387 */ /* 0x000fe80000100800 */
[----:B------:R-:W-:Y:S04]  /*32470*/  STL [R1+0x2c14], R6 ;  /* 0x002c140601007387 */ /* 0x000fe80000100800 */
[----:B0-----:R-:W4:Y:S04]  /*32480*/  LDL.LU.64 R32, [R1+0x10f0] ;  /* 0x0010f00001207983 */ /* 0x001f280000300a00 */
[----:B------:R-:W4:Y:S01]  /*32490*/  LDL.LU.64 R34, [R1+0x10f8] ;  /* 0x0010f80001227983 */ /* 0x000f220000300a00 */
[----:B------:R-:W-:-:S02]  /*324a0*/  IMAD.MOV.U32 R27, RZ, RZ, R59 ;  /* 0x000000ffff1b7224 */ /* 0x000fc400078e003b */
[----:B------:R-:W-:Y:S02]  /*324b0*/  IMAD.MOV.U32 R26, RZ, RZ, R31 ;  /* 0x000000ffff1a7224 */ /* 0x000fe400078e001f */
[----:B------:R-:W-:Y:S02]  /*324c0*/  IMAD.MOV.U32 R42, RZ, RZ, R28 ;  /* 0x000000ffff2a7224 */ /* 0x000fe400078e001c */
[----:B------:R-:W-:Y:S02]  /*324d0*/  IMAD.MOV.U32 R46, RZ, RZ, R29 ;  /* 0x000000ffff2e7224 */ /* 0x000fe400078e001d */
[----:B------:R-:W-:Y:S01]  /*324e0*/  IMAD.MOV.U32 R47, RZ, RZ, R30 ;  /* 0x000000ffff2f7224 */ /* 0x000fe200078e001e */
[----:B------:R-:W2:Y:S04]  /*324f0*/  LDL R48, [R1+0x110] ;  /* 0x0001100001307983 */ /* 0x000ea80000100800 */
[----:B------:R-:W2:Y:S04]  /*32500*/  LDL.LU.64 R28, [R1+0x370] ;  /* 0x00037000011c7983 */ /* 0x000ea80000300a00 */
[----:B------:R-:W2:Y:S04]  /*32510*/  LDL.LU.64 R30, [R1+0x378] ;  /* 0x00037800011e7983 */ /* 0x000ea80000300a00 */
[----:B------:R-:W-:Y:S04]  /*32520*/  STL.64 [R1+0x31f8], R26 ;  /* 0x0031f81a01007387 */ /* 0x000fe80000100a00 */
[----:B------:R-:W-:Y:S04]  /*32530*/  STL.64 [R1+0x31f0], R24 ;  /* 0x0031f01801007387 */ /* 0x000fe80000100a00 */
[----:B------:R-:W-:Y:S04]  /*32540*/  STL.64 [R1+0x31e8], R46 ;  /* 0x0031e82e01007387 */ /* 0x000fe80000100a00 */
[----:B------:R0:W-:Y:S04]  /*32550*/  STL.64 [R1+0x31e0], R44 ;  /* 0x0031e02c01007387 */ /* 0x0001e80000100a00 */
[----:B0-----:R-:W2:Y:S04]  /*32560*/  LDL.64 R44, [R1+0x120] ;  /* 0x00012000012c7983 */ /* 0x001ea80000100a00 */
[----:B------:R-:W-:Y:S01]  /*32570*/  STL.64 [R1+0x31d8], R42 ;  /* 0x0031d82a01007387 */ /* 0x000fe20000100a00 */
[----:B------:R-:W-:-:S03]  /*32580*/  IMAD.MOV.U32 R49, RZ, RZ, R0 ;  /* 0x000000ffff317224 */ /* 0x000fc600078e0000 */
[----:B------:R0:W-:Y:S04]  /*32590*/  STL.64 [R1+0x31d0], R40 ;  /* 0x0031d02801007387 */ /* 0x0001e80000100a00 */
[----:B------:R-:W3:Y:S04]  /*325a0*/  LDL R0, [R1+0x1e64] ;  /* 0x001e640001007983 */ /* 0x000ee80000100800 */
[----:B0-----:R-:W3:Y:S04]  /*325b0*/  LDL.LU.64 R40, [R1+0x360] ;  /* 0x0003600001287983 */ /* 0x001ee80000300a00 */
[----:B------:R-:W3:Y:S04]  /*325c0*/  LDL.LU.64 R42, [R1+0x368] ;  /* 0x00036800012a7983 */ /* 0x000ee80000300a00 */
[----:B------:R-:W3:Y:S04]  /*325d0*/  LDL.LU.64 R24, [R1+0x350] ;  /* 0x0003500001187983 */ /* 0x000ee80000300a00 */
[----:B------:R-:W3:Y:S01]  /*325e0*/  LDL.LU.64 R26, [R1+0x358] ;  /* 0x00035800011a7983 */ /* 0x000ee20000300a00 */
[----:B----4-:R-:W-:-:S15]  /*325f0*/  HMMA.16816.F32.BF16 R20, R52, R20, R32 ;  /* 0x000000143414723c */ /* 0x010fde0000041820 */
[----:B------:R-:W-:-:S04]  /*32600*/  NOP ;  /* 0x0000000000007918 */ /* 0x000fc80000000000 */
[----:B------:R-:W-:Y:S02]  /*32610*/  IMAD.MOV.U32 R19, RZ, RZ, R20 ;  /* 0x000000ffff137224 */ /* 0x000fe400078e0014 */
[----:B------:R-:W-:Y:S02]  /*32620*/  IMAD.MOV.U32 R7, RZ, RZ, R21 ;  /* 0x000000ffff077224 */ /* 0x000fe400078e0015 */
[----:B------:R-:W-:Y:S02]  /*32630*/  IMAD.MOV.U32 R10, RZ, RZ, R22 ;  /* 0x000000ffff0a7224 */ /* 0x000fe400078e0016 */
[----:B------:R-:W-:Y:S01]  /*32640*/  IMAD.MOV.U32 R11, RZ, RZ, R23 ;  /* 0x000000ffff0b7224 */ /* 0x000fe200078e0017 */
[----:B------:R-:W4:Y:S04]  /*32650*/  LDL.LU.64 R20, [R1+0x340] ;  /* 0x0003400001147983 */ /* 0x000f280000300a00 */
[----:B------:R-:W4:Y:S01]  /*32660*/  LDL.LU.64 R22, [R1+0x348] ;  /* 0x0003480001167983 */ /* 0x000f220000300a00 */
[C---:B--2---:R-:W-:Y:S03]  /*32670*/  HMMA.16816.F32.BF16 R28, R52.reuse, R44, R28 ;  /* 0x0000002c341c723c */ /* 0x044fe6000004181c */
[----:B------:R-:W2:Y:S04]  /*32680*/  LDL.64 R32, [R1+0xe0] ;  /* 0x0000e00001207983 */ /* 0x000ea80000100a00 */
[----:B------:R-:W-:Y:S04]  /*32690*/  STL [R1+0x3070], R19 ;  /* 0x0030701301007387 */ /* 0x000fe80000100800 */
[----:B------:R-:W-:Y:S04]  /*326a0*/  STL [R1+0x2c20], R11 ;  /* 0x002c200b01007387 */ /* 0x000fe80000100800 */
[----:B------:R-:W-:Y:S04]  /*326b0*/  STL [R1+0x2c1c], R10 ;  /* 0x002c1c0a01007387 */ /* 0x000fe80000100800 */
[----:B------:R-:W-:Y:S04]  /*326c0*/  STL [R1+0x2c18], R7 ;  /* 0x002c180701007387 */ /* 0x000fe80000100800 */
[----:B------:R-:W-:Y:S04]  /*326d0*/  STL.64 [R1+0x370], R28 ;  /* 0x0003701c01007387 */ /* 0x000fe80000100a00 */
[----:B------:R0:W-:Y:S04]  /*326e0*/  STL.64 [R1+0x378], R30 ;  /* 0x0003781e01007387 */ /* 0x0001e80000100a00 */
[----:B0-----:R-:W2:Y:S01]  /*326f0*/  LDL.LU.64 R30, [R1+0x32d0] ;  /* 0x0032d000011e7983 */ /* 0x001ea20000300a00 */
[C---:B---3--:R-:W-:Y:S08]  /*32700*/  HMMA.16816.F32.BF16 R40, R52.reuse, R48, R40 ;  /* 0x000000303428723c */ /* 0x048ff00000041828 */
[----:B------:R-:W-:Y:S01]  /*32710*/  HMMA.16816.F32.BF16 R24, R52, R36, R24 ;  /* 0x000000243418723c */ /* 0x000fe20000041818 */
[----:B------:R-:W3:Y:S04]  /*32720*/  LDL.LU.64 R28, [R1+0x32c8] ;  /* 0x0032c800011c7983 */ /* 0x000ee80000300a00 */
[----:B------:R-:W3:Y:S01]  /*32730*/  LDL.64 R48, [R1+0xd0] ;  /* 0x0000d00001307983 */ /* 0x000ee20000100a00 */
[----:B------:R-:W-:-:S02]  /*32740*/  IMAD.MOV.U32 R15, RZ, RZ, R56 ;  /* 0x000000ffff0f7224 */ /* 0x000fc400078e0038 */
[----:B------:R-:W-:Y:S02]  /*32750*/  IMAD.MOV.U32 R14, RZ, RZ, R57 ;  /* 0x000000ffff0e7224 */ /* 0x000fe400078e0039 */
[----:B------:R-:W-:Y:S01]  /*32760*/  IMAD.MOV.U32 R13, RZ, RZ, R44 ;  /* 0x000000ffff0d7224 */ /* 0x000fe200078e002c */
[----:B------:R-:W-:Y:S04]  /*32770*/  STL.64 [R1+0x360], R40 ;  /* 0x0003602801007387 */ /* 0x000fe80000100a00 */
[----:B------:R-:W-:Y:S04]  /*32780*/  STL.64 [R1+0x368], R42 ;  /* 0x0003682a01007387 */ /* 0x000fe80000100a00 */
[----:B------:R0:W-:Y:S04]  /*32790*/  STL.64 [R1+0x350], R24 ;  /* 0x0003501801007387 */ /* 0x0001e80000100a00 */
[----:B------:R-:W-:Y:S01]  /*327a0*/  STL.64 [R1+0x358], R26 ;  /* 0x0003581a01007387 */ /* 0x000fe20000100a00 */
[----:B0-----:R-:W-:Y:S01]  /*327b0*/  IMAD.MOV.U32 R25, RZ, RZ, R2 ;  /* 0x000000ffff197224 */ /* 0x001fe200078e0002 */
[----:B----4-:R-:W-:Y:S01]  /*327c0*/  HMMA.16816.F32.BF16 R20, R52, R56, R20 ;  /* 0x000000383414723c */ /* 0x010fe20000041814 */
[----:B------:R-:W-:-:S02]  /*327d0*/  IMAD.MOV.U32 R56, RZ, RZ, R61 ;  /* 0x000000ffff387224 */ /* 0x000fc400078e003d */
[----:B------:R-:W-:-:S15]  /*327e0*/  IMAD.MOV.U32 R57, RZ, RZ, R3 ;  /* 0x000000ffff397224 */ /* 0x000fde00078e0003 */
[----:B------:R-:W-:Y:S01]  /*327f0*/  NOP ;  /* 0x0000000000007918 */ /* 0x000fe20000000000 */
[----:B------:R0:W-:Y:S04]  /*32800*/  STL.64 [R1+0x340], R20 ;  /* 0x0003401401007387 */ /* 0x0001e80000100a00 */
[----:B------:R-:W-:Y:S04]  /*32810*/  STL.64 [R1+0x348], R22 ;  /* 0x0003481601007387 */ /* 0x000fe80000100a00 */
[----:B------:R-:W4:Y:S04]  /*32820*/  LDL.LU.64 R40, [R1+0x330] ;  /* 0x0003300001287983 */ /* 0x000f280000300a00 */
[----:B------:R-:W4:Y:S04]  /*32830*/  LDL.LU.64 R42, [R1+0x338] ;  /* 0x00033800012a7983 */ /* 0x000f280000300a00 */
[----:B------:R-:W-:Y:S04]  /*32840*/  STL.64 [R1+0x3208], R14 ;  /* 0x0032080e01007387 */ /* 0x000fe80000100a00 */
[----:B------:R1:W-:Y:S04]  /*32850*/  STL.64 [R1+0x3200], R12 ;  /* 0x0032000c01007387 */ /* 0x0003e80000100a00 */
[----:B------:R-:W3:Y:S04]  /*32860*/  LDL.LU R61, [R1+0x32c0] ;  /* 0x0032c000013d7983 */ /* 0x000ee80000300800 */
[----:B------:R-:W3:Y:S04]  /*32870*/  LDL.LU R3, [R1+0x32bc] ;  /* 0x0032bc0001037983 */ /* 0x000ee80000300800 */
[----:B------:R1:W-:Y:S01]  /*32880*/  STL.64 [R1+0x3210], R56 ;  /* 0x0032103801007387 */ /* 0x0003e20000100a00 */
[----:B0-----:R-:W-:-:S02]  /*32890*/  IMAD.MOV.U32 R20, RZ, RZ, R18 ;  /* 0x000000ffff147224 */ /* 0x001fc400078e0012 */
[----:B--2---:R-:W-:Y:S01]  /*328a0*/  IMAD.MOV.U32 R21, RZ, RZ, R30 ;  /* 0x000000ffff157224 */ /* 0x004fe200078e001e */
[----:B------:R-:W2:Y:S04]  /*328b0*/  LDL.LU R18, [R1+0x32b8] ;  /* 0x0032b80001127983 */ /* 0x000ea80000300800 */
[----:B------:R-:W2:Y:S01]  /*328c0*/  LDL.LU R30, [R1+0x32b4] ;  /* 0x0032b400011e7983 */ /* 0x000ea20000300800 */
[----:B------:R-:W-:-:S03]  /*328d0*/  IMAD.MOV.U32 R24, RZ, RZ, R31 ;  /* 0x000000ffff187224 */ /* 0x000fc600078e001f */
[----:B------:R4:W-:Y:S04]  /*328e0*/  STL.64 [R1+0x3218], R20 ;  /* 0x0032181401007387 */ /* 0x0009e80000100a00 */
[----:B------:R-:W2:Y:S04]  /*328f0*/  LDL.LU R31, [R1+0x32b0] ;  /* 0x0032b000011f7983 */ /* 0x000ea80000300800 */
[----:B------:R-:W2:Y:S04]  /*32900*/  LDL.LU R2, [R1+0x32ac] ;  /* 0x0032ac0001027983 */ /* 0x000ea80000300800 */
[----:B-1----:R-:W2:Y:S04]  /*32910*/  LDL.LU.64 R12, [R1+0x320] ;  /* 0x00032000010c7983 */ /* 0x002ea80000300a00 */
[----:B------:R-:W2:Y:S01]  /*32920*/  LDL.LU.64 R14, [R1+0x328] ;  /* 0x00032800010e7983 */ /* 0x000ea20000300a00 */
[----:B------:R-:W-:-:S02]  /*32930*/  IMAD.MOV.U32 R57, RZ, RZ, R60 ;  /* 0x000000ffff397224 */ /* 0x000fc400078e003c */
[----:B------:R-:W-:Y:S02]  /*32940*/  IMAD.MOV.U32 R10, RZ, RZ, R36 ;  /* 0x000000ffff0a7224 */ /* 0x000fe400078e0024 */
[----:B------:R-:W-:Y:S01]  /*32950*/  IMAD.MOV.U32 R7, RZ, RZ, R37 ;  /* 0x000000ffff077224 */ /* 0x000fe200078e0025 */
[----:B------:R0:W-:Y:S04]  /*32960*/  STL.64 [R1+0x3220], R24 ;  /* 0x0032201801007387 */ /* 0x0001e80000100a00 */
[----:B------:R-:W2:Y:S01]  /*32970*/  LDL.64 R36, [R1+0xc0] ;  /* 0x0000c00001247983 */ /* 0x000ea20000100a00 */
[----:B------:R-:W-:Y:S02]  /*32980*/  IMAD.MOV.U32 R9, RZ, RZ, R45 ;  /* 0x000000ffff097224 */ /* 0x000fe400078e002d */
[----:B------:R-:W-:Y:S01]  /*32990*/  IMAD.MOV.U32 R60, RZ, RZ, R33 ;  /* 0x000000ffff3c7224 */ /* 0x000fe200078e0021 */
[----:B----4-:R-:W-:Y:S01]  /*329a0*/  HMMA.16816.F32.BF16 R20, R52, R32, R40 ;  /* 0x000000203414723c */ /* 0x010fe20000041828 */
[----:B---3--:R-:W-:-:S02]  /*329b0*/  IMAD.MOV.U32 R56, RZ, RZ, R61 ;  /* 0x000000ffff387224 */ /* 0x008fc400078e003d */
[----:B0-----:R-:W-:-:S03]  /*329c0*/  IMAD.MOV.U32 R25, RZ, RZ, R3 ;  /* 0x000000ffff197224 */ /* 0x001fc600078e0003 */
[----:B------:R-:W-:Y:S01]  /*329d0*/  STL.64 [R1+0x3228], R56 ;  /* 0x0032283801007387 */ /* 0x000fe20000100a00 */
[----:B--2---:R-:W-:Y:S01]  /*329e0*/  IMAD.MOV.U32 R24, RZ, RZ, R18 ;  /* 0x000000ffff187224 */ /* 0x004fe200078e0012 */
[----:B------:R-:W-:Y:S11]  /*329f0*/  HMMA.16816.F32.BF16 R12, R52, R48, R12 ;  /* 0x00000030340c723c */ /* 0x000ff6000004180c */
[----:B------:R-:W-:Y:S04]  /*32a00*/  STL.64 [R1+0x330], R20 ;  /* 0x0003301401007387 */ /* 0x000fe80000100a00 */
[----:B------:R-:W-:Y:S04]  /*32a10*/  STL.64 [R1+0x338], R22 ;  /* 0x0003381601007387 */ /* 0x000fe80000100a00 */
[----:B------:R-:W2:Y:S04]  /*32a20*/  LDL.LU R18, [R1+0x32a8] ;  /* 0x0032a80001127983 */ /* 0x000ea80000300800 */
[----:B------:R-:W3:Y:S04]  /*32a30*/  LDL.LU R3, [R1+0x32a4] ;  /* 0x0032a40001037983 */ /* 0x000ee80000300800 */
[----:B------:R-:W4:Y:S04]  /*32a40*/  LDL.64 R44, [R1+0xb0] ;  /* 0x0000b000012c7983 */ /* 0x000f280000100a00 */
[----:B------:R0:W-:Y:S01]  /*32a50*/  STL.64 [R1+0x3230], R24 ;  /* 0x0032301801007387 */ /* 0x0001e20000100a00 */
[----:B------:R-:W-:-:S03]  /*32a60*/  IMAD.MOV.U32 R61, RZ, RZ, R32 ;  /* 0x000000ffff3d7224 */ /* 0x000fc600078e0020 */
[----:B------:R-:W2:Y:S01]  /*32a70*/  LDL.64 R32, [R1+0xa0] ;  /* 0x0000a00001207983 */ /* 0x000ea20000100a00 */
[----:B0-----:R-:W-:Y:S02]  /*32a80*/  IMAD.MOV.U32 R24, RZ, RZ, R31 ;  /* 0x000000ffff187224 */ /* 0x001fe400078e001f */
[----:B------:R-:W-:-:S05]  /*32a90*/  IMAD.MOV.U32 R25, RZ, RZ, R30 ;  /* 0x000000ffff197224 */ /* 0x000fca00078e001e */
[----:B------:R0:W-:Y:S04]  /*32aa0*/  STL.64 [R1+0x3248], R24 ;  /* 0x0032481801007387 */ /* 0x0001e80000100a00 */
[----:B------:R-:W-:Y:S04]  /*32ab0*/  STL.64 [R1+0x320], R12 ;  /* 0x0003200c01007387 */ /* 0x000fe80000100a00 */
[----:B------:R-:W-:Y:S04]  /*32ac0*/  STL.64 [R1+0x328], R14 ;  /* 0x0003280e01007387 */ /* 0x000fe80000100a00 */
[----:B------:R-:W2:Y:S04]  /*32ad0*/  LDL.LU.64 R40, [R1+0xa60] ;  /* 0x000a600001287983 */ /* 0x000ea80000300a00 */
[----:B------:R-:W2:Y:S04]  /*32ae0*/  LDL.LU.64 R42, [R1+0xa68] ;  /* 0x000a6800012a7983 */ /* 0x000ea80000300a00 */
[----:B0-----:R-:W2:Y:S01]  /*32af0*/  LDL R24, [R1+0x60] ;  /* 0x0000600001187983 */ /* 0x001ea20000100800 */
[----:B------:R-:W-:-:S03]  /*32b00*/  IMAD.MOV.U32 R25, RZ, RZ, R2 ;  /* 0x000000ffff197224 */ /* 0x000fc600078e0002 */
[----:B------:R-:W3:Y:S01]  /*32b10*/  LDL.LU R2, [R1+0x32a0] ;  /* 0x0032a00001027983 */ /* 0x000ee20000300800 */
[----:B------:R-:W-:Y:S02]  /*32b20*/  IMAD.MOV.U32 R31, RZ, RZ, R48 ;  /* 0x000000ffff1f7224 */ /* 0x000fe400078e0030 */
[----:B------:R-:W-:Y:S02]  /*32b30*/  IMAD.MOV.U32 R30, RZ, RZ, R49 ;  /* 0x000000ffff1e7224 */ /* 0x000fe400078e0031 */
[----:B------:R-:W0:Y:S04]  /*32b40*/  LDSM.16.MT88.4 R48, [R0+UR5+0x4000] ;  /* 0x004000050030783b */ /* 0x000e280008004200 */
[----:B--2---:R3:W-:Y:S02]  /*32b50*/  STL.64 [R1+0x3260], R24 ;  /* 0x0032601801007387 */ /* 0x0047e40000100a00 */
[----:B---3--:R-:W-:-:S02]  /*32b60*/  IMAD.MOV.U32 R24, RZ, RZ, R3 ;  /* 0x000000ffff187224 */ /* 0x008fc400078e0003 */
[----:B------:R-:W-:Y:S01]  /*32b70*/  IMAD.MOV.U32 R25, RZ, RZ, R18 ;  /* 0x000000ffff197224 */ /* 0x000fe200078e0012 */
[----:B------:R-:W2:Y:S04]  /*32b80*/  LDL.LU R3, [R1+0x329c] ;  /* 0x00329c0001037983 */ /* 0x000ea80000300800 */
[----:B------:R-:W3:Y:S04]  /*32b90*/  LDL.LU R18, [R1+0x3298] ;  /* 0x0032980001127983 */ /* 0x000ee80000300800 */
[----:B------:R-:W2:Y:S04]  /*32ba0*/  LDL.LU.64 R20, [R1+0xa50] ;  /* 0x000a500001147983 */ /* 0x000ea80000300a00 */
[----:B------:R-:W2:Y:S04]  /*32bb0*/  LDL.LU.64 R22, [R1+0xa58] ;  /* 0x000a580001167983 */ /* 0x000ea80000300a00 */
[----:B------:R1:W-:Y:S04]  /*32bc0*/  STL.64 [R1+0x3278], R24 ;  /* 0x0032781801007387 */ /* 0x0003e80000100a00 */
[----:B-1----:R-:W2:Y:S04]  /*32bd0*/  LDL R24, [R1+0x80] ;  /* 0x0000800001187983 */ /* 0x002ea80000100800 */
[----:B------:R-:W3:Y:S04]  /*32be0*/  LDL.LU.64 R12, [R1+0xa40] ;  /* 0x000a4000010c7983 */ /* 0x000ee80000300a00 */
[----:B------:R-:W3:Y:S01]  /*32bf0*/  LDL.LU.64 R14, [R1+0xa48] ;  /* 0x000a4800010e7983 */ /* 0x000ee20000300a00 */
[----:B------:R-:W-:-:S02]  /*32c00*/  IMAD.MOV.U32 R25, RZ, RZ, R2 ;  /* 0x000000ffff197224 */ /* 0x000fc400078e0002 */
[----:B------:R-:W-:Y:S02]  /*32c10*/  IMAD.MOV.U32 R11, RZ, RZ, R36 ;  /* 0x000000ffff0b7224 */ /* 0x000fe400078e0024 */
[----:B----4-:R-:W-:Y:S01]  /*32c20*/  IMAD.MOV.U32 R6, RZ, RZ, R44 ;  /* 0x000000ffff067224 */ /* 0x010fe200078e002c */
[----:B--2---:R1:W-:Y:S02]  /*32c30*/  STL.64 [R1+0x3290], R24 ;  /* 0x0032901801007387 */ /* 0x0043e40000100a00 */
[C---:B-1----:R-:W-:Y:S02]  /*32c40*/  HMMA.16816.F32.BF16 R24, R52.reuse, R36, R40 ;  /* 0x000000243418723c */ /* 0x042fe40000041828 */
[----:B------:R-:W-:Y:S04]  /*32c50*/  STL.64 [R1+0x3240], R30 ;  /* 0x0032401e01007387 */ /* 0x000fe80000100a00 */
[----:B------:R-:W-:Y:S04]  /*32c60*/  STL.64 [R1+0x3238], R28 ;  /* 0x0032381c01007387 */ /* 0x000fe80000100a00 */
[----:B0-----:R-:W-:Y:S04]  /*32c70*/  STL.64 [R1+0x3258], R50 ;  /* 0x0032583201007387 */ /* 0x001fe80000100a00 */
[----:B------:R-:W-:Y:S05]  /*32c80*/  STL.64 [R1+0x3250], R48 ;  /* 0x0032503001007387 */ /* 0x000fea0000100a00 */
[----:B------:R-:W-:Y:S04]  /*32c90*/  STL.64 [R1+0xa60], R24 ;  /* 0x000a601801007387 */ /* 0x000fe80000100a00 */
[----:B------:R-:W-:Y:S04]  /*32ca0*/  STL.64 [R1+0xa68], R26 ;  /* 0x000a681a01007387 */ /* 0x000fe80000100a00 */
[----:B------:R-:W-:Y:S04]  /*32cb0*/  STL.64 [R1+0x3270], R10 ;  /* 0x0032700a01007387 */ /* 0x000fe80000100a00 */
[----:B------:R0:W-:Y:S02]  /*32cc0*/  STL.64 [R1+0x3268], R8 ;  /* 0x0032680801007387 */ /* 0x0001e40000100a00 */
[----:B0-----:R-:W-:-:S15]  /*32cd0*/  HMMA.16816.F32.BF16 R8, R52, R44, R20 ;  /* 0x0000002c3408723c */ /* 0x001fde0000041814 */
[----:B------:R-:W-:-:S04]  /*32ce0*/  NOP ;  /* 0x0000000000007918 */ /* 0x000fc80000000000 */
[----:B------:R-:W-:Y:S04]  /*32cf0*/  STL.64 [R1+0xa50], R8 ;  /* 0x000a500801007387 */ /* 0x000fe80000100a00 */
[----:B------:R-:W-:Y:S04]  /*32d00*/  STL.64 [R1+0xa58], R10 ;  /* 0x000a580a01007387 */ /* 0x000fe80000100a00 */
[----:B------:R-:W-:Y:S04]  /*32d10*/  STL.64 [R1+0x3288], R6 ;  /* 0x0032880601007387 */ /* 0x000fe80000100a00 */
[----:B------:R3:W-:Y:S02]  /*32d20*/  STL.64 [R1+0x3280], R4 ;  /* 0x0032800401007387 */ /* 0x0007e40000100a00 */
[----:B---3--:R-:W-:-:S15]  /*32d30*/  HMMA.16816.F32.BF16 R4, R52, R32, R12 ;  /* 0x000000203404723c */ /* 0x008fde000004180c */
[----:B------:R-:W-:-:S04]  /*32d40*/  NOP ;  /* 0x0000000000007918 */ /* 0x000fc80000000000 */
[----:B------:R0:W-:Y:S04]  /*32d50*/  STL.64 [R1+0xa40], R4 ;  /* 0x000a400401007387 */ /* 0x0001e80000100a00 */
[----:B------:R1:W-:Y:S04]  /*32d60*/  STL.64 [R1+0xa48], R6 ;  /* 0x000a480601007387 */ /* 0x0003e80000100a00 */
[----:B------:R-:W2:Y:S04]  /*32d70*/  LDL.LU.64 R24, [R1+0xa30] ;  /* 0x000a300001187983 */ /* 0x000ea80000300a00 */
[----:B------:R-:W2:Y:S04]  /*32d80*/  LDL.LU.64 R26, [R1+0xa38] ;  /* 0x000a3800011a7983 */ /* 0x000ea80000300a00 */
[----:B0-----:R-:W3:Y:S04]  /*32d90*/  LDL.LU.64 R4, [R1+0xa20] ;  /* 0x000a200001047983 */ /* 0x001ee80000300a00 */
[----:B-1----:R-:W3:Y:S04]  /*32da0*/  LDL.LU.64 R6, [R1+0xa28] ;  /* 0x000a280001067983 */ /* 0x002ee80000300a00 */
[----:B------:R-:W4:Y:S04]  /*32db0*/  LDL.LU.64 R8, [R1+0xa10] ;  /* 0x000a100001087983 */ /* 0x000f280000300a00 */
[----:B------:R-:W4:Y:S04]  /*32dc0*/  LDL.LU.64 R10, [R1+0xa18] ;  /* 0x000a1800010a7983 */ /* 0x000f280000300a00 */
[----:B------:R-:W3:Y:S04]  /*32dd0*/  LDL.LU.64 R48, [R1+0xa00] ;  /* 0x000a000001307983 */ /* 0x000ee80000300a00 */
[----:B------:R-:W3:Y:S04]  /*32de0*/  LDL.LU.64 R50, [R1+0xa08] ;  /* 0x000a080001327983 */ /* 0x000ee80000300a00 */
[----:B------:R-:W3:Y:S04]  /*32df0*/  LDL.LU.64 R28, [R1+0x9f0] ;  /* 0x0009f000011c7983 */ /* 0x000ee80000300a00 */
[----:B------:R-:W3:Y:S04]  /*32e00*/  LDL.LU.64 R30, [R1+0x9f8] ;  /* 0x0009f800011e7983 */ /* 0x000ee80000300a00 */
[----:B------:R-:W3:Y:S04]  /*32e10*/  LDL.LU.64 R56, [R1+0x9e0] ;  /* 0x0009e00001387983 */ /* 0x000ee80000300a00 */
[----:B------:R-:W3:Y:S04]  /*32e20*/  LDL.LU.64 R58, [R1+0x9e8] ;  /* 0x0009e800013a7983 */ /* 0x000ee80000300a00 */
[----:B------:R-:W3:Y:S01]  /*32e30*/  LDL.LU.64 R20, [R1+0x9d0] ;  /* 0x0009d00001147983 */ /* 0x000ee20000300a00 */
[----:B------:R-:W-:-:S03]  /*32e40*/  IMAD.MOV.U32 R2, RZ, RZ, R37 ;  /* 0x000000ffff027224 */ /* 0x000fc600078e0025 */
[----:B------:R-:W3:Y:S01]  /*32e50*/  LDL.LU.64 R22, [R1+0x9d8] ;  /* 0x0009d80001167983 */ /* 0x000ee20000300a00 */
[----:B------:R-:W-:Y:S02]  /*32e60*/  IMAD.MOV.U32 R36, RZ, RZ, R18 ;  /* 0x000000ffff247224 */ /* 0x000fe400078e0012 */
[----:B------:R-:W-:Y:S01]  /*32e70*/  IMAD.MOV.U32 R37, RZ, RZ, R3 ;  /* 0x000000ffff257224 */ /* 0x000fe200078e0003 */
[----:B------:R-:W3:Y:S01]  /*32e80*/  LDL.LU.64 R12, [R1+0x9c0] ;  /* 0x0009c000010c7983 */ /* 0x000ee20000300a00 */
[----:B------:R-:W-:-:S03]  /*32e90*/  IMAD.MOV.U32 R3, RZ, RZ, R45 ;  /* 0x000000ffff037224 */ /* 0x000fc600078e002d */
[----:B------:R-:W3:Y:S04]  /*32ea0*/  LDL.LU.64 R14, [R1+0x9c8] ;  /* 0x0009c800010e7983 */ /* 0x000ee80000300a00 */
[----:B------:R-:W3:Y:S04]  /*32eb0*/  LDL.LU.64 R44, [R1+0x9b0] ;  /* 0x0009b000012c7983 */ /* 0x000ee80000300a00 */
[----:B------:R-:W3:Y:S04]  /*32ec0*/  LDL.LU.64 R46, [R1+0x9b8] ;  /* 0x0009b800012e7983 */ /* 0x000ee80000300a00 */
[----:B------:R-:W3:Y:S01]  /*32ed0*/  LDL.LU.64 R40, [R1+0x9a0] ;  /* 0x0009a00001287983 */ /* 0x000ee20000300a00 */
[----:B------:R-:W-:-:S02]  /*32ee0*/  IMAD.MOV.U32 R19, RZ, RZ, R32 ;  /* 0x000000ffff137224 */ /* 0x000fc400078e0020 */
[----:B------:R-:W-:Y:S01]  /*32ef0*/  IMAD.MOV.U32 R18, RZ, RZ, R33 ;  /* 0x000000ffff127224 */ /* 0x000fe200078e0021 */
[----:B------:R-:W3:Y:S04]  /*32f00*/  LDL.LU.64 R42, [R1+0x9a8] ;  /* 0x0009a800012a7983 */ /* 0x000ee80000300a00 */
[----:B------:R-:W3:Y:S04]  /*32f10*/  LDL.LU.64 R32, [R1+0x990] ;  /* 0x0009900001207983 */ /* 0x000ee80000300a00 */
[----:B------:R-:W3:Y:S01]  /*32f20*/  LDL.LU.64 R34, [R1+0x998] ;  /* 0x0009980001227983 */ /* 0x000ee20000300a00 */
[----:B--2---:R-:W-:Y:S03]  /*32f30*/  HMMA.16816.F32.BF16 R36, R52, R36, R24 ;  /* 0x000000243424723c */ /* 0x004fe60000041818 */
[----:B------:R-:W3:-:S15]  /*32f40*/  LDL.LU.64 R24, [R1+0x3290] ;  /* 0x0032900001187983 */ /* 0x000ede0000300a00 */
[----:B------:R-:W-:Y:S01]  /*32f50*/  NOP ;  /* 0x0000000000007918 */ /* 0x000fe20000000000 */
[----:B------:R0:W-:Y:S04]  /*32f60*/  STL.64 [R1+0xa30], R36 ;  /* 0x000a302401007387 */ /* 0x0001e80000100a00 */
[----:B------:R1:W-:Y:S04]  /*32f70*/  STL.64 [R1+0xa38], R38 ;  /* 0x000a382601007387 */ /* 0x0003e80000100a00 */
[----:B0-----:R-:W2:Y:S04]  /*32f80*/  LDL.LU.64 R36, [R1+0x980] ;  /* 0x0009800001247983 */ /* 0x001ea80000300a00 */
[----:B-1----:R-:W2:Y:S01]  /*32f90*/  LDL.LU.64 R38, [R1+0x988] ;  /* 0x0009880001267983 */ /* 0x002ea20000300a00 */
[----:B---3--:R-:W-:Y:S03]  /*32fa0*/  HMMA.16816.F32.BF16 R24, R52, R24, R4 ;  /* 0x000000183418723c */ /* 0x008fe60000041804 */
[----:B------:R-:W3:Y:S04]  /*32fb0*/  LDL.LU.64 R6, [R1+0x3288] ;  /* 0x0032880001067983 */ /* 0x000ee80000300a00 */
[----:B------:R-:W2:-:S12]  /*32fc0*/  LDL.LU.64 R4, [R1+0x3280] ;  /* 0x0032800001047983 */ /* 0x000e980000300a00 */
[----:B------:R0:W-:Y:S04]  /*32fd0*/  STL.64 [R1+0xa20], R24 ;  /* 0x000a201801007387 */ /* 0x0001e80000100a00 */
[----:B------:R4:W-:Y:S04]  /*32fe0*/  STL.64 [R1+0xa28], R26 ;  /* 0x000a281a01007387 */ /* 0x0009e80000100a00 */
[----:B0-----:R-:W4:Y:S02]  /*32ff0*/  LDL.LU.64 R24, [R1+0x3278] ;  /* 0x0032780001187983 */ /* 0x001f240000300a00 */
[----:B----4-:R-:W-:Y:S02]  /*33000*/  HMMA.16816.F32.BF16 R24, R52, R24, R8 ;  /* 0x000000183418723c */ /* 0x010fe40000041808 */
[----:B------:R-:W4:Y:S04]  /*33010*/  LDL.LU.64 R10, [R1+0x3270] ;  /* 0x00327000010a7983 */ /* 0x000f280000300a00 */
[----:B------:R-:W2:-:S13]  /*33020*/  LDL.LU.64 R8, [R1+0x3268] ;  /* 0x0032680001087983 */ /* 0x000e9a0000300a00 */
[----:B------:R0:W-:Y:S04]  /*33030*/  STL.64 [R1+0xa10], R24 ;  /* 0x000a101801007387 */ /* 0x0001e80000100a00 */
[----:B------:R1:W-:Y:S04]  /*33040*/  STL.64 [R1+0xa18], R26 ;  /* 0x000a181a01007387 */ /* 0x0003e80000100a00 */
[----:B0-----:R-:W1:Y:S02]  /*33050*/  LDL.LU.64 R24, [R1+0x3260] ;  /* 0x0032600001187983 */ /* 0x001e640000300a00 */
[----:B-1----:R-:W-:Y:S02]  /*33060*/  HMMA.16816.F32.BF16 R24, R52, R24, R48 ;  /* 0x000000183418723c */ /* 0x002fe40000041830 */
[----:B------:R-:W2:Y:S04]  /*33070*/  LDL.LU.64 R50, [R1+0x3258] ;  /* 0x0032580001327983 */ /* 0x000ea80000300a00 */
        /* <DEDUP_REMOVED lines=11> */
[----:B------:R-:W2:-:S15]  /*33130*/  LDL.LU.64 R56, [R1+0x3228] ;  /* 0x0032280001387983 */ /* 0x000e9e0000300a00 */
[----:B------:R-:W-:Y:S02]  /*33140*/  NOP ;  /* 0x0000000000007918 */ /* 0x000fe40000000000 */
[----:B------:R0:W-:Y:S04]  /*33150*/  STL.64 [R1+0x9e0], R24 ;  /* 0x0009e01801007387 */ /* 0x0001e80000100a00 */
[----:B------:R-:W-:Y:S04]  /*33160*/  STL.64 [R1+0x9e8], R26 ;  /* 0x0009e81a01007387 */ /* 0x000fe80000100a00 */
[----:B0-----:R-:W3:Y:S01]  /*33170*/  LDL.LU.64 R24, [R1+0x3220] ;  /* 0x0032200001187983 */ /* 0x001ee20000300a00 */
[----:B--2---:R-:W-:Y:S03]  /*33180*/  HMMA.16816.F32.BF16 R56, R52, R56, R20 ;  /* 0x000000383438723c */ /* 0x004fe60000041814 */
[----:B------:R-:W2:-:S15]  /*33190*/  LDL.LU.64 R20, [R1+0x3218] ;  /* 0x0032180001147983 */ /* 0x000e9e0000300a00 */
[----:B------:R-:W-:Y:S01]  /*331a0*/  NOP ;  /* 0x0000000000007918 */ /* 0x000fe20000000000 */
[----:B------:R0:W-:Y:S04]  /*331b0*/  STL.64 [R1+0x9d0], R56 ;  /* 0x0009d03801007387 */ /* 0x0001e80000100a00 */
[----:B------:R-:W-:Y:S04]  /*331c0*/  STL.64 [R1+0x9d8], R58 ;  /* 0x0009d83a01007387 */ /* 0x000fe80000100a00 */
[----:B0-----:R-:W4:Y:S01]  /*331d0*/  LDL.LU.64 R56, [R1+0x3210] ;  /* 0x0032100001387983 */ /* 0x001f220000300a00 */
[----:B---3--:R-:W-:Y:S03]  /*331e0*/  HMMA.16816.F32.BF16 R24, R52, R24, R12 ;  /* 0x000000183418723c */ /* 0x008fe6000004180c */
[----:B------:R-:W3:Y:S04]  /*331f0*/  LDL.LU.64 R14, [R1+0x3208] ;  /* 0x00320800010e7983 */ /* 0x000ee80000300a00 */
[----:B------:R-:W3:-:S12]  /*33200*/  LDL.LU.64 R12, [R1+0x3200] ;  /* 0x00320000010c7983 */ /* 0x000ed80000300a00 */
[----:B------:R-:W-:Y:S04]  /*33210*/  STL.64 [R1+0x9c0], R24 ;  /* 0x0009c01801007387 */ /* 0x000fe80000100a00 */
[----:B------:R0:W-:Y:S04]  /*33220*/  STL.64 [R1+0x9c8], R26 ;  /* 0x0009c81a01007387 */ /* 0x0001e80000100a00 */
[----:B0-----:R-:W3:Y:S04]  /*33230*/  LDL.LU.64 R26, [R1+0x31f8] ;  /* 0x0031f800011a7983 */ /* 0x001ee80000300a00 */
[----:B------:R-:W3:Y:S01]  /*33240*/  LDL.LU.64 R24, [R1+0x31f0] ;  /* 0x0031f00001187983 */ /* 0x000ee20000300a00 */
[C---:B--2---:R-:W-:Y:S03]  /*33250*/  HMMA.16816.F32.BF16 R20, R52.reuse, R20, R44 ;  /* 0x000000143414723c */ /* 0x044fe6000004182c */
[----:B------:R-:W2:Y:S04]  /*33260*/  LDL.LU.64 R46, [R1+0x31e8] ;  /* 0x0031e800012e7983 */ /* 0x000ea80000300a00 */
[----:B------:R-:W2:Y:S01]  /*33270*/  LDL.LU.64 R44, [R1+0x31e0] ;  /* 0x0031e000012c7983 */ /* 0x000ea20000300a00 */
[C---:B----4-:R-:W-:Y:S11]  /*33280*/  HMMA.16816.F32.BF16 R56, R52.reuse, R56, R40 ;  /* 0x000000383438723c */ /* 0x050ff60000041828 */
[----:B------:R0:W-:Y:S04]  /*33290*/  STL.64 [R1+0x9b0], R20 ;  /* 0x0009b01401007387 */ /* 0x0001e80000100a00 */
[----:B------:R1:W-:Y:S04]  /*332a0*/  STL.64 [R1+0x9b8], R22 ;  /* 0x0009b81601007387 */ /* 0x0003e80000100a00 */
[----:B0-----:R-:W4:Y:S04]  /*332b0*/  LDL.LU.64 R20, [R1+0x960] ;  /* 0x0009600001147983 */ /* 0x001f280000300a00 */
[----:B-1----:R-:W4:Y:S04]  /*332c0*/  LDL.LU.64 R22, [R1+0x968] ;  /* 0x0009680001167983 */ /* 0x002f280000300a00 */
[----:B------:R-:W2:Y:S04]  /*332d0*/  LDL.LU.64 R42, [R1+0x31d8] ;  /* 0x0031d800012a7983 */ /* 0x000ea80000300a00 */
[----:B------:R-:W2:Y:S04]  /*332e0*/  LDL.LU.64 R40, [R1+0x31d0] ;  /* 0x0031d00001287983 */ /* 0x000ea80000300a00 */
[----:B------:R-:W-:Y:S04]  /*332f0*/  STL.64 [R1+0x9a0], R56 ;  /* 0x0009a03801007387 */ /* 0x000fe80000100a00 */
[----:B------:R0:W-:Y:S04]  /*33300*/  STL.64 [R1+0x9a8], R58 ;  /* 0x0009a83a01007387 */ /* 0x0001e80000100a00 */
[----:B0-----:R-:W2:Y:S04]  /*33310*/  LDL.LU.64 R58, [R1+0x31c8] ;  /* 0x0031c800013a7983 */ /* 0x001ea80000300a00 */
[----:B------:R-:W2:Y:S02]  /*33320*/  LDL.LU.64 R56, [R1+0x31c0] ;  /* 0x0031c00001387983 */ /* 0x000ea40000300a00 */
[----:B--2---:R-:W-:-:S15]  /*33330*/  HMMA.16816.F32.BF16 R32, R52, R56, R32 ;  /* 0x000000383420723c */ /* 0x004fde0000041820 */
[----:B------:R-:W-:-:S04]  /*33340*/  NOP ;  /* 0x0000000000007918 */ /* 0x000fc80000000000 */
[----:B------:R-:W-:Y:S04]  /*33350*/  STL.64 [R1+0x990], R32 ;  /* 0x0009902001007387 */ /* 0x000fe80000100a00 */
[----:B------:R0:W-:Y:S04]  /*33360*/  STL.64 [R1+0x998], R34 ;  /* 0x0009982201007387 */ /* 0x0001e80000100a00 */
[----:B0-----:R-:W2:Y:S04]  /*33370*/  LDL.LU.64 R34, [R1+0x31b8] ;  /* 0x0031b80001227983 */ /* 0x001ea80000300a00 */
[----:B------:R-:W2:Y:S04]  /*33380*/  LDL.LU.64 R32, [R1+0x31b0] ;  /* 0x0031b00001207983 */ /* 0x000ea80000300a00 */
[----:B------:R-:W-:Y:S04]  /*33390*/  STL.64 [R1+0x30e0], R58 ;  /* 0x0030e03a01007387 */ /* 0x000fe80000100a00 */
[----:B------:R0:W-:Y:S04]  /*333a0*/  STL.64 [R1+0x30d8], R56 ;  /* 0x0030d83801007387 */ /* 0x0001e80000100a00 */
[----:B0-----:R-:W2:Y:S04]  /*333b0*/  LDL.LU.64 R56, [R1+0x970] ;  /* 0x0009700001387983 */ /* 0x001ea80000300a00 */
[----:B------:R-:W2:Y:S01]  /*333c0*/  LDL.LU.64 R58, [R1+0x978] ;  /* 0x00097800013a7983 */ /* 0x000ea20000300a00 */
[----:B------:R-:W-:-:S15]  /*333d0*/  HMMA.16816.F32.BF16 R36, R52, R44, R36 ;  /* 0x0000002c3424723c */ /* 0x000fde0000041824 */
[----:B------:R-:W-:-:S04]  /*333e0*/  NOP ;  /* 0x0000000000007918 */ /* 0x000fc80000000000 */
[----:B------:R-:W-:Y:S04]  /*333f0*/  STL.64 [R1+0x980], R36 ;  /* 0x0009802401007387 */ /* 0x000fe80000100a00 */
[----:B------:R0:W-:Y:S04]  /*33400*/  STL.64 [R1+0x988], R38 ;  /* 0x0009882601007387 */ /* 0x0001e80000100a00 */
[----:B0-----:R-:W3:Y:S04]  /*33410*/  LDL.LU.64 R38, [R1+0x31a8] ;  /* 0x0031a80001267983 */ /* 0x001ee80000300a00 */
[----:B------:R-:W4:Y:S04]  /*33420*/  LDL.LU.64 R36, [R1+0x31a0] ;  /* 0x0031a00001247983 */ /* 0x000f280000300a00 */
[----:B------:R-:W-:Y:S04]  /*33430*/  STL.64 [R1+0x30d0], R46 ;  /* 0x0030d02e01007387 */ /* 0x000fe80000100a00 */
[----:B------:R2:W-:Y:S02]  /*33440*/  STL.64 [R1+0x30c8], R44 ;  /* 0x0030c82c01007387 */ /* 0x0005e40000100a00 */
[----:B--2---:R-:W-:Y:S02]  /*33450*/  HMMA.16816.F32.BF16 R44, R52, R40, R56 ;  /* 0x00000028342c723c */ /* 0x004fe40000041838 */
[----:B------:R-:W2:Y:S04]  /*33460*/  LDL.LU.64 R56, [R1+0x930] ;  /* 0x0009300001387983 */ /* 0x000ea80000300a00 */
[----:B------:R-:W2:-:S13]  /*33470*/  LDL.LU.64 R58, [R1+0x938] ;  /* 0x00093800013a7983 */ /* 0x000e9a0000300a00 */
[----:B------:R0:W-:Y:S04]  /*33480*/  STL.64 [R1+0x970], R44 ;  /* 0x0009702c01007387 */ /* 0x0001e80000100a00 */
[----:B------:R1:W-:Y:S04]  /*33490*/  STL.64 [R1+0x978], R46 ;  /* 0x0009782e01007387 */ /* 0x0003e80000100a00 */
[----:B0-----:R-:W2:Y:S04]  /*334a0*/  LDL.LU.64 R44, [R1+0x920] ;  /* 0x00092000012c7983 */ /* 0x001ea80000300a00 */
[----:B-1----:R-:W2:Y:S04]  /*334b0*/  LDL.LU.64 R46, [R1+0x928] ;  /* 0x00092800012e7983 */ /* 0x002ea80000300a00 */
[----:B------:R-:W-:Y:S04]  /*334c0*/  STL.64 [R1+0x30f0], R42 ;  /* 0x0030f02a01007387 */ /* 0x000fe80000100a00 */
[----:B------:R0:W-:Y:S04]  /*334d0*/  STL.64 [R1+0x30e8], R40 ;  /* 0x0030e82801007387 */ /* 0x0001e80000100a00 */
[----:B0-----:R-:W2:Y:S04]  /*334e0*/  LDL.LU.64 R40, [R1+0x950] ;  /* 0x0009500001287983 */ /* 0x001ea80000300a00 */
[----:B------:R-:W2:Y:S01]  /*334f0*/  LDL.LU.64 R42, [R1+0x958] ;  /* 0x00095800012a7983 */ /* 0x000ea20000300a00 */
[----:B----4-:R-:W-:-:S15]  /*33500*/  HMMA.16816.F32.BF16 R20, R52, R36, R20 ;  /* 0x000000243414723c */ /* 0x010fde0000041814 */
[----:B------:R-:W-:-:S04]  /*33510*/  NOP ;  /* 0x0000000000007918 */ /* 0x000fc80000000000 */
[----:B------:R-:W-:Y:S04]  /*33520*/  STL.64 [R1+0x960], R20 ;  /* 0x0009601401007387 */ /* 0x000fe80000100a00 */
[----:B------:R0:W-:Y:S04]  /*33530*/  STL.64 [R1+0x968], R22 ;  /* 0x0009681601007387 */ /* 0x0001e80000100a00 */
[----:B0-----:R-:W4:Y:S04]  /*33540*/  LDL.LU.64 R22, [R1+0x3198] ;  /* 0x0031980001167983 */ /* 0x001f280000300a00 */
[----:B------:R-:W4:Y:S04]  /*33550*/  LDL.LU.64 R20, [R1+0x3190] ;  /* 0x0031900001147983 */ /* 0x000f280000300a00 */
[----:B---3--:R-:W-:Y:S04]  /*33560*/  STL.64 [R1+0x3100], R38 ;  /* 0x0031002601007387 */ /* 0x008fe80000100a00 */
[----:B------:R2:W-:Y:S02]  /*33570*/  STL.64 [R1+0x30f8], R36 ;  /* 0x0030f82401007387 */ /* 0x0005e40000100a00 */
[----:B--2---:R-:W-:Y:S02]  /*33580*/  HMMA.16816.F32.BF16 R36, R52, R32, R40 ;  /* 0x000000203424723c */ /* 0x004fe40000041828 */
[----:B------:R-:W2:Y:S04]  /*33590*/  LDL.LU.64 R40, [R1+0x910] ;  /* 0x0009100001287983 */ /* 0x000ea80000300a00 */
[----:B------:R-:W2:-:S13]  /*335a0*/  LDL.LU.64 R42, [R1+0x918] ;  /* 0x00091800012a7983 */ /* 0x000e9a0000300a00 */
[----:B------:R0:W-:Y:S04]  /*335b0*/  STL.64 [R1+0x950], R36 ;  /* 0x0009502401007387 */ /* 0x0001e80000100a00 */
[----:B------:R1:W-:Y:S04]  /*335c0*/  STL.64 [R1+0x958], R38 ;  /* 0x0009582601007387 */ /* 0x0003e80000100a00 */
[----:B0-----:R-:W3:Y:S04]  /*335d0*/  LDL.LU.64 R36, [R1+0x900] ;  /* 0x0009000001247983 */ /* 0x001ee80000300a00 */
[----:B-1----:R-:W3:Y:S04]  /*335e0*/  LDL.LU.64 R38, [R1+0x908] ;  /* 0x0009080001267983 */ /* 0x002ee80000300a00 */
[----:B------:R-:W-:Y:S04]  /*335f0*/  STL.64 [R1+0x3110], R34 ;  /* 0x0031102201007387 */ /* 0x000fe80000100a00 */
[----:B------:R0:W-:Y:S04]  /*33600*/  STL.64 [R1+0x3108], R32 ;  /* 0x0031082001007387 */ /* 0x0001e80000100a00 */
[----:B0-----:R-:W2:Y:S04]  /*33610*/  LDL.LU.64 R32, [R1+0x940] ;  /* 0x0009400001207983 */ /* 0x001ea80000300a00 */
[----:B------:R-:W2:Y:S04]  /*33620*/  LDL.LU.64 R34, [R1+0x948] ;  /* 0x0009480001227983 */ /* 0x000ea80000300a00 */
[----:B------:R-:W-:Y:S01]  /*33630*/  STL.64 [R1+0x3160], R28 ;  /* 0x0031601c01007387 */ /* 0x000fe20000100a00 */
[----:B--2---:R-:W-:-:S15]  /*33640*/  HMMA.16816.F32.BF16 R32, R52, R28, R32 ;  /* 0x0000001c3420723c */ /* 0x004fde0000041820 */
[----:B------:R-:W-:-:S04]  /*33650*/  NOP ;  /* 0x0000000000007918 */ /* 0x000fc80000000000 */
[----:B------:R-:W-:Y:S04]  /*33660*/  STL.64 [R1+0x940], R32 ;  /* 0x0009402001007387 */ /* 0x000fe80000100a00 */
[----:B------:R0:W-:Y:S02]  /*33670*/  STL.64 [R1+0x948], R34 ;  /* 0x0009482201007387 */ /* 0x0001e40000100a00 */
[----:B0-----:R-:W-:Y:S02]  /*33680*/  HMMA.16816.F32.BF16 R32, R52, R24, R56 ;  /* 0x000000183420723c */ /* 0x001fe40000041838 */
[----:B------:R-:W2:Y:S04]  /*33690*/  LDL.64 R56, [R1+0x130] ;  /* 0x0001300001387983 */ /* 0x000ea80000100a00 */
[----:B------:R-:W-:-:S13]  /*336a0*/  STL.64 [R1+0x3120], R26 ;  /* 0x0031201a01007387 */ /* 0x000fda0000100a00 */
[----:B------:R-:W-:Y:S04]  /*336b0*/  STL.64 [R1+0x930], R32 ;  /* 0x0009302001007387 */ /* 0x000fe80000100a00 */
[----:B------:R4:W-:Y:S02]  /*336c0*/  STL.64 [R1+0x938], R34 ;  /* 0x0009382201007387 */ /* 0x0009e40000100a00 */
[----:B----4-:R-:W-:Y:S02]  /*336d0*/  HMMA.16816.F32.BF16 R32, R52, R20, R44 ;  /* 0x000000143420723c */ /* 0x010fe4000004182c */
[----:B------:R0:W-:Y:S02]  /*336e0*/  STL.64 [R1+0x3118], R24 ;  /* 0x0031181801007387 */ /* 0x0001e40000100a00 */
[----:B0-----:R-:W-:-:S02]  /*336f0*/  IMAD.MOV.U32 R24, RZ, RZ, R13 ;  /* 0x000000ffff187224 */ /* 0x001fc400078e000d */
[----:B------:R-:W3:Y:S01]  /*33700*/  LDL.LU R13, [R1+0x318c] ;  /* 0x00318c00010d7983 */ /* 0x000ee20000300800 */
[----:B------:R-:W-:-:S12]  /*33710*/  IMAD.MOV.U32 R25, RZ, RZ, R9 ;  /* 0x000000ffff197224 */ /* 0x000fd800078e0009 */
[----:B------:R0:W-:Y:S04]  /*33720*/  STL.64 [R1+0x920], R32 ;  /* 0x0009202001007387 */ /* 0x0001e80000100a00 */
[----:B------:R-:W-:Y:S04]  /*33730*/  STL.64 [R1+0x928], R34 ;  /* 0x0009282201007387 */ /* 0x000fe80000100a00 */
[----:B------:R-:W4:Y:S04]  /*33740*/  LDL.LU R9, [R1+0x3188] ;  /* 0x0031880001097983 */ /* 0x000f280000300800 */
[----:B0-----:R-:W2:Y:S04]  /*33750*/  LDL.64 R32, [R1+0x110] ;  /* 0x0001100001207983 */ /* 0x001ea80000100a00 */
[----:B------:R-:W-:Y:S04]  /*33760*/  STL.64 [R1+0x3130], R22 ;  /* 0x0031301601007387 */ /* 0x000fe80000100a00 */
[----:B------:R0:W-:Y:S04]  /*33770*/  STL.64 [R1+0x3128], R20 ;  /* 0x0031281401007387 */ /* 0x0001e80000100a00 */
[----:B------:R-:W2:Y:S01]  /*33780*/  LDL.64 R44, [R1+0x90] ;  /* 0x00009000012c7983 */ /* 0x000ea20000100a00 */
[----:B0-----:R-:W-:Y:S01]  /*33790*/  HMMA.16816.F32.BF16 R20, R52, R16, R40 ;  /* 0x000000103414723c */ /* 0x001fe20000041828 */
[----:B------:R-:W-:-:S02]  /*337a0*/  IMAD.MOV.U32 R40, RZ, RZ, R19 ;  /* 0x000000ffff287224 */ /* 0x000fc400078e0013 */
[----:B------:R-:W-:Y:S01]  /*337b0*/  IMAD.MOV.U32 R41, RZ, RZ, R18 ;  /* 0x000000ffff297224 */ /* 0x000fe200078e0012 */
[----:B--2---:R-:W-:-:S15]  /*337c0*/  STL.64 [R1+0x3168], R44 ;  /* 0x0031682c01007387 */ /* 0x004fde0000100a00 */
[----:B------:R-:W-:Y:S04]  /*337d0*/  STL.64 [R1+0x910], R20 ;  /* 0x0009101401007387 */ /* 0x000fe80000100a00 */
[----:B------:R3:W-:Y:S02]  /*337e0*/  STL.64 [R1+0x918], R22 ;  /* 0x0009181601007387 */ /* 0x0007e40000100a00 */
[----:B---3--:R-:W-:Y:S02]  /*337f0*/  HMMA.16816.F32.BF16 R20, R52, R12, R36 ;  /* 0x0000000c3414723c */ /* 0x008fe40000041824 */
[----:B------:R-:W-:Y:S01]  /*33800*/  STL.64 [R1+0x3148], R16 ;  /* 0x0031481001007387 */ /* 0x000fe20000100a00 */
[----:B------:R-:W-:Y:S02]  /*33810*/  IMAD.MOV.U32 R36, RZ, RZ, R31 ;  /* 0x000000ffff247224 */ /* 0x000fe400078e001f */
[----:B------:R-:W-:-:S14]  /*33820*/  IMAD.MOV.U32 R37, RZ, RZ, R30 ;  /* 0x000000ffff257224 */ /* 0x000fdc00078e001e */
[----:B------:R0:W-:Y:S04]  /*33830*/  STL.64 [R1+0x900], R20 ;  /* 0x0009001401007387 */ /* 0x0001e80000100a00 */
[----:B------:R-:W-:Y:S04]  /*33840*/  STL.64 [R1+0x908], R22 ;  /* 0x0009081601007387 */ /* 0x000fe80000100a00 */
[----:B------:R-:W2:Y:S04]  /*33850*/  LDL.LU.64 R28, [R1+0x310] ;  /* 0x00031000011c7983 */ /* 0x000ea80000300a00 */
[----:B------:R-:W2:Y:S04]  /*33860*/  LDL.LU.64 R30, [R1+0x318] ;  /* 0x00031800011e7983 */ /* 0x000ea80000300a00 */
[----:B------:R-:W3:Y:S04]  /*33870*/  LDL.LU.64 R44, [R1+0x1120] ;  /* 0x00112000012c7983 */ /* 0x000ee80000300a00 */
[----:B------:R-:W3:Y:S04]  /*33880*/  LDL.LU.64 R46, [R1+0x1128] ;  /* 0x00112800012e7983 */ /* 0x000ee80000300a00 */
[----:B------:R-:W-:Y:S01]  /*33890*/  STL.64 [R1+0x3170], R36 ;  /* 0x0031702401007387 */ /* 0x000fe20000100a00 */
[----:B0-----:R-:W-:-:S02]  /*338a0*/  IMAD.MOV.U32 R20, RZ, RZ, R61 ;  /* 0x000000ffff147224 */ /* 0x001fc400078e003d */
[----:B------:R-:W-:-:S05]  /*338b0*/  IMAD.MOV.U32 R21, RZ, RZ, R60 ;  /* 0x000000ffff157224 */ /* 0x000fca00078e003c */
[----:B------:R0:W-:Y:S04]  /*338c0*/  STL.64 [R1+0x3178], R20 ;  /* 0x0031781401007387 */ /* 0x0001e80000100a00 */
[----:B0-----:R-:W2:Y:S04]  /*338d0*/  LDL.LU.64 R20, [R1+0x10d0] ;  /* 0x0010d00001147983 */ /* 0x001ea80000300a00 */
[----:B------:R-:W2:Y:S04]  /*338e0*/  LDL.LU.64 R22, [R1+0x10d8] ;  /* 0x0010d80001167983 */ /* 0x000ea80000300a00 */
[----:B------:R-:W2:Y:S04]  /*338f0*/  LDL.LU.64 R16, [R1+0x1090] ;  /* 0x0010900001107983 */ /* 0x000ea80000300a00 */
[----:B------:R-:W2:Y:S04]  /*33900*/  LDL.LU.64 R18, [R1+0x1098] ;  /* 0x0010980001127983 */ /* 0x000ea80000300a00 */
[----:B------:R0:W-:Y:S04]  /*33910*/  STL.64 [R1+0x3180], R40 ;  /* 0x0031802801007387 */ /* 0x0001e80000100a00 */
[----:B0-----:R-:W4:Y:S04]  /*33920*/  LDL.LU.64 R40, [R1+0x8f0] ;  /* 0x0008f00001287983 */ /* 0x001f280000300a00 */
[----:B------:R-:W4:Y:S01]  /*33930*/  LDL.LU.64 R42, [R1+0x8f8] ;  /* 0x0008f800012a7983 */ /* 0x000f220000300a00 */
[----:B------:R-:W-:-:S02]  /*33940*/  IMAD.MOV.U32 R37, RZ, RZ, R14 ;  /* 0x000000ffff257224 */ /* 0x000fc400078e000e */
[----:B------:R-:W-:Y:S01]  /*33950*/  IMAD.MOV.U32 R14, RZ, RZ, R56 ;  /* 0x000000ffff0e7224 */ /* 0x000fe200078e0038 */
[----:B----4-:R-:W-:-:S15]  /*33960*/  HMMA.16816.F32.BF16 R40, R52, R8, R40 ;  /* 0x000000083428723c */ /* 0x010fde0000041828 */
[----:B------:R-:W-:-:S04]  /*33970*/  NOP ;  /* 0x0000000000007918 */ /* 0x000fc80000000000 */
[----:B------:R-:W-:Y:S04]  /*33980*/  STL.64 [R1+0x8f0], R40 ;  /* 0x0008f02801007387 */ /* 0x000fe80000100a00 */
[----:B------:R2:W-:Y:S02]  /*33990*/  STL.64 [R1+0x8f8], R42 ;  /* 0x0008f82a01007387 */ /* 0x0005e40000100a00 */
[----:B--2---:R-:W-:Y:S08]  /*339a0*/  HMMA.16816.F32.BF16 R40, R52, R4, R28 ;  /* 0x000000043428723c */ /* 0x004ff0000004181c */
[C---:B------:R-:W-:Y:S08]  /*339b0*/  HMMA.16816.F32.BF16 R20, R48.reuse, R24, R20 ;  /* 0x000000183014723c */ /* 0x040ff00000041814 */
[C---:B------:R-:W-:Y:S03]  /*339c0*/  HMMA.16816.F32.BF16 R16, R48.reuse, R32, R16 ;  /* 0x000000203010723c */ /* 0x040fe60000041810 */
[----:B------:R-:W-:Y:S04]  /*339d0*/  STL.64 [R1+0x310], R40 ;  /* 0x0003102801007387 */ /* 0x000fe80000100a00 */
[----:B------:R3:W-:Y:S02]  /*339e0*/  STL.64 [R1+0x318], R42 ;  /* 0x0003182a01007387 */ /* 0x0007e40000100a00 */
[----:B---3--:R-:W-:Y:S01]  /*339f0*/  HMMA.16816.F32.BF16 R40, R48, R56, R44 ;  /* 0x000000383028723c */ /* 0x008fe2000004182c */
[----:B------:R-:W-:-:S02]  /*33a00*/  IMAD.MOV.U32 R29, RZ, RZ, R2 ;  /* 0x000000ffff1d7224 */ /* 0x000fc400078e0002 */
[----:B------:R-:W-:-:S15]  /*33a10*/  IMAD.MOV.U32 R2, RZ, RZ, R57 ;  /* 0x000000ffff027224 */ /* 0x000fde00078e0039 */
[----:B------:R-:W-:Y:S01]  /*33a20*/  NOP ;  /* 0x0000000000007918 */ /* 0x000fe20000000000 */
[----:B------:R0:W-:Y:S04]  /*33a30*/  STL.64 [R1+0x1120], R40 ;  /* 0x0011202801007387 */ /* 0x0001e80000100a00 */
[----:B------:R1:W-:Y:S04]  /*33a40*/  STL.64 [R1+0x1128], R42 ;  /* 0x0011282a01007387 */ /* 0x0003e80000100a00 */
[----:B------:R-:W2:Y:S04]  /*33a50*/  LDL.64 R56, [R1+0x80] ;  /* 0x0000800001387983 */ /* 0x000ea80000100a00 */
[----:B------:R-:W-:Y:S04]  /*33a60*/  STL [R1+0x3140], R14 ;  /* 0x0031400e01007387 */ /* 0x000fe80000100800 */
[----:B------:R-:W-:Y:S04]  /*33a70*/  STL.64 [R1+0x3138], R12 ;  /* 0x0031380c01007387 */ /* 0x000fe80000100a00 */
[----:B------:R3:W-:Y:S04]  /*33a80*/  STL.64 [R1+0x10d0], R20 ;  /* 0x0010d01401007387 */ /* 0x0007e80000100a00 */
[----:B------:R4:W-:Y:S04]  /*33a90*/  STL.64 [R1+0x10d8], R22 ;  /* 0x0010d81601007387 */ /* 0x0009e80000100a00 */
[----:B------:R1:W-:Y:S04]  /*33aa0*/  STL.64 [R1+0x1090], R16 ;  /* 0x0010901001007387 */ /* 0x0003e80000100a00 */
[----:B------:R3:W-:Y:S04]  /*33ab0*/  STL.64 [R1+0x1098], R18 ;  /* 0x0010981201007387 */ /* 0x0007e80000100a00 */
[----:B0-----:R-:W2:Y:S04]  /*33ac0*/  LDL.LU.64 R40, [R1+0x460] ;  /* 0x0004600001287983 */ /* 0x001ea80000300a00 */
[----:B-1----:R-:W2:Y:S04]  /*33ad0*/  LDL.LU.64 R42, [R1+0x468] ;  /* 0x00046800012a7983 */ /* 0x002ea80000300a00 */
[----:B---3--:R-:W3:Y:S04]  /*33ae0*/  LDL.LU.64 R20, [R1+0x450] ;  /* 0x0004500001147983 */ /* 0x008ee80000300a00 */
[----:B----4-:R-:W3:Y:S01]  /*33af0*/  LDL.LU.64 R22, [R1+0x458] ;  /* 0x0004580001167983 */ /* 0x010ee20000300a00 */
[----:B------:R-:W-:-:S02]  /*33b00*/  IMAD.MOV.U32 R12, RZ, RZ, R10 ;  /* 0x000000ffff0c7224 */ /* 0x000fc400078e000a */
[----:B------:R-:W-:Y:S02]  /*33b10*/  IMAD.MOV.U32 R13, RZ, RZ, R7 ;  /* 0x000000ffff0d7224 */ /* 0x000fe400078e0007 */
[----:B------:R-:W-:Y:S01]  /*33b20*/  IMAD.MOV.U32 R36, RZ, RZ, R15 ;  /* 0x000000ffff247224 */ /* 0x000fe200078e000f */
[----:B------:R-:W4:Y:S04]  /*33b30*/  LDL.LU.64 R52, [R1+0x440] ;  /* 0x0004400001347983 */ /* 0x000f280000300a00 */
[----:B------:R-:W4:Y:S04]  /*33b40*/  LDL.LU.64 R54, [R1+0x448] ;  /* 0x0004480001367983 */ /* 0x000f280000300a00 */
[----:B------:R-:W4:Y:S04]  /*33b50*/  LDL.LU.64 R16, [R1+0x430] ;  /* 0x0004300001107983 */ /* 0x000f280000300a00 */
[----:B------:R-:W4:Y:S01]  /*33b60*/  LDL.LU.64 R18, [R1+0x438] ;  /* 0x0004380001127983 */ /* 0x000f220000300a00 */
[----:B------:R-:W-:-:S03]  /*33b70*/  IMAD.MOV.U32 R28, RZ, RZ, R11 ;  /* 0x000000ffff1c7224 */ /* 0x000fc600078e000b */
[----:B------:R-:W4:Y:S01]  /*33b80*/  LDL.LU.64 R44, [R1+0xee0] ;  /* 0x000ee000012c7983 */ /* 0x000f220000300a00 */
[----:B------:R-:W-:Y:S02]  /*33b90*/  IMAD.MOV.U32 R11, RZ, RZ, R32 ;  /* 0x000000ffff0b7224 */ /* 0x000fe400078e0020 */
[----:B------:R-:W-:Y:S01]  /*33ba0*/  IMAD.MOV.U32 R10, RZ, RZ, R33 ;  /* 0x000000ffff0a7224 */ /* 0x000fe200078e0021 */
[----:B------:R-:W4:Y:S04]  /*33bb0*/  LDL.LU.64 R46, [R1+0xee8] ;  /* 0x000ee800012e7983 */ /* 0x000f280000300a00 */
[----:B------:R-:W4:Y:S04]  /*33bc0*/  LDL.LU.64 R32, [R1+0xec0] ;  /* 0x000ec00001207983 */ /* 0x000f280000300a00 */
[----:B------:R-:W4:Y:S04]  /*33bd0*/  LDL.LU.64 R34, [R1+0xec8] ;  /* 0x000ec80001227983 */ /* 0x000f280000300a00 */
[----:B------:R-:W4:Y:S04]  /*33be0*/  LDL.LU.64 R24, [R1+0xeb0] ;  /* 0x000eb00001187983 */ /* 0x000f280000300a00 */
[----:B------:R-:W4:Y:S04]  /*33bf0*/  LDL.LU.64 R26, [R1+0xeb8] ;  /* 0x000eb800011a7983 */ /* 0x000f280000300a00 */
[----:B------:R-:W-:Y:S04]  /*33c00*/  STL.64 [R1+0x3158], R10 ;  /* 0x0031580a01007387 */ /* 0x000fe80000100a00 */
[----:B------:R-:W-:Y:S01]  /*33c10*/  STL.64 [R1+0x3150], R8 ;  /* 0x0031500801007387 */ /* 0x000fe20000100a00 */
[C---:B--2---:R-:W-:Y:S03]  /*33c20*/  HMMA.16816.F32.BF16 R12, R48.reuse, R12, R40 ;  /* 0x0000000c300c723c */ /* 0x044fe60000041828 */
[----:B------:R-:W2:Y:S05]  /*33c30*/  LDL.LU.64 R40, [R1+0x3180] ;  /* 0x0031800001287983 */ /* 0x000eaa0000300a00 */
[C---:B---3--:R-:W-:Y:S11]  /*33c40*/  HMMA.16816.F32.BF16 R36, R48.reuse, R36, R20 ;  /* 0x000000243024723c */ /* 0x048ff60000041814 */
[----:B------:R0:W-:Y:S04]  /*33c50*/  STL.64 [R1+0x460], R12 ;  /* 0x0004600c01007387 */ /* 0x0001e80000100a00 */
[----:B------:R-:W-:Y:S04]  /*33c60*/  STL.64 [R1+0x468], R14 ;  /* 0x0004680e01007387 */ /* 0x000fe80000100a00 */
[----:B0-----:R-:W3:Y:S04]  /*33c70*/  LDL.64 R12, [R1+0x70] ;  /* 0x00007000010c7983 */ /* 0x001ee80000100a00 */
[----:B------:R-:W2:Y:S04]  /*33c80*/  LDL.LU.64 R20, [R1+0x3178] ;  /* 0x0031780001147983 */ /* 0x000ea80000300a00 */
[----:B------:R0:W-:Y:S04]  /*33c90*/  STL.64 [R1+0x450], R36 ;  /* 0x0004502401007387 */ /* 0x0001e80000100a00 */
[----:B------:R-:W-:Y:S04]  /*33ca0*/  STL.64 [R1+0x458], R38 ;  /* 0x0004582601007387 */ /* 0x000fe80000100a00 */
[----:B0-----:R-:W3:Y:S01]  /*33cb0*/  LDL.LU.64 R36, [R1+0x3170] ;  /* 0x0031700001247983 */ /* 0x001ee20000300a00 */
[C---:B----4-:R-:W-:Y:S08]  /*33cc0*/  HMMA.16816.F32.BF16 R28, R48.reuse, R28, R44 ;  /* 0x0000001c301c723c */ /* 0x050ff0000004182c */
[----:B--2---:R-:W-:-:S15]  /*33cd0*/  HMMA.16816.F32.BF16 R52, R48, R20, R52 ;  /* 0x000000143034723c */ /* 0x004fde0000041834 */
[----:B------:R-:W-:-:S04]  /*33ce0*/  NOP ;  /* 0x0000000000007918 */ /* 0x000fc80000000000 */
[----:B------:R-:W-:Y:S04]  /*33cf0*/  STL.64 [R1+0x440], R52 ;  /* 0x0004403401007387 */ /* 0x000fe80000100a00 */
[----:B------:R-:W-:Y:S04]  /*33d00*/  STL.64 [R1+0x448], R54 ;  /* 0x0004483601007387 */ /* 0x000fe80000100a00 */
[----:B------:R-:W0:Y:S01]  /*33d10*/  LDSM.16.MT88.4 R52, [R0+UR5+0x4080] ;  /* 0x004080050034783b */ /* 0x000e220008004200 */
[----:B---3--:R-:W-:Y:S03]  /*33d20*/  HMMA.16816.F32.BF16 R20, R48, R36, R16 ;  /* 0x000000243014723c */ /* 0x008fe60000041810 */
[----:B------:R-:W2:-:S15]  /*33d30*/  LDL.LU.64 R16, [R1+0xea0] ;  /* 0x000ea00001107983 */ /* 0x000e9e0000300a00 */
[----:B------:R-:W-:Y:S01]  /*33d40*/  NOP ;  /* 0x0000000000007918 */ /* 0x000fe20000000000 */
[----:B------:R1:W-:Y:S04]  /*33d50*/  STL.64 [R1+0x430], R20 ;  /* 0x0004301401007387 */ /* 0x0003e80000100a00 */
[----:B------:R-:W-:Y:S04]  /*33d60*/  STL.64 [R1+0x438], R22 ;  /* 0x0004381601007387 */ /* 0x000fe80000100a00 */
[----:B------:R-:W2:Y:S04]  /*33d70*/  LDL.LU.64 R18, [R1+0xea8] ;  /* 0x000ea80001127983 */ /* 0x000ea80000300a00 */
[----:B------:R-:W3:Y:S04]  /*33d80*/  LDL.64 R36, [R1+0x50] ;  /* 0x0000500001247983 */ /* 0x000ee80000100a00 */
[----:B-1----:R-:W4:Y:S04]  /*33d90*/  LDL.64 R20, [R1+0x60] ;  /* 0x0000600001147983 */ /* 0x002f280000100a00 */
[----:B0-----:R-:W-:Y:S04]  /*33da0*/  STL.64 [R1+0x30b0], R54 ;  /* 0x0030b03601007387 */ /* 0x001fe80000100a00 */
[----:B------:R0:W-:Y:S04]  /*33db0*/  STL.64 [R1+0x30a8], R52 ;  /* 0x0030a83401007387 */ /* 0x0001e80000100a00 */
[----:B0-----:R-:W2:Y:S04]  /*33dc0*/  LDL.LU.64 R52, [R1+0xed0] ;  /* 0x000ed00001347983 */ /* 0x001ea80000300a00 */
[----:B------:R-:W2:Y:S04]  /*33dd0*/  LDL.LU.64 R54, [R1+0xed8] ;  /* 0x000ed80001367983 */ /* 0x000ea80000300a00 */
[----:B------:R-:W3:Y:S01]  /*33de0*/  LDL.LU.64 R44, [R1+0x3168] ;  /* 0x00316800012c7983 */ /* 0x000ee20000300a00 */
[----:B------:R-:W-:-:S02]  /*33df0*/  IMAD.MOV.U32 R8, RZ, RZ, R6 ;  /* 0x000000ffff087224 */ /* 0x000fc400078e0006 */
[----:B------:R-:W-:Y:S01]  /*33e00*/  IMAD.MOV.U32 R9, RZ, RZ, R3 ;  /* 0x000000ffff097224 */ /* 0x000fe200078e0003 */
[C---:B------:R-:W-:Y:S01]  /*33e10*/  HMMA.16816.F32.BF16 R32, R48.reuse, R40, R32 ;  /* 0x000000283020723c */ /* 0x040fe20000041820 */
[----:B------:R0:W-:Y:S04]  /*33e20*/  STL.64 [R1+0xee0], R28 ;  /* 0x000ee01c01007387 */ /* 0x0001e80000100a00 */
[----:B------:R-:W-:Y:S04]  /*33e30*/  STL.64 [R1+0xee8], R30 ;  /* 0x000ee81e01007387 */ /* 0x000fe80000100a00 */
[----:B0-----:R-:W4:Y:S01]  /*33e40*/  LDL.LU.64 R28, [R1+0x3160] ;  /* 0x00316000011c7983 */ /* 0x001f220000300a00 */
[C---:B--2---:R-:W-:Y:S08]  /*33e50*/  HMMA.16816.F32.BF16 R52, R48.reuse, R8, R52 ;  /* 0x000000083034723c */ /* 0x044ff00000041834 */
[C---:B---3--:R-:W-:Y:S11]  /*33e60*/  HMMA.16816.F32.BF16 R8, R48.reuse, R44, R24 ;  /* 0x0000002c3008723c */ /* 0x048ff60000041818 */
[----:B------:R-:W-:Y:S04]  /*33e70*/  STL.64 [R1+0xed0], R52 ;  /* 0x000ed03401007387 */ /* 0x000fe80000100a00 */
[----:B------:R-:W-:Y:S04]  /*33e80*/  STL.64 [R1+0xed8], R54 ;  /* 0x000ed83601007387 */ /* 0x000fe80000100a00 */
[----:B------:R-:W-:Y:S04]  /*33e90*/  STL.64 [R1+0xec0], R32 ;  /* 0x000ec02001007387 */ /* 0x000fe80000100a00 */
[----:B------:R-:W-:Y:S04]  /*33ea0*/  STL.64 [R1+0xec8], R34 ;  /* 0x000ec82201007387 */ /* 0x000fe80000100a00 */
[----:B------:R0:W-:Y:S04]  /*33eb0*/  STL.64 [R1+0xeb0], R8 ;  /* 0x000eb00801007387 */ /* 0x0001e80000100a00 */
[----:B------:R1:W-:Y:S04]  /*33ec0*/  STL.64 [R1+0xeb8], R10 ;  /* 0x000eb80a01007387 */ /* 0x0003e80000100a00 */
[----:B0-----:R-:W2:Y:S04]  /*33ed0*/  LDL.LU.64 R8, [R1+0xe90] ;  /* 0x000e900001087983 */ /* 0x001ea80000300a00 */
[----:B-1----:R-:W2:Y:S01]  /*33ee0*/  LDL.LU.64 R10, [R1+0xe98] ;  /* 0x000e9800010a7983 */ /* 0x002ea20000300a00 */
[----:B------:R-:W-:Y:S01]  /*33ef0*/  HMMA.16816.F32.BF16 R16, R48, R56, R16 ;  /* 0x000000383010723c */ /* 0x000fe20000041810 */
[----:B------:R-:W-:-:S02]  /*33f00*/  IMAD.MOV.U32 R6, RZ, RZ, R45 ;  /* 0x000000ffff067224 */ /* 0x000fc400078e002d */
[----:B------:R-:W-:Y:S01]  /*33f10*/  IMAD.MOV.U32 R7, RZ, RZ, R44 ;  /* 0x000000ffff077224 */ /* 0x000fe200078e002c */
[----:B------:R-:W3:Y:S04]  /*33f20*/  LDL.64 R40, [R1+0x40] ;  /* 0x0000400001287983 */ /* 0x000ee80000100a00 */
[----:B------:R-:W3:Y:S04]  /*33f30*/  LDL.64 R44, [R1+0x30] ;  /* 0x00003000012c7983 */ /* 0x000ee80000100a00 */
[----:B------:R-:W-:Y:S04]  /*33f40*/  STL [R1+0x306c], R6 ;  /* 0x00306c0601007387 */ /* 0x000fe80000100800 */
[----:B------:R-:W-:Y:S01]  /*33f50*/  STL [R1+0x3068], R7 ;  /* 0x0030680701007387 */ /* 0x000fe20000100800 */
[----:B------:R-:W-:-:S02]  /*33f60*/  IMAD.MOV.U32 R31, RZ, RZ, R57 ;  /* 0x000000ffff1f7224 */ /* 0x000fc400078e0039 */
[----:B------:R-:W-:Y:S01]  /*33f70*/  IMAD.MOV.U32 R60, RZ, RZ, R56 ;  /* 0x000000ffff3c7224 */ /* 0x000fe200078e0038 */
[----:B------:R0:W-:Y:S04]  /*33f80*/  STL.64 [R1+0xea0], R16 ;  /* 0x000ea01001007387 */ /* 0x0001e80000100a00 */
[----:B------:R1:W-:Y:S04]  /*33f90*/  STL.64 [R1+0xea8], R18 ;  /* 0x000ea81201007387 */ /* 0x0003e80000100a00 */
[----:B0-----:R-:W4:Y:S04]  /*33fa0*/  LDL.LU.64 R16, [R1+0xe80] ;  /* 0x000e800001107983 */ /* 0x001f280000300a00 */
[----:B-1----:R-:W4:Y:S04]  /*33fb0*/  LDL.LU.64 R18, [R1+0xe88] ;  /* 0x000e880001127983 */ /* 0x002f280000300a00 */
[----:B------:R-:W3:Y:S04]  /*33fc0*/  LDL.LU.64 R24, [R1+0xe70] ;  /* 0x000e700001187983 */ /* 0x000ee80000300a00 */
[----:B------:R-:W3:Y:S04]  /*33fd0*/  LDL.LU.64 R26, [R1+0xe78] ;  /* 0x000e7800011a7983 */ /* 0x000ee80000300a00 */
[----:B------:R-:W3:Y:S04]  /*33fe0*/  LDL.64 R32, [R1+0x20] ;  /* 0x0000200001207983 */ /* 0x000ee80000100a00 */
[----:B------:R-:W3:Y:S04]  /*33ff0*/  LDL.64 R52, [R1+0x10] ;  /* 0x0000100001347983 */ /* 0x000ee80000100a00 */
[----:B------:R-:W3:Y:S04]  /*34000*/  LDL.64 R56, [R1] ;  /* 0x0000000001387983 */ /* 0x000ee80000100a00 */
[----:B------:R-:W-:Y:S04]  /*34010*/  STL [R1+0x3078], R31 ;  /* 0x0030781f01007387 */ /* 0x000fe80000100800 */
[----:B------:R-:W-:Y:S01]  /*34020*/  STL [R1+0x3074], R60 ;  /* 0x0030743c01007387 */ /* 0x000fe20000100800 */
[----:B------:R-:W-:-:S02]  /*34030*/  IMAD.MOV.U32 R6, RZ, RZ, R12 ;  /* 0x000000ffff067224 */ /* 0x000fc400078e000c */
[----:B------:R-:W-:Y:S01]  /*34040*/  IMAD.MOV.U32 R7, RZ, RZ, R13 ;  /* 0x000000ffff077224 */ /* 0x000fe200078e000d */
[----:B--2---:R-:W-:-:S15]  /*34050*/  HMMA.16816.F32.BF16 R8, R48, R12, R8 ;  /* 0x0000000c3008723c */ /* 0x004fde0000041808 */
[----:B------:R-:W-:-:S04]  /*34060*/  NOP ;  /* 0x0000000000007918 */ /* 0x000fc80000000000 */
[----:B------:R-:W-:Y:S04]  /*34070*/  STL.64 [R1+0xe90], R8 ;  /* 0x000e900801007387 */ /* 0x000fe80000100a00 */
[----:B------:R0:W-:Y:S04]  /*34080*/  STL.64 [R1+0xe98], R10 ;  /* 0x000e980a01007387 */ /* 0x0001e80000100a00 */
[----:B0-----:R-:W2:Y:S04]  /*34090*/  LDL.LU.64 R10, [R1+0x3158] ;  /* 0x00315800010a7983 */ /* 0x001ea80000300a00 */
[----:B------:R-:W2:Y:S04]  /*340a0*/  LDL.LU.64 R8, [R1+0x3150] ;  /* 0x0031500001087983 */ /* 0x000ea80000300a00 */
[----:B------:R-:W2:Y:S04]  /*340b0*/  LDL.LU.64 R12, [R1+0xe60] ;  /* 0x000e6000010c7983 */ /* 0x000ea80000300a00 */
[----:B------:R-:W2:Y:S01]  /*340c0*/  LDL.LU.64 R14, [R1+0xe68] ;  /* 0x000e6800010e7983 */ /* 0x000ea20000300a00 */
[C---:B----4-:R-:W-:Y:S08]  /*340d0*/  HMMA.16816.F32.BF16 R16, R48.reuse, R20, R16 ;  /* 0x000000143010723c */ /* 0x050ff00000041810 */
[----:B---3--:R-:W-:Y:S01]  /*340e0*/  HMMA.16816.F32.BF16 R24, R48, R36, R24 ;  /* 0x000000243018723c */ /* 0x008fe20000041818 */
[----:B------:R-:W-:Y:S04]  /*340f0*/  STL [R1+0x3080], R7 ;  /* 0x0030800701007387 */ /* 0x000fe80000100800 */
[----:B------:R-:W-:Y:S01]  /*34100*/  STL [R1+0x307c], R6 ;  /* 0x00307c0601007387 */ /* 0x000fe20000100800 */
[----:B------:R-:W-:-:S02]  /*34110*/  IMAD.MOV.U32 R60, RZ, RZ, R37 ;  /* 0x000000ffff3c7224 */ /* 0x000fc400078e0025 */
[----:B------:R-:W-:-:S03]  /*34120*/  IMAD.MOV.U32 R31, RZ, RZ, R36 ;  /* 0x000000ffff1f7224 */ /* 0x000fc600078e0024 */
[----:B------:R0:W-:Y:S04]  /*34130*/  STL.64 [R1+0xe80], R16 ;  /* 0x000e801001007387 */ /* 0x0001e80000100a00 */
[----:B------:R1:W-:Y:S04]  /*34140*/  STL.64 [R1+0xe88], R18 ;  /* 0x000e881201007387 */ /* 0x0003e80000100a00 */
[----:B0-----:R-:W3:Y:S01]  /*34150*/  LDL.LU.64 R16, [R1+0x3148] ;  /* 0x0031480001107983 */ /* 0x001ee20000300a00 */
[----:B-1----:R-:W-:-:S03]  /*34160*/  IMAD.MOV.U32 R19, RZ, RZ, R21 ;  /* 0x000000ffff137224 */ /* 0x002fc600078e0015 */
[----:B------:R-:W4:Y:S04]  /*34170*/  LDL.LU.64 R20, [R1+0xe50] ;  /* 0x000e500001147983 */ /* 0x000f280000300a00 */
[----:B------:R-:W4:Y:S04]  /*34180*/  LDL.LU.64 R22, [R1+0xe58] ;  /* 0x000e580001167983 */ /* 0x000f280000300a00 */
[----:B------:R-:W-:Y:S04]  /*34190*/  STL [R1+0x3084], R19 ;  /* 0x0030841301007387 */ /* 0x000fe80000100800 */
[----:B------:R0:W-:Y:S04]  /*341a0*/  STL.64 [R1+0xe70], R24 ;  /* 0x000e701801007387 */ /* 0x0001e80000100a00 */
[----:B------:R1:W-:Y:S04]  /*341b0*/  STL.64 [R1+0xe78], R26 ;  /* 0x000e781a01007387 */ /* 0x0003e80000100a00 */
[----:B0-----:R-:W3:Y:S04]  /*341c0*/  LDL.LU.64 R24, [R1+0xe40] ;  /* 0x000e400001187983 */ /* 0x001ee80000300a00 */
[----:B-1----:R-:W3:Y:S04]  /*341d0*/  LDL.LU.64 R26, [R1+0xe48] ;  /* 0x000e4800011a7983 */ /* 0x002ee80000300a00 */
[----:B------:R-:W3:Y:S04]  /*341e0*/  LDL.LU.64 R36, [R1+0xe30] ;  /* 0x000e300001247983 */ /* 0x000ee80000300a00 */
[----:B------:R-:W3:Y:S04]  /*341f0*/  LDL.LU.64 R38, [R1+0xe38] ;  /* 0x000e380001267983 */ /* 0x000ee80000300a00 */
        /* <DEDUP_REMOVED lines=8> */
[----:B0-----:R-:W2:Y:S04]  /*34280*/  LDL.LU R14, [R1+0x3140] ;  /* 0x00314000010e7983 */ /* 0x001ea80000300800 */
[----:B------:R-:W2:Y:S04]  /*34290*/  LDL.LU.64 R12, [R1+0x3138] ;  /* 0x00313800010c7983 */ /* 0x000ea80000300a00 */
[----:B------:R-:W2:Y:S04]  /*342a0*/  LDL.LU.64 R40, [R1+0xe20] ;  /* 0x000e200001287983 */ /* 0x000ea80000300a00 */
[----:B------:R-:W2:Y:S01]  /*342b0*/  LDL.LU.64 R42, [R1+0xe28] ;  /* 0x000e2800012a7983 */ /* 0x000ea20000300a00 */
[C---:B----4-:R-:W-:Y:S03]  /*342c0*/  HMMA.16816.F32.BF16 R20, R48.reuse, R44, R20 ;  /* 0x0000002c3014723c */ /* 0x050fe60000041814 */
[----:B------:R-:W-:Y:S04]  /*342d0*/  STL [R1+0x3094], R18 ;  /* 0x0030941201007387 */ /* 0x000fe80000100800 */
[----:B------:R-:W-:Y:S01]  /*342e0*/  STL [R1+0x3090], R6 ;  /* 0x0030900601007387 */ /* 0x000fe20000100800 */
[C---:B---3--:R-:W-:Y:S08]  /*342f0*/  HMMA.16816.F32.BF16 R24, R48.reuse, R32, R24 ;  /* 0x000000203018723c */ /* 0x048ff00000041818 */
[----:B------:R-:W-:Y:S03]  /*34300*/  HMMA.16816.F32.BF16 R36, R48, R52, R36 ;  /* 0x000000343024723c */ /* 0x000fe60000041824 */
[----:B------:R-:W-:Y:S04]  /*34310*/  STL.64 [R1+0xe50], R20 ;  /* 0x000e501401007387 */ /* 0x000fe80000100a00 */
[----:B------:R0:W-:Y:S01]  /*34320*/  STL.64 [R1+0xe58], R22 ;  /* 0x000e581601007387 */ /* 0x0001e20000100a00 */
[----:B------:R-:W-:-:S02]  /*34330*/  IMAD.MOV.U32 R19, RZ, RZ, R44 ;  /* 0x000000ffff137224 */ /* 0x000fc400078e002c */
[----:B------:R-:W-:Y:S02]  /*34340*/  IMAD.MOV.U32 R7, RZ, RZ, R45 ;  /* 0x000000ffff077224 */ /* 0x000fe400078e002d */
[----:B------:R-:W-:Y:S02]  /*34350*/  IMAD.MOV.U32 R60, RZ, RZ, R32 ;  /* 0x000000ffff3c7224 */ /* 0x000fe400078e0020 */
[----:B------:R-:W-:Y:S01]  /*34360*/  IMAD.MOV.U32 R31, RZ, RZ, R33 ;  /* 0x000000ffff1f7224 */ /* 0x000fe200078e0021 */
[----:B0-----:R-:W3:Y:S04]  /*34370*/  LDL.LU.64 R22, [R1+0x3130] ;  /* 0x0031300001167983 */ /* 0x001ee80000300a00 */
[----:B------:R-:W4:Y:S04]  /*34380*/  LDL.LU.64 R20, [R1+0x3128] ;  /* 0x0031280001147983 */ /* 0x000f280000300a00 */
[----:B------:R-:W3:Y:S04]  /*34390*/  LDL.LU.64 R44, [R1+0xe10] ;  /* 0x000e1000012c7983 */ /* 0x000ee80000300a00 */
[----:B------:R-:W3:Y:S04]  /*343a0*/  LDL.LU.64 R46, [R1+0xe18] ;  /* 0x000e1800012e7983 */ /* 0x000ee80000300a00 */
[----:B------:R-:W-:Y:S04]  /*343b0*/  STL.64 [R1+0xe40], R24 ;  /* 0x000e401801007387 */ /* 0x000fe80000100a00 */
[----:B------:R0:W-:Y:S01]  /*343c0*/  STL.64 [R1+0xe48], R26 ;  /* 0x000e481a01007387 */ /* 0x0001e20000100a00 */
[----:B------:R-:W-:-:S02]  /*343d0*/  IMAD.MOV.U32 R3, RZ, RZ, R52 ;  /* 0x000000ffff037224 */ /* 0x000fc400078e0034 */
[----:B------:R-:W-:Y:S01]  /*343e0*/  IMAD.MOV.U32 R0, RZ, RZ, R53 ;  /* 0x000000ffff007224 */ /* 0x000fe200078e0035 */
[----:B0-----:R-:W3:Y:S04]  /*343f0*/  LDL.LU.64 R26, [R1+0x3120] ;  /* 0x00312000011a7983 */ /* 0x001ee80000300a00 */
[----:B------:R-:W3:Y:S04]  /*34400*/  LDL.LU.64 R24, [R1+0x3118] ;  /* 0x0031180001187983 */ /* 0x000ee80000300a00 */
        /* <DEDUP_REMOVED lines=9> */
[----:B------:R-:W3:Y:S01]  /*344a0*/  LDL.LU.64 R54, [R1+0xde8] ;  /* 0x000de80001367983 */ /* 0x000ee20000300a00 */
[----:B--2---:R-:W-:-:S15]  /*344b0*/  HMMA.16816.F32.BF16 R40, R48, R56, R40 ;  /* 0x000000383028723c */ /* 0x004fde0000041828 */
[----:B------:R-:W-:-:S04]  /*344c0*/  NOP ;  /* 0x0000000000007918 */ /* 0x000fc80000000000 */
[----:B------:R-:W-:Y:S04]  /*344d0*/  STL.64 [R1+0xe20], R40 ;  /* 0x000e202801007387 */ /* 0x000fe80000100a00 */
[----:B------:R0:W-:Y:S04]  /*344e0*/  STL.64 [R1+0xe28], R42 ;  /* 0x000e282a01007387 */ /* 0x0001e80000100a00 */
[----:B0-----:R-:W2:Y:S04]  /*344f0*/  LDL.LU.64 R42, [R1+0x30f0] ;  /* 0x0030f000012a7983 */ /* 0x001ea80000300a00 */
[----:B------:R-:W2:Y:S04]  /*34500*/  LDL.LU.64 R40, [R1+0x30e8] ;  /* 0x0030e80001287983 */ /* 0x000ea80000300a00 */
[----:B------:R-:W2:Y:S04]  /*34510*/  LDL.LU.64 R58, [R1+0x30e0] ;  /* 0x0030e000013a7983 */ /* 0x000ea80000300a00 */
[----:B------:R-:W3:Y:S04]  /*34520*/  LDL.LU.64 R56, [R1+0x30d8] ;  /* 0x0030d80001387983 */ /* 0x000ee80000300a00 */
[----:B------:R-:W-:Y:S04]  /*34530*/  STL.64 [R1+0x30c0], R6 ;  /* 0x0030c00601007387 */ /* 0x000fe80000100a00 */
[----:B------:R0:W-:Y:S04]  /*34540*/  STL.64 [R1+0x30b8], R4 ;  /* 0x0030b80401007387 */ /* 0x0001e80000100a00 */
[----:B0-----:R-:W2:Y:S04]  /*34550*/  LDL.LU.64 R4, [R1+0xdf0] ;  /* 0x000df00001047983 */ /* 0x001ea80000300a00 */
[----:B------:R-:W2:Y:S01]  /*34560*/  LDL.LU.64 R6, [R1+0xdf8] ;  /* 0x000df80001067983 */ /* 0x000ea20000300a00 */
[----:B---3--:R-:W-:-:S15]  /*34570*/  HMMA.16816.F32.BF16 R44, R48, R56, R44 ;  /* 0x00000038302c723c */ /* 0x008fde000004182c */
[----:B------:R-:W-:-:S04]  /*34580*/  NOP ;  /* 0x0000000000007918 */ /* 0x000fc80000000000 */
[----:B------:R-:W-:Y:S04]  /*34590*/  STL.64 [R1+0xe10], R44 ;  /* 0x000e102c01007387 */ /* 0x000fe80000100a00 */
[----:B------:R0:W-:Y:S04]  /*345a0*/  STL.64 [R1+0xe18], R46 ;  /* 0x000e182e01007387 */ /* 0x0001e80000100a00 */
[----:B0-----:R-:W3:Y:S04]  /*345b0*/  LDL.LU.64 R46, [R1+0x30d0] ;  /* 0x0030d000012e7983 */ /* 0x001ee80000300a00 */
[----:B------:R-:W3:Y:S04]  /*345c0*/  LDL.LU.64 R44, [R1+0x30c8] ;  /* 0x0030c800012c7983 */ /* 0x000ee80000300a00 */
[----:B--2---:R-:W-:Y:S04]  /*345d0*/  STL.64 [R1+0x2f88], R58 ;  /* 0x002f883a01007387 */ /* 0x004fe80000100a00 */
[----:B------:R0:W-:Y:S04]  /*345e0*/  STL.64 [R1+0x2f80], R56 ;  /* 0x002f803801007387 */ /* 0x0001e80000100a00 */
[----:B0-----:R-:W3:Y:S04]  /*345f0*/  LDL.LU.64 R56, [R1+0xe00] ;  /* 0x000e000001387983 */ /* 0x001ee80000300a00 */
[----:B------:R-:W3:Y:S01]  /*34600*/  LDL.LU.64 R58, [R1+0xe08] ;  /* 0x000e0800013a7983 */ /* 0x000ee20000300a00 */
[C---:B------:R-:W-:Y:S08]  /*34610*/  HMMA.16816.F32.BF16 R4, R48.reuse, R40, R4 ;  /* 0x000000283004723c */ /* 0x040ff00000041804 */
[----:B---3--:R-:W-:Y:S01]  /*34620*/  HMMA.16816.F32.BF16 R56, R48, R44, R56 ;  /* 0x0000002c3038723c */ /* 0x008fe20000041838 */
[----:B------:R-:W-:Y:S04]  /*34630*/  STL.64 [R1+0x2f78], R46 ;  /* 0x002f782e01007387 */ /* 0x000fe80000100a00 */
[----:B------:R-:W-:-:S14]  /*34640*/  STL.64 [R1+0x2f70], R44 ;  /* 0x002f702c01007387 */ /* 0x000fdc0000100a00 */
[----:B------:R-:W-:Y:S04]  /*34650*/  STL.64 [R1+0xe00], R56 ;  /* 0x000e003801007387 */ /* 0x000fe80000100a00 */
[----:B------:R-:W-:Y:S04]  /*34660*/  STL.64 [R1+0xe08], R58 ;  /* 0x000e083a01007387 */ /* 0x000fe80000100a00 */
[----:B------:R-:W-:Y:S04]  /*34670*/  STL.64 [R1+0x2f98], R42 ;  /* 0x002f982a01007387 */ /* 0x000fe80000100a00 */
[----:B------:R0:W-:Y:S04]  /*34680*/  STL.64 [R1+0x2f90], R40 ;  /* 0x002f902801007387 */ /* 0x0001e80000100a00 */
[----:B------:R-:W-:Y:S04]  /*34690*/  STL.64 [R1+0xdf0], R4 ;  /* 0x000df00401007387 */ /* 0x000fe80000100a00 */
[----:B------:R1:W-:Y:S04]  /*346a0*/  STL.64 [R1+0xdf8], R6 ;  /* 0x000df80601007387 */ /* 0x0003e80000100a00 */
[----:B0-----:R-:W2:Y:S04]  /*346b0*/  LDL.LU.64 R40, [R1+0xdc0] ;  /* 0x000dc00001287983 */ /* 0x001ea80000300a00 */
[----:B------:R-:W2:Y:S01]  /*346c0*/  LDL.LU.64 R42, [R1+0xdc8] ;  /* 0x000dc800012a7983 */ /* 0x000ea20000300a00 */
[----:B-1----:R-:W-:-:S15]  /*346d0*/  HMMA.16816.F32.BF16 R4, R48, R36, R52 ;  /* 0x000000243004723c */ /* 0x002fde0000041834 */
[----:B------:R-:W-:-:S04]  /*346e0*/  NOP ;  /* 0x0000000000007918 */ /* 0x000fc80000000000 */
[----:B------:R0:W-:Y:S04]  /*346f0*/  STL.64 [R1+0xde0], R4 ;  /* 0x000de00401007387 */ /* 0x0001e80000100a00 */
[----:B------:R1:W-:Y:S04]  /*34700*/  STL.64 [R1+0xde8], R6 ;  /* 0x000de80601007387 */ /* 0x0003e80000100a00 */
[----:B0-----:R-:W3:Y:S04]  /*34710*/  LDL.LU.64 R4, [R1+0xdb0] ;  /* 0x000db00001047983 */ /* 0x001ee80000300a00 */
[----:B-1----:R-:W3:Y:S04]  /*34720*/  LDL.LU.64 R6, [R1+0xdb8] ;  /* 0x000db80001067983 */ /* 0x002ee80000300a00 */
[----:B------:R-:W4:Y:S04]  /*34730*/  LDL.LU.64 R52, [R1+0xda0] ;  /* 0x000da00001347983 */ /* 0x000f280000300a00 */
[----:B------:R-:W4:Y:S04]  /*34740*/  LDL.LU.64 R54, [R1+0xda8] ;  /* 0x000da80001367983 */ /* 0x000f280000300a00 */
[----:B------:R-:W2:Y:S04]  /*34750*/  LDL.64 R56, [R1+0xf0] ;  /* 0x0000f00001387983 */ /* 0x000ea80000100a00 */
[----:B--2---:R0:W-:Y:S04]  /*34760*/  STL.64 [R1+0x3098], R56 ;  /* 0x0030983801007387 */ /* 0x0041e80000100a00 */
[----:B0-----:R-:W2:Y:S04]  /*34770*/  LDL.LU.64 R56, [R1+0xdd0] ;  /* 0x000dd00001387983 */ /* 0x001ea80000300a00 */
[----:B------:R-:W2:Y:S04]  /*34780*/  LDL.LU.64 R58, [R1+0xdd8] ;  /* 0x000dd800013a7983 */ /* 0x000ea80000300a00 */
[----:B------:R-:W-:Y:S04]  /*34790*/  STL.64 [R1+0x2f68], R38 ;  /* 0x002f682601007387 */ /* 0x000fe80000100a00 */
[----:B------:R0:W-:Y:S04]  /*347a0*/  STL.64 [R1+0x2f60], R36 ;  /* 0x002f602401007387 */ /* 0x0001e80000100a00 */
[----:B0-----:R-:W3:Y:S01]  /*347b0*/  LDL.64 R36, [R1+0x100] ;  /* 0x0001000001247983 */ /* 0x001ee20000100a00 */
[----:B------:R-:W-:Y:S01]  /*347c0*/  IMAD.MOV.U32 R45, RZ, RZ, R2 ;  /* 0x000000ffff2d7224 */ /* 0x000fe200078e0002 */
[C---:B------:R-:W-:Y:S08]  /*347d0*/  HMMA.16816.F32.BF16 R40, R48.reuse, R28, R40 ;  /* 0x0000001c3028723c */ /* 0x040ff00000041828 */
[C---:B--2---:R-:W-:Y:S01]  /*347e0*/  HMMA.16816.F32.BF16 R56, R48.reuse, R32, R56 ;  /* 0x000000203038723c */ /* 0x044fe20000041838 */
[----:B---3--:R0:W-:Y:S04]  /*347f0*/  STL.64 [R1+0x30a0], R36 ;  /* 0x0030a02401007387 */ /* 0x0081e80000100a00 */
[----:B------:R-:W2:Y:S04]  /*34800*/  LDL R2, [R1+0x1e60] ;  /* 0x001e600001027983 */ /* 0x000ea80000100800 */
[----:B0-----:R-:W3:Y:S04]  /*34810*/  LDL.LU.64 R36, [R1+0xd90] ;  /* 0x000d900001247983 */ /* 0x001ee80000300a00 */
[----:B------:R-:W3:Y:S06]  /*34820*/  LDL.LU.64 R38, [R1+0xd98] ;  /* 0x000d980001267983 */ /* 0x000eec0000300a00 */
[----:B------:R-:W-:Y:S04]  /*34830*/  STL.64 [R1+0xdd0], R56 ;  /* 0x000dd03801007387 */ /* 0x000fe80000100a00 */
[----:B------:R-:W-:Y:S04]  /*34840*/  STL.64 [R1+0xdd8], R58 ;  /* 0x000dd83a01007387 */ /* 0x000fe80000100a00 */
[----:B------:R-:W-:Y:S04]  /*34850*/  STL.64 [R1+0x2fa8], R34 ;  /* 0x002fa82201007387 */ /* 0x000fe80000100a00 */
[----:B------:R0:W-:Y:S02]  /*34860*/  STL.64 [R1+0x2fa0], R32 ;  /* 0x002fa02001007387 */ /* 0x0001e40000100a00 */
[C---:B0-----:R-:W-:Y:S02]  /*34870*/  HMMA.16816.F32.BF16 R32, R48.reuse, R24, R4 ;  /* 0x000000183020723c */ /* 0x041fe40000041804 */
[----:B------:R-:W2:Y:S04]  /*34880*/  LDL.LU.64 R4, [R1+0xd70] ;  /* 0x000d700001047983 */ /* 0x000ea80000300a00 */
[----:B------:R0:W-:Y:S04]  /*34890*/  STL.64 [R1+0xdc0], R40 ;  /* 0x000dc02801007387 */ /* 0x0001e80000100a00 */
[----:B------:R-:W-:Y:S04]  /*348a0*/  STL.64 [R1+0xdc8], R42 ;  /* 0x000dc82a01007387 */ /* 0x000fe80000100a00 */
[----:B------:R-:W2:Y:S05]  /*348b0*/  LDL.LU.64 R6, [R1+0xd78] ;  /* 0x000d780001067983 */ /* 0x000eaa0000300a00 */
[----:B------:R-:W-:Y:S04]  /*348c0*/  STL.64 [R1+0xdb0], R32 ;  /* 0x000db02001007387 */ /* 0x000fe80000100a00 */
[----:B------:R4:W-:Y:S04]  /*348d0*/  STL.64 [R1+0xdb8], R34 ;  /* 0x000db82201007387 */ /* 0x0009e80000100a00 */
[----:B0-----:R-:W2:Y:S01]  /*348e0*/  LDL.64 R40, [R1+0xe0] ;  /* 0x0000e00001287983 */ /* 0x001ea20000100a00 */
[C---:B----4-:R-:W-:Y:S03]  /*348f0*/  HMMA.16816.F32.BF16 R32, R48.reuse, R20, R52 ;  /* 0x000000143020723c */ /* 0x050fe60000041834 */
[----:B------:R-:W-:Y:S04]  /*34900*/  STL.64 [R1+0x2f58], R26 ;  /* 0x002f581a01007387 */ /* 0x000fe80000100a00 */
[----:B------:R0:W-:Y:S04]  /*34910*/  STL.64 [R1+0x2f50], R24 ;  /* 0x002f501801007387 */ /* 0x0001e80000100a00 */
[----:B0-----:R-:W4:Y:S04]  /*34920*/  LDL.64 R24, [R1+0x120] ;  /* 0x0001200001187983 */ /* 0x001f280000100a00 */
[----:B------:R-:W4:Y:S04]  /*34930*/  LDL.LU.64 R52, [R1+0x420] ;  /* 0x0004200001347983 */ /* 0x000f280000300a00 */
[----:B------:R-:W4:Y:S04]  /*34940*/  LDL.LU.64 R54, [R1+0x428] ;  /* 0x0004280001367983 */ /* 0x000f280000300a00 */
[----:B------:R-:W-:Y:S04]  /*34950*/  STL.64 [R1+0xda0], R32 ;  /* 0x000da02001007387 */ /* 0x000fe80000100a00 */
[----:B------:R-:W-:Y:S04]  /*34960*/  STL.64 [R1+0xda8], R34 ;  /* 0x000da82201007387 */ /* 0x000fe80000100a00 */
[----:B------:R-:W-:Y:S04]  /*34970*/  STL.64 [R1+0x2fb8], R22 ;  /* 0x002fb81601007387 */ /* 0x000fe80000100a00 */
[----:B------:R0:W-:Y:S04]  /*34980*/  STL.64 [R1+0x2fb0], R20 ;  /* 0x002fb01401007387 */ /* 0x0001e80000100a00 */
[----:B0-----:R-:W4:Y:S04]  /*34990*/  LDL.LU.64 R20, [R1+0xd80] ;  /* 0x000d800001147983 */ /* 0x001f280000300a00 */
[----:B------:R-:W4:Y:S01]  /*349a0*/  LDL.LU.64 R22, [R1+0xd88] ;  /* 0x000d880001167983 */ /* 0x000f220000300a00 */
[C---:B---3--:R-:W-:Y:S03]  /*349b0*/  HMMA.16816.F32.BF16 R32, R48.reuse, R16, R36 ;  /* 0x000000103020723c */ /* 0x048fe60000041824 */
[----:B------:R-:W3:Y:S04]  /*349c0*/  LDL.LU.64 R36, [R1+0x300] ;  /* 0x0003000001247983 */ /* 0x000ee80000300a00 */
[----:B------:R-:W3:Y:S01]  /*349d0*/  LDL.LU.64 R38, [R1+0x308] ;  /* 0x0003080001267983 */ /* 0x000ee20000300a00 */
[C---:B--2---:R-:W-:Y:S11]  /*349e0*/  HMMA.16816.F32.BF16 R4, R48.reuse, R8, R4 ;  /* 0x000000083004723c */ /* 0x044ff60000041804 */
[----:B------:R0:W-:Y:S04]  /*349f0*/  STL.64 [R1+0xd90], R32 ;  /* 0x000d902001007387 */ /* 0x0001e80000100a00 */
[----:B------:R1:W-:Y:S04]  /*34a00*/  STL.64 [R1+0xd98], R34 ;  /* 0x000d982201007387 */ /* 0x0003e80000100a00 */
[----:B------:R-:W2:Y:S04]  /*34a10*/  LDL.LU.64 R56, [R1+0x2f0] ;  /* 0x0002f00001387983 */ /* 0x000ea80000300a00 */
[----:B------:R-:W2:Y:S04]  /*34a20*/  LDL.LU.64 R58, [R1+0x2f8] ;  /* 0x0002f800013a7983 */ /* 0x000ea80000300a00 */
[----:B0-----:R-:W2:Y:S04]  /*34a30*/  LDL.LU.64 R32, [R1+0x2d0] ;  /* 0x0002d00001207983 */ /* 0x001ea80000300a00 */
[----:B-1----:R-:W2:Y:S01]  /*34a40*/  LDL.LU.64 R34, [R1+0x2d8] ;  /* 0x0002d80001227983 */ /* 0x002ea20000300a00 */
[----:B----4-:R-:W-:-:S15]  /*34a50*/  HMMA.16816.F32.BF16 R20, R48, R12, R20 ;  /* 0x0000000c3014723c */ /* 0x010fde0000041814 */
[----:B------:R-:W-:-:S04]  /*34a60*/  NOP ;  /* 0x0000000000007918 */ /* 0x000fc80000000000 */
[----:B------:R0:W-:Y:S04]  /*34a70*/  STL.64 [R1+0xd80], R20 ;  /* 0x000d801401007387 */ /* 0x0001e80000100a00 */
[----:B------:R1:W-:Y:S04]  /*34a80*/  STL.64 [R1+0xd88], R22 ;  /* 0x000d881601007387 */ /* 0x0003e80000100a00 */
[----:B0-----:R-:W4:Y:S04]  /*34a90*/  LDL.LU.64 R20, [R1+0x2c0] ;  /* 0x0002c00001147983 */ /* 0x001f280000300a00 */
[----:B-1----:R-:W4:Y:S04]  /*34aa0*/  LDL.LU.64 R22, [R1+0x2c8] ;  /* 0x0002c80001167983 */ /* 0x002f280000300a00 */
[----:B------:R-:W-:Y:S04]  /*34ab0*/  STL [R1+0x2f44], R13 ;  /* 0x002f440d01007387 */ /* 0x000fe80000100800 */
[----:B------:R-:W-:Y:S04]  /*34ac0*/  STL.64 [R1+0xd70], R4 ;  /* 0x000d700401007387 */ /* 0x000fe80000100a00 */
[----:B------:R0:W-:Y:S04]  /*34ad0*/  STL.64 [R1+0xd78], R6 ;  /* 0x000d780601007387 */ /* 0x0001e80000100a00 */
[----:B0-----:R-:W2:Y:S04]  /*34ae0*/  LDL.LU.64 R6, [R1+0x30c0] ;  /* 0x0030c00001067983 */ /* 0x001ea80000300a00 */
[----:B------:R-:W2:Y:S04]  /*34af0*/  LDL.LU.64 R4, [R1+0x30b8] ;  /* 0x0030b80001047983 */ /* 0x000ea80000300a00 */
[----:B------:R-:W-:Y:S04]  /*34b00*/  STL [R1+0x2f40], R8 ;  /* 0x002f400801007387 */ /* 0x000fe80000100800 */
[----:B------:R-:W-:Y:S01]  /*34b10*/  STL [R1+0x2f3c], R9 ;  /* 0x002f3c0901007387 */ /* 0x000fe20000100800 */
[----:B------:R-:W-:Y:S01]  /*34b20*/  IMAD.MOV.U32 R44, RZ, RZ, R14 ;  /* 0x000000ffff2c7224 */ /* 0x000fe200078e000e */
[----:B--2---:R-:W-:Y:S02]  /*34b30*/  HMMA.16816.F32.BF16 R48, R48, R4, R52 ;  /* 0x000000043030723c */ /* 0x004fe40000041834 */
[----:B------:R-:W3:Y:S04]  /*34b40*/  LDL.LU.64 R54, [R1+0x30b0] ;  /* 0x0030b00001367983 */ /* 0x000ee80000300a00 */
[----:B------:R-:W3:-:S13]  /*34b50*/  LDL.LU.64 R52, [R1+0x30a8] ;  /* 0x0030a80001347983 */ /* 0x000eda0000300a00 */
[----:B------:R0:W-:Y:S04]  /*34b60*/  STL.64 [R1+0x420], R48 ;  /* 0x0004203001007387 */ /* 0x0001e80000100a00 */
[----:B------:R1:W-:Y:S04]  /*34b70*/  STL.64 [R1+0x428], R50 ;  /* 0x0004283201007387 */ /* 0x0003e80000100a00 */
[----:B0-----:R-:W2:Y:S04]  /*34b80*/  LDL.LU.64 R48, [R1+0x2e0] ;  /* 0x0002e00001307983 */ /* 0x001ea80000300a00 */
[----:B-1----:R-:W2:Y:S01]  /*34b90*/  LDL.LU.64 R50, [R1+0x2e8] ;  /* 0x0002e80001327983 */ /* 0x002ea20000300a00 */
[----:B------:R-:W-:-:S02]  /*34ba0*/  IMAD.MOV.U32 R30, RZ, RZ, R24 ;  /* 0x000000ffff1e7224 */ /* 0x000fc400078e0018 */
[----:B------:R-:W-:Y:S01]  /*34bb0*/  IMAD.MOV.U32 R61, RZ, RZ, R25 ;  /* 0x000000ffff3d7224 */ /* 0x000fe200078e0019 */
[C---:B---3--:R-:W-:Y:S08]  /*34bc0*/  HMMA.16816.F32.BF16 R44, R52.reuse, R44, R36 ;  /* 0x0000002c342c723c */ /* 0x048ff00000041824 */
[----:B------:R-:W-:Y:S01]  /*34bd0*/  HMMA.16816.F32.BF16 R56, R52, R24, R56 ;  /* 0x000000183438723c */ /* 0x000fe20000041838 */
[----:B------:R-:W3:Y:S10]  /*34be0*/  LDL.LU.64 R36, [R1+0x30a0] ;  /* 0x0030a00001247983 */ /* 0x000ef40000300a00 */
[----:B------:R0:W-:Y:S04]  /*34bf0*/  STL.64 [R1+0x300], R44 ;  /* 0x0003002c01007387 */ /* 0x0001e80000100a00 */
[----:B------:R-:W-:Y:S04]  /*34c00*/  STL.64 [R1+0x308], R46 ;  /* 0x0003082e01007387 */ /* 0x000fe80000100a00 */
[----:B0-----:R-:W4:Y:S04]  /*34c10*/  LDL.64 R44, [R1+0xd0] ;  /* 0x0000d000012c7983 */ /* 0x001f280000100a00 */
[----:B------:R0:W-:Y:S04]  /*34c20*/  STL.64 [R1+0x2f0], R56 ;  /* 0x0002f03801007387 */ /* 0x0001e80000100a00 */
[----:B------:R-:W-:Y:S04]  /*34c30*/  STL.64 [R1+0x2f8], R58 ;  /* 0x0002f83a01007387 */ /* 0x000fe80000100a00 */
[----:B0-----:R-:W4:Y:S04]  /*34c40*/  LDL.LU.64 R56, [R1+0x3098] ;  /* 0x0030980001387983 */ /* 0x001f280000300a00 */
[----:B------:R-:W4:Y:S04]  /*34c50*/  LDL.LU.64 R24, [R1+0x2b0] ;  /* 0x0002b00001187983 */ /* 0x000f280000300a00 */
[----:B------:R-:W4:Y:S01]  /*34c60*/  LDL.LU.64 R26, [R1+0x2b8] ;  /* 0x0002b800011a7983 */ /* 0x000f220000300a00 */
[----:B------:R-:W-:-:S02]  /*34c70*/  IMAD.MOV.U32 R8, RZ, RZ, R11 ;  /* 0x000000ffff087224 */ /* 0x000fc400078e000b */
[----:B------:R-:W-:-:S07]  /*34c80*/  IMAD.MOV.U32 R9, RZ, RZ, R10 ;  /* 0x000000ffff097224 */ /* 0x000fce00078e000a */
[----:B--2---:R-:W-:-:S15]  /*34c90*/  HMMA.16816.F32.BF16 R48, R52, R8, R48 ;  /* 0x000000083430723c */ /* 0x004fde0000041830 */
[----:B------:R-:W-:-:S04]  /*34ca0*/  NOP ;  /* 0x0000000000007918 */ /* 0x000fc80000000000 */
[----:B------:R-:W-:Y:S04]  /*34cb0*/  STL.64 [R1+0x2e0], R48 ;  /* 0x0002e03001007387 */ /* 0x000fe80000100a00 */
[----:B------:R-:W-:Y:S04]  /*34cc0*/  STL.64 [R1+0x2e8], R50 ;  /* 0x0002e83201007387 */ /* 0x000fe80000100a00 */
[----:B------:R-:W0:Y:S01]  /*34cd0*/  LDSM.16.MT88.4 R48, [R2+UR5+0x4000] ;  /* 0x004000050230783b */ /* 0x000e220008004200 */
[----:B---3--:R-:W-:-:S15]  /*34ce0*/  HMMA.16816.F32.BF16 R32, R52, R36, R32 ;  /* 0x000000243420723c */ /* 0x008fde0000041820 */
[----:B------:R-:W-:-:S04]  /*34cf0*/  NOP ;  /* 0x0000000000007918 */ /* 0x000fc80000000000 */
[----:B------:R-:W-:Y:S04]  /*34d00*/  STL.64 [R1+0x2d0], R32 ;  /* 0x0002d02001007387 */ /* 0x000fe80000100a00 */
[----:B------:R-:W-:Y:S01]  /*34d10*/  STL.64 [R1+0x2d8], R34 ;  /* 0x0002d82201007387 */ /* 0x000fe20000100a00 */
[----:B----4-:R-:W-:Y:S01]  /*34d20*/  HMMA.16816.F32.BF16 R20, R52, R56, R20 ;  /* 0x000000383414723c */ /* 0x010fe20000041814 */
[----:B------:R-:W-:Y:S02]  /*34d30*/  IMAD.MOV.U32 R15, RZ, RZ, R56 ;  /* 0x000000ffff0f7224 */ /* 0x000fe400078e0038 */
[----:B------:R-:W-:Y:S02]  /*34d40*/  IMAD.MOV.U32 R14, RZ, RZ, R57 ;  /* 0x000000ffff0e7224 */ /* 0x000fe400078e0039 */
[----:B------:R-:W-:-:S02]  /*34d50*/  IMAD.MOV.U32 R56, RZ, RZ, R18 ;  /* 0x000000ffff387224 */ /* 0x000fc400078e0012 */
[----:B------:R-:W-:Y:S01]  /*34d60*/  IMAD.MOV.U32 R57, RZ, RZ, R6 ;  /* 0x000000ffff397224 */ /* 0x000fe200078e0006 */
[----:B------:R-:W-:Y:S11]  /*34d70*/  HMMA.16816.F32.BF16 R24, R52, R40, R24 ;  /* 0x000000283418723c */ /* 0x000ff60000041818 */
[----:B------:R1:W-:Y:S04]  /*34d80*/  STL.64 [R1+0x2c0], R20 ;  /* 0x0002c01401007387 */ /* 0x0003e80000100a00 */
[----:B------:R2:W-:Y:S04]  /*34d90*/  STL.64 [R1+0x2c8], R22 ;  /* 0x0002c81601007387 */ /* 0x0005e80000100a00 */
[----:B------:R-:W3:Y:S04]  /*34da0*/  LDL.LU R18, [R1+0x3094] ;  /* 0x0030940001127983 */ /* 0x000ee80000300800 */
[----:B------:R-:W4:Y:S04]  /*34db0*/  LDL.LU R6, [R1+0x3090] ;  /* 0x0030900001067983 */ /* 0x000f280000300800 */
[----:B-1----:R-:W3:Y:S04]  /*34dc0*/  LDL.LU.64 R20, [R1+0x2a0] ;  /* 0x0002a00001147983 */ /* 0x002ee80000300a00 */
[----:B--2---:R-:W3:Y:S01]  /*34dd0*/  LDL.LU.64 R22, [R1+0x2a8] ;  /* 0x0002a80001167983 */ /* 0x004ee20000300a00 */
[----:B------:R-:W-:-:S02]  /*34de0*/  IMAD.MOV.U32 R32, RZ, RZ, R3 ;  /* 0x000000ffff207224 */ /* 0x000fc400078e0003 */
[----:B------:R-:W-:Y:S01]  /*34df0*/  IMAD.MOV.U32 R33, RZ, RZ, R0 ;  /* 0x000000ffff217224 */ /* 0x000fe200078e0000 */
[----:B------:R1:W-:Y:S04]  /*34e00*/  STL.64 [R1+0x2fc0], R56 ;  /* 0x002fc03801007387 */ /* 0x0003e80000100a00 */
[----:B------:R-:W-:Y:S04]  /*34e10*/  STL.64 [R1+0x2fc8], R32 ;  /* 0x002fc82001007387 */ /* 0x000fe80000100a00 */
[----:B------:R-:W-:Y:S04]  /*34e20*/  STL.64 [R1+0x2b0], R24 ;  /* 0x0002b01801007387 */ /* 0x000fe80000100a00 */
[----:B------:R-:W-:Y:S01]  /*34e30*/  STL.64 [R1+0x2b8], R26 ;  /* 0x0002b81a01007387 */ /* 0x000fe20000100a00 */
[----:B-1----:R-:W-:-:S02]  /*34e40*/  IMAD.MOV.U32 R56, RZ, RZ, R60 ;  /* 0x000000ffff387224 */ /* 0x002fc400078e003c */
[----:B------:R-:W-:Y:S01]  /*34e50*/  IMAD.MOV.U32 R57, RZ, RZ, R31 ;  /* 0x000000ffff397224 */ /* 0x000fe200078e001f */
[----:B------:R-:W2:Y:S04]  /*34e60*/  LDL.LU R60, [R1+0x308c] ;  /* 0x00308c00013c7983 */ /* 0x000ea80000300800 */
[----:B------:R-:W2:Y:S04]  /*34e70*/  LDL.LU R31, [R1+0x3088] ;  /* 0x00308800011f7983 */ /* 0x000ea80000300800 */
[----:B------:R1:W-:Y:S02]  /*34e80*/  STL.64 [R1+0x2fd0], R56 ;  /* 0x002fd03801007387 */ /* 0x0003e40000100a00 */
[----:B-1----:R-:W-:-:S02]  /*34e90*/  IMAD.MOV.U32 R56, RZ, RZ, R19 ;  /* 0x000000ffff387224 */ /* 0x002fc400078e0013 */
[----:B------:R-:W2:Y:S01]  /*34ea0*/  LDL.LU R19, [R1+0x3084] ;  /* 0x0030840001137983 */ /* 0x000ea20000300800 */
[----:B------:R-:W-:Y:S02]  /*34eb0*/  IMAD.MOV.U32 R57, RZ, RZ, R7 ;  /* 0x000000ffff397224 */ /* 0x000fe400078e0007 */
[----:B------:R-:W-:Y:S02]  /*34ec0*/  IMAD.MOV.U32 R11, RZ, RZ, R36 ;  /* 0x000000ffff0b7224 */ /* 0x000fe400078e0024 */
[----:B------:R-:W-:Y:S01]  /*34ed0*/  IMAD.MOV.U32 R10, RZ, RZ, R37 ;  /* 0x000000ffff0a7224 */ /* 0x000fe200078e0025 */
[----:B------:R-:W2:Y:S04]  /*34ee0*/  LDL.LU R7, [R1+0x3080] ;  /* 0x0030800001077983 */ /* 0x000ea80000300800 */
[----:B------:R-:W2:Y:S04]  /*34ef0*/  LDL.64 R24, [R1+0xc0] ;  /* 0x0000c00001187983 */ /* 0x000ea80000100a00 */
[----:B------:R-:W-:Y:S01]  /*34f00*/  STL.64 [R1+0x2fe8], R56 ;  /* 0x002fe83801007387 */ /* 0x000fe20000100a00 */
[----:B------:R-:W-:-:S02]  /*34f10*/  IMAD.MOV.U32 R3, RZ, RZ, R40 ;  /* 0x000000ffff037224 */ /* 0x000fc400078e0028 */
[----:B------:R-:W-:Y:S02]  /*34f20*/  IMAD.MOV.U32 R0, RZ, RZ, R41 ;  /* 0x000000ffff007224 */ /* 0x000fe400078e0029 */
[----:B------:R-:W-:Y:S01]  /*34f30*/  IMAD.MOV.U32 R13, RZ, RZ, R45 ;  /* 0x000000ffff0d7224 */ /* 0x000fe200078e002d */
[----:B---3--:R-:W-:Y:S01]  /*34f40*/  HMMA.16816.F32.BF16 R20, R52, R44, R20 ;  /* 0x0000002c3414723c */ /* 0x008fe20000041814 */
[----:B----4-:R-:W-:Y:S02]  /*34f50*/  IMAD.MOV.U32 R36, RZ, RZ, R6 ;  /* 0x000000ffff247224 */ /* 0x010fe400078e0006 */
[----:B------:R-:W-:Y:S01]  /*34f60*/  IMAD.MOV.U32 R37, RZ, RZ, R18 ;  /* 0x000000ffff257224 */ /* 0x000fe200078e0012 */
[----:B------:R-:W3:Y:S04]  /*34f70*/  LDL.LU R6, [R1+0x307c] ;  /* 0x00307c0001067983 */ /* 0x000ee80000300800 */
[----:B------:R-:W4:Y:S04]  /*34f80*/  LDL.64 R40, [R1+0xb0] ;  /* 0x0000b00001287983 */ /* 0x000f280000100a00 */
[----:B------:R2:W-:Y:S01]  /*34f90*/  STL.64 [R1+0x2ff0], R36 ;  /* 0x002ff02401007387 */ /* 0x0005e20000100a00 */
[----:B------:R-:W-:-:S06]  /*34fa0*/  IMAD.MOV.U32 R18, RZ, RZ, R44 ;  /* 0x000000ffff127224 */ /* 0x000fcc00078e002c */
[----:B------:R1:W-:Y:S04]  /*34fb0*/  STL.64 [R1+0x2a0], R20 ;  /* 0x0002a01401007387 */ /* 0x0003e80000100a00 */
[----:B------:R0:W-:Y:S04]  /*34fc0*/  STL.64 [R1+0x2a8], R22 ;  /* 0x0002a81601007387 */ /* 0x0001e80000100a00 */
[----:B------:R-:W3:Y:S04]  /*34fd0*/  LDL.LU.64 R32, [R1+0x8e0] ;  /* 0x0008e00001207983 */ /* 0x000ee80000300a00 */
[----:B------:R-:W3:Y:S01]  /*34fe0*/  LDL.LU.64 R34, [R1+0x8e8] ;  /* 0x0008e80001227983 */ /* 0x000ee20000300a00 */
[----:B--2---:R-:W-:-:S02]  /*34ff0*/  IMAD.MOV.U32 R36, RZ, RZ, R31 ;  /* 0x000000ffff247224 */ /* 0x004fc400078e001f */
[----:B------:R-:W-:Y:S01]  /*35000*/  IMAD.MOV.U32 R37, RZ, RZ, R60 ;  /* 0x000000ffff257224 */ /* 0x000fe200078e003c */
[----:B-1----:R-:W4:Y:S04]  /*35010*/  LDL.LU.64 R20, [R1+0x8d0] ;  /* 0x0008d00001147983 */ /* 0x002f280000300a00 */
[----:B0-----:R-:W4:Y:S04]  /*35020*/  LDL.LU.64 R22, [R1+0x8d8] ;  /* 0x0008d80001167983 */ /* 0x001f280000300a00 */
[----:B------:R-:W2:Y:S04]  /*35030*/  LDL.64 R44, [R1+0xa0] ;  /* 0x0000a000012c7983 */ /* 0x000ea80000100a00 */
[----:B------:R-:W-:Y:S04]  /*35040*/  STL.64 [R1+0x3000], R14 ;  /* 0x0030000e01007387 */ /* 0x000fe80000100a00 */
[----:B------:R-:W-:Y:S04]  /*35050*/  STL.64 [R1+0x2ff8], R12 ;  /* 0x002ff80c01007387 */ /* 0x000fe80000100a00 */
[----:B------:R-:W2:Y:S04]  /*35060*/  LDL.LU R31, [R1+0x3078] ;  /* 0x00307800011f7983 */ /* 0x000ea80000300800 */
[----:B------:R-:W2:Y:S04]  /*35070*/  LDL.LU R60, [R1+0x3074] ;  /* 0x00307400013c7983 */ /* 0x000ea80000300800 */
[----:B------:R0:W-:Y:S04]  /*35080*/  STL.64 [R1+0x3008], R36 ;  /* 0x0030082401007387 */ /* 0x0001e80000100a00 */
[----:B0-----:R-:W2:Y:S01]  /*35090*/  LDL R36, [R1+0x60] ;  /* 0x0000600001247983 */ /* 0x001ea20000100800 */
[----:B------:R-:W-:-:S03]  /*350a0*/  IMAD.MOV.U32 R37, RZ, RZ, R19 ;  /* 0x000000ffff257224 */ /* 0x000fc600078e0013 */
[----:B------:R-:W3:Y:S04]  /*350b0*/  LDL.LU R19, [R1+0x3070] ;  /* 0x0030700001137983 */ /* 0x000ee80000300800 */
[----:B--2---:R3:W-:Y:S02]  /*350c0*/  STL.64 [R1+0x3020], R36 ;  /* 0x0030202401007387 */ /* 0x0047e40000100a00 */
[----:B---3--:R-:W-:Y:S02]  /*350d0*/  IMAD.MOV.U32 R36, RZ, RZ, R6 ;  /* 0x000000ffff247224 */ /* 0x008fe400078e0006 */
[----:B------:R-:W-:Y:S01]  /*350e0*/  IMAD.MOV.U32 R37, RZ, RZ, R7 ;  /* 0x000000ffff257224 */ /* 0x000fe200078e0007 */
[----:B------:R-:W2:Y:S04]  /*350f0*/  LDL.LU R6, [R1+0x306c] ;  /* 0x00306c0001067983 */ /* 0x000ea80000300800 */
[----:B------:R-:W3:Y:S04]  /*35100*/  LDL.LU R7, [R1+0x3068] ;  /* 0x0030680001077983 */ /* 0x000ee80000300800 */
[----:B------:R0:W-:Y:S04]  /*35110*/  STL.64 [R1+0x3038], R36 ;  /* 0x0030382401007387 */ /* 0x0001e80000100a00 */
[----:B------:R-:W3:Y:S04]  /*35120*/  LDL.LU.64 R12, [R1+0x8c0] ;  /* 0x0008c000010c7983 */ /* 0x000ee80000300a00 */
[----:B------:R-:W3:Y:S01]  /*35130*/  LDL.LU.64 R14, [R1+0x8c8] ;  /* 0x0008c800010e7983 */ /* 0x000ee20000300a00 */
[----:B0-----:R-:W-:-:S02]  /*35140*/  IMAD.MOV.U32 R36, RZ, RZ, R60 ;  /* 0x000000ffff247224 */ /* 0x001fc400078e003c */
[----:B------:R-:W-:-:S05]  /*35150*/  IMAD.MOV.U32 R37, RZ, RZ, R31 ;  /* 0x000000ffff257224 */ /* 0x000fca00078e001f */
[----:B------:R-:W-:Y:S04]  /*35160*/  STL.64 [R1+0x3050], R36 ;  /* 0x0030502401007387 */ /* 0x000fe80000100a00 */
[----:B------:R-:W-:Y:S04]  /*35170*/  STL.64 [R1+0x2fe0], R18 ;  /* 0x002fe01201007387 */ /* 0x000fe80000100a00 */
[----:B------:R0:W-:Y:S02]  /*35180*/  STL.64 [R1+0x2fd8], R16 ;  /* 0x002fd81001007387 */ /* 0x0001e40000100a00 */
[----:B0-----:R-:W-:Y:S02]  /*35190*/  HMMA.16816.F32.BF16 R16, R52, R24, R32 ;  /* 0x000000183410723c */ /* 0x001fe40000041820 */
[----:B------:R-:W-:Y:S04]  /*351a0*/  STL.64 [R1+0x3018], R50 ;  /* 0x0030183201007387 */ /* 0x000fe80000100a00 */
[----:B------:R-:W-:Y:S01]  /*351b0*/  STL.64 [R1+0x3010], R48 ;  /* 0x0030103001007387 */ /* 0x000fe20000100a00 */
[----:B------:R-:W-:-:S12]  /*351c0*/  IMAD.MOV.U32 R31, RZ, RZ, R25 ;  /* 0x000000ffff1f7224 */ /* 0x000fd800078e0019 */
[----:B------:R-:W-:Y:S04]  /*351d0*/  STL.64 [R1+0x8e0], R16 ;  /* 0x0008e01001007387 */ /* 0x000fe80000100a00 */
[----:B------:R4:W-:Y:S02]  /*351e0*/  STL.64 [R1+0x8e8], R18 ;  /* 0x0008e81201007387 */ /* 0x0009e40000100a00 */
[----:B----4-:R-:W-:Y:S02]  /*351f0*/  HMMA.16816.F32.BF16 R16, R52, R40, R20 ;  /* 0x000000283410723c */ /* 0x010fe40000041814 */
[----:B------:R-:W-:Y:S04]  /*35200*/  STL.64 [R1+0x3030], R30 ;  /* 0x0030301e01007387 */ /* 0x000fe80000100a00 */
[----:B------:R-:W-:-:S13]  /*35210*/  STL.64 [R1+0x3028], R28 ;  /* 0x0030281c01007387 */ /* 0x000fda0000100a00 */
[----:B------:R-:W-:Y:S04]  /*35220*/  STL.64 [R1+0x8d0], R16 ;  /* 0x0008d01001007387 */ /* 0x000fe80000100a00 */
[----:B------:R-:W-:Y:S01]  /*35230*/  STL.64 [R1+0x8d8], R18 ;  /* 0x0008d81201007387 */ /* 0x000fe20000100a00 */
[----:B------:R-:W-:Y:S02]  /*35240*/  IMAD.MOV.U32 R8, RZ, RZ, R44 ;  /* 0x000000ffff087224 */ /* 0x000fe400078e002c */
[----:B------:R-:W-:Y:S02]  /*35250*/  IMAD.MOV.U32 R9, RZ, RZ, R45 ;  /* 0x000000ffff097224 */ /* 0x000fe400078e002d */
[----:B--2---:R-:W-:Y:S02]  /*35260*/  IMAD.MOV.U32 R37, RZ, RZ, R6 ;  /* 0x000000ffff257224 */ /* 0x004fe400078e0006 */
[----:B---3--:R-:W-:-:S02]  /*35270*/  IMAD.MOV.U32 R36, RZ, RZ, R7 ;  /* 0x000000ffff247224 */ /* 0x008fc400078e0007 */
[----:B------:R-:W-:Y:S02]  /*35280*/  IMAD.MOV.U32 R7, RZ, RZ, R40 ;  /* 0x000000ffff077224 */ /* 0x000fe400078e0028 */
[----:B------:R-:W-:-:S05]  /*35290*/  IMAD.MOV.U32 R6, RZ, RZ, R41 ;  /* 0x000000ffff067224 */ /* 0x000fca00078e0029 */
[----:B------:R-:W-:Y:S04]  /*352a0*/  STL.64 [R1+0x3048], R6 ;  /* 0x0030480601007387 */ /* 0x000fe80000100a00 */
[----:B------:R0:W-:Y:S02]  /*352b0*/  STL.64 [R1+0x3040], R4 ;  /* 0x0030400401007387 */ /* 0x0001e40000100a00 */
[----:B0-----:R-:W-:-:S15]  /*352c0*/  HMMA.16816.F32.BF16 R4, R52, R44, R12 ;  /* 0x0000002c3404723c */ /* 0x001fde000004180c */
[----:B------:R-:W-:-:S04]  /*352d0*/  NOP ;  /* 0x0000000000007918 */ /* 0x000fc80000000000 */
[----:B------:R-:W-:Y:S04]  /*352e0*/  STL.64 [R1+0x8c0], R4 ;  /* 0x0008c00401007387 */ /* 0x000fe80000100a00 */
[----:B------:R-:W-:Y:S04]  /*352f0*/  STL.64 [R1+0x8c8], R6 ;  /* 0x0008c80601007387 */ /* 0x000fe80000100a00 */
[----:B------:R-:W-:Y:S04]  /*35300*/  STL.64 [R1+0x3060], R10 ;  /* 0x0030600a01007387 */ /* 0x000fe80000100a00 */
[----:B------:R0:W-:Y:S04]  /*35310*/  STL.64 [R1+0x3058], R8 ;  /* 0x0030580801007387 */ /* 0x0001e80000100a00 */
[----:B0-----:R-:W2:Y:S04]  /*35320*/  LDL.LU.64 R8, [R1+0x8b0] ;  /* 0x0008b00001087983 */ /* 0x001ea80000300a00 */
[----:B------:R-:W2:Y:S04]  /*35330*/  LDL.LU.64 R10, [R1+0x8b8] ;  /* 0x0008b800010a7983 */ /* 0x000ea80000300a00 */
[----:B------:R-:W3:Y:S04]  /*35340*/  LDL.LU.64 R4, [R1+0x8a0] ;  /* 0x0008a00001047983 */ /* 0x000ee80000300a00 */
[----:B------:R-:W3:Y:S04]  /*35350*/  LDL.LU.64 R6, [R1+0x8a8] ;  /* 0x0008a80001067983 */ /* 0x000ee80000300a00 */
        /* <DEDUP_REMOVED lines=18> */
[----:B------:R-:W3:Y:S04]  /*35480*/  LDL.LU.64 R46, [R1+0x818] ;  /* 0x00081800012e7983 */ /* 0x000ee80000300a00 */
[----:B------:R-:W3:Y:S04]  /*35490*/  LDL.LU.64 R24, [R1+0x800] ;  /* 0x0008000001187983 */ /* 0x000ee80000300a00 */
[----:B------:R-:W3:Y:S01]  /*354a0*/  LDL.LU.64 R26, [R1+0x808] ;  /* 0x00080800011a7983 */ /* 0x000ee20000300a00 */
[----:B--2---:R-:W-:Y:S03]  /*354b0*/  HMMA.16816.F32.BF16 R36, R52, R36, R8 ;  /* 0x000000243424723c */ /* 0x004fe60000041808 */
[----:B------:R-:W2:Y:S04]  /*354c0*/  LDL.LU.64 R10, [R1+0x3060] ;  /* 0x00306000010a7983 */ /* 0x000ea80000300a00 */
[----:B------:R-:W2:-:S12]  /*354d0*/  LDL.LU.64 R8, [R1+0x3058] ;  /* 0x0030580001087983 */ /* 0x000e980000300a00 */
[----:B------:R0:W-:Y:S04]  /*354e0*/  STL.64 [R1+0x8b0], R36 ;  /* 0x0008b02401007387 */ /* 0x0001e80000100a00 */
[----:B------:R3:W-:Y:S04]  /*354f0*/  STL.64 [R1+0x8b8], R38 ;  /* 0x0008b82601007387 */ /* 0x0007e80000100a00 */
[----:B0-----:R-:W3:Y:S02]  /*35500*/  LDL.LU.64 R36, [R1+0x3050] ;  /* 0x0030500001247983 */ /* 0x001ee40000300a00 */
[----:B---3--:R-:W-:Y:S02]  /*35510*/  HMMA.16816.F32.BF16 R36, R52, R36, R4 ;  /* 0x000000243424723c */ /* 0x008fe40000041804 */
[----:B------:R-:W3:Y:S04]  /*35520*/  LDL.LU.64 R6, [R1+0x3048] ;  /* 0x0030480001067983 */ /* 0x000ee80000300a00 */
[----:B------:R-:W2:-:S13]  /*35530*/  LDL.LU.64 R4, [R1+0x3040] ;  /* 0x0030400001047983 */ /* 0x000e9a0000300a00 */
        /* <DEDUP_REMOVED lines=25> */
[----:B------:R1:W-:Y:S04]  /*356d0*/  STL.64 [R1+0x868], R38 ;  /* 0x0008682601007387 */ /* 0x0003e80000100a00 */
[----:B0-----:R-:W3:Y:S04]  /*356e0*/  LDL.LU.64 R36, [R1+0x7f0] ;  /* 0x0007f00001247983 */ /* 0x001ee80000300a00 */
[----:B-1----:R-:W3:Y:S01]  /*356f0*/  LDL.LU.64 R38, [R1+0x7f8] ;  /* 0x0007f80001267983 */ /* 0x002ee20000300a00 */
[----:B--2---:R-:W-:Y:S03]  /*35700*/  HMMA.16816.F32.BF16 R56, R52, R56, R16 ;  /* 0x000000383438723c */ /* 0x004fe60000041810 */
[----:B------:R-:W2:Y:S04]  /*35710*/  LDL.LU.64 R18, [R1+0x2fe0] ;  /* 0x002fe00001127983 */ /* 0x000ea80000300a00 */
[----:B------:R-:W2:-:S12]  /*35720*/  LDL.LU.64 R16, [R1+0x2fd8] ;  /* 0x002fd80001107983 */ /* 0x000e980000300a00 */
        /* <DEDUP_REMOVED lines=8> */
[----:B0-----:R-:W1:Y:S01]  /*357b0*/  LDL.LU.64 R56, [R1+0x2fc0] ;  /* 0x002fc00001387983 */ /* 0x001e620000300a00 */
[C---:B--2---:R-:W-:Y:S03]  /*357c0*/  HMMA.16816.F32.BF16 R32, R52.reuse, R32, R20 ;  /* 0x000000203420723c */ /* 0x044fe60000041814 */
[----:B------:R-:W2:Y:S04]  /*357d0*/  LDL.LU.64 R22, [R1+0x2fb8] ;  /* 0x002fb80001167983 */ /* 0x000ea80000300a00 */
[----:B------:R-:W2:Y:S01]  /*357e0*/  LDL.LU.64 R20, [R1+0x2fb0] ;  /* 0x002fb00001147983 */ /* 0x000ea20000300a00 */
[C---:B-1----:R-:W-:Y:S11]  /*357f0*/  HMMA.16816.F32.BF16 R56, R52.reuse, R56, R40 ;  /* 0x000000383438723c */ /* 0x042ff60000041828 */
        /* <DEDUP_REMOVED lines=17> */
[----:B------:R2:W-:Y:S01]  /*35910*/  STL.64 [R1+0x2e90], R56 ;  /* 0x002e903801007387 */ /* 0x0005e20000100a00 */
[C---:B---3--:R-:W-:Y:S08]  /*35920*/  HMMA.16816.F32.BF16 R36, R52.reuse, R40, R36 ;  /* 0x000000283424723c */ /* 0x048ff00000041824 */
[----:B--2---:R-:W-:Y:S01]  /*35930*/  HMMA.16816.F32.BF16 R56, R52, R44, R24 ;  /* 0x0000002c3438723c */ /* 0x004fe20000041818 */
[----:B------:R-:W2:Y:S04]  /*35940*/  LDL.LU.64 R24, [R1+0x7d0] ;  /* 0x0007d00001187983 */ /* 0x000ea80000300a00 */
[----:B------:R-:W2:-:S14]  /*35950*/  LDL.LU.64 R26, [R1+0x7d8] ;  /* 0x0007d800011a7983 */ /* 0x000e9c0000300a00 */
[----:B------:R0:W-:Y:S04]  /*35960*/  STL.64 [R1+0x800], R56 ;  /* 0x0008003801007387 */ /* 0x0001e80000100a00 */
[----:B------:R1:W-:Y:S04]  /*35970*/  STL.64 [R1+0x808], R58 ;  /* 0x0008083a01007387 */ /* 0x0003e80000100a00 */
[----:B0-----:R-:W3:Y:S04]  /*35980*/  LDL.LU.64 R56, [R1+0x7a0] ;  /* 0x0007a00001387983 */ /* 0x001ee80000300a00 */
[----:B-1----:R-:W3:Y:S04]  /*35990*/  LDL.LU.64 R58, [R1+0x7a8] ;  /* 0x0007a800013a7983 */ /* 0x002ee80000300a00 */
[----:B------:R-:W-:Y:S04]  /*359a0*/  STL.64 [R1+0x2ea8], R46 ;  /* 0x002ea82e01007387 */ /* 0x000fe80000100a00 */
[----:B------:R0:W-:Y:S04]  /*359b0*/  STL.64 [R1+0x2ea0], R44 ;  /* 0x002ea02c01007387 */ /* 0x0001e80000100a00 */
[----:B0-----:R-:W3:Y:S04]  /*359c0*/  LDL.LU.64 R44, [R1+0x7b0] ;  /* 0x0007b000012c7983 */ /* 0x001ee80000300a00 */
[----:B------:R-:W3:Y:S04]  /*359d0*/  LDL.LU.64 R46, [R1+0x7b8] ;  /* 0x0007b800012e7983 */ /* 0x000ee80000300a00 */
[----:B------:R-:W-:Y:S04]  /*359e0*/  STL.64 [R1+0x7f0], R36 ;  /* 0x0007f02401007387 */ /* 0x000fe80000100a00 */
[----:B------:R0:W-:Y:S04]  /*359f0*/  STL.64 [R1+0x7f8], R38 ;  /* 0x0007f82601007387 */ /* 0x0001e80000100a00 */
[----:B0-----:R-:W3:Y:S04]  /*35a00*/  LDL.LU.64 R38, [R1+0x2f68] ;  /* 0x002f680001267983 */ /* 0x001ee80000300a00 */
[----:B------:R-:W3:Y:S04]  /*35a10*/  LDL.LU.64 R36, [R1+0x2f60] ;  /* 0x002f600001247983 */ /* 0x000ee80000300a00 */
[----:B------:R-:W-:Y:S04]  /*35a20*/  STL.64 [R1+0x2eb8], R42 ;  /* 0x002eb82a01007387 */ /* 0x000fe80000100a00 */
[----:B------:R0:W-:Y:S04]  /*35a30*/  STL.64 [R1+0x2eb0], R40 ;  /* 0x002eb02801007387 */ /* 0x0001e80000100a00 */
[----:B0-----:R-:W3:Y:S04]  /*35a40*/  LDL.LU.64 R40, [R1+0x7e0] ;  /* 0x0007e00001287983 */ /* 0x001ee80000300a00 */
[----:B------:R-:W3:Y:S01]  /*35a50*/  LDL.LU.64 R42, [R1+0x7e8] ;  /* 0x0007e800012a7983 */ /* 0x000ee20000300a00 */
[C---:B--2---:R-:W-:Y:S08]  /*35a60*/  HMMA.16816.F32.BF16 R24, R52.reuse, R32, R24 ;  /* 0x000000203418723c */ /* 0x044ff00000041818 */
[----:B---3--:R-:W-:-:S15]  /*35a70*/  HMMA.16816.F32.BF16 R40, R52, R36, R40 ;  /* 0x000000243428723c */ /* 0x008fde0000041828 */
[----:B------:R-:W-:-:S04]  /*35a80*/  NOP ;  /* 0x0000000000007918 */ /* 0x000fc80000000000 */
[----:B------:R0:W-:Y:S04]  /*35a90*/  STL.64 [R1+0x7e0], R40 ;  /* 0x0007e02801007387 */ /* 0x0001e80000100a00 */
[----:B------:R1:W-:Y:S04]  /*35aa0*/  STL.64 [R1+0x7e8], R42 ;  /* 0x0007e82a01007387 */ /* 0x0003e80000100a00 */
[----:B0-----:R-:W2:Y:S04]  /*35ab0*/  LDL.LU.64 R40, [R1+0x790] ;  /* 0x0007900001287983 */ /* 0x001ea80000300a00 */
[----:B-1----:R-:W2:Y:S04]  /*35ac0*/  LDL.LU.64 R42, [R1+0x798] ;  /* 0x00079800012a7983 */ /* 0x002ea80000300a00 */
[----:B------:R-:W-:Y:S04]  /*35ad0*/  STL.64 [R1+0x2ec8], R38 ;  /* 0x002ec82601007387 */ /* 0x000fe80000100a00 */
[----:B------:R0:W-:Y:S04]  /*35ae0*/  STL.64 [R1+0x2ec0], R36 ;  /* 0x002ec02401007387 */ /* 0x0001e80000100a00 */
[----:B0-----:R-:W3:Y:S04]  /*35af0*/  LDL.LU.64 R36, [R1+0x7c0] ;  /* 0x0007c00001247983 */ /* 0x001ee80000300a00 */
[----:B------:R-:W3:Y:S04]  /*35b00*/  LDL.LU.64 R38, [R1+0x7c8] ;  /* 0x0007c80001267983 */ /* 0x000ee80000300a00 */
[----:B------:R-:W-:Y:S04]  /*35b10*/  STL.64 [R1+0x7d0], R24 ;  /* 0x0007d01801007387 */ /* 0x000fe80000100a00 */
[----:B------:R0:W-:Y:S04]  /*35b20*/  STL.64 [R1+0x7d8], R26 ;  /* 0x0007d81a01007387 */ /* 0x0001e80000100a00 */
[----:B0-----:R-:W2:Y:S04]  /*35b30*/  LDL.LU.64 R26, [R1+0x2f58] ;  /* 0x002f5800011a7983 */ /* 0x001ea80000300a00 */
[----:B------:R-:W2:Y:S04]  /*35b40*/  LDL.LU.64 R24, [R1+0x2f50] ;  /* 0x002f500001187983 */ /* 0x000ea80000300a00 */
[----:B------:R-:W-:Y:S04]  /*35b50*/  STL.64 [R1+0x2ed8], R34 ;  /* 0x002ed82201007387 */ /* 0x000fe80000100a00 */
[----:B------:R2:W-:Y:S01]  /*35b60*/  STL.64 [R1+0x2ed0], R32 ;  /* 0x002ed02001007387 */ /* 0x0005e20000100a00 */
[C---:B---3--:R-:W-:Y:S08]  /*35b70*/  HMMA.16816.F32.BF16 R36, R52.reuse, R28, R36 ;  /* 0x0000001c3424723c */ /* 0x048ff00000041824 */
[C---:B--2---:R-:W-:Y:S01]  /*35b80*/  HMMA.16816.F32.BF16 R32, R52.reuse, R24, R44 ;  /* 0x000000183420723c */ /* 0x044fe2000004182c */
[----:B------:R-:W-:Y:S10]  /*35b90*/  STL.64 [R1+0x2ee8], R26 ;  /* 0x002ee81a01007387 */ /* 0x000ff40000100a00 */
        /* <DEDUP_REMOVED lines=9> */
[----:B------:R-:W-:Y:S04]  /*35c30*/  STL.64 [R1+0x7a0], R32 ;  /* 0x0007a02001007387 */ /* 0x000fe80000100a00 */
[----:B------:R-:W-:Y:S04]  /*35c40*/  STL.64 [R1+0x7a8], R34 ;  /* 0x0007a82201007387 */ /* 0x000fe80000100a00 */
[----:B------:R-:W3:Y:S01]  /*35c50*/  LDL.64 R44, [R1+0x90] ;  /* 0x00009000012c7983 */ /* 0x000ee20000100a00 */
[----:B------:R-:W-:Y:S02]  /*35c60*/  IMAD.MOV.U32 R36, RZ, RZ, R18 ;  /* 0x000000ffff247224 */ /* 0x000fe400078e0012 */
[----:B------:R-:W-:Y:S01]  /*35c70*/  IMAD.MOV.U32 R37, RZ, RZ, R13 ;  /* 0x000000ffff257224 */ /* 0x000fe200078e000d */
[----:B---3--:R-:W-:Y:S04]  /*35c80*/  STL.64 [R1+0x2f00], R44 ;  /* 0x002f002c01007387 */ /* 0x008fe80000100a00 */
[----:B------:R-:W-:Y:S04]  /*35c90*/  STL.64 [R1+0x2ef8], R22 ;  /* 0x002ef81601007387 */ /* 0x000fe80000100a00 */
[----:B------:R0:W-:Y:S04]  /*35ca0*/  STL.64 [R1+0x2ef0], R20 ;  /* 0x002ef01401007387 */ /* 0x0001e80000100a00 */
[----:B------:R-:W3:Y:S01]  /*35cb0*/  LDL.LU R18, [R1+0x2f48] ;  /* 0x002f480001127983 */ /* 0x000ee20000300800 */
[----:B0-----:R-:W-:-:S15]  /*35cc0*/  HMMA.16816.F32.BF16 R20, R52, R16, R40 ;  /* 0x000000103414723c */ /* 0x001fde0000041828 */
[----:B------:R-:W-:-:S04]  /*35cd0*/  NOP ;  /* 0x0000000000007918 */ /* 0x000fc80000000000 */
[----:B------:R-:W-:Y:S04]  /*35ce0*/  STL.64 [R1+0x790], R20 ;  /* 0x0007901401007387 */ /* 0x000fe80000100a00 */
[----:B------:R-:W-:Y:S04]  /*35cf0*/  STL.64 [R1+0x798], R22 ;  /* 0x0007981601007387 */ /* 0x000fe80000100a00 */
[----:B------:R-:W2:Y:S04]  /*35d00*/  LDL.LU R13, [R1+0x2f44] ;  /* 0x002f4400010d7983 */ /* 0x000ea80000300800 */
[----:B------:R0:W-:Y:S01]  /*35d10*/  STL.64 [R1+0x2f10], R36 ;  /* 0x002f102401007387 */ /* 0x0001e20000100a00 */
[----:B------:R-:W-:-:S02]  /*35d20*/  IMAD.MOV.U32 R40, RZ, RZ, R8 ;  /* 0x000000ffff287224 */ /* 0x000fc400078e0008 */
[----:B------:R-:W-:Y:S01]  /*35d30*/  IMAD.MOV.U32 R41, RZ, RZ, R9 ;  /* 0x000000ffff297224 */ /* 0x000fe200078e0009 */
[----:B0-----:R-:W2:Y:S04]  /*35d40*/  LDL.64 R36, [R1+0x130] ;  /* 0x0001300001247983 */ /* 0x001ea80000100a00 */
[----:B------:R-:W2:Y:S04]  /*35d50*/  LDL.LU R8, [R1+0x2f40] ;  /* 0x002f400001087983 */ /* 0x000ea80000300800 */
[----:B------:R-:W2:Y:S04]  /*35d60*/  LDL.LU R9, [R1+0x2f3c] ;  /* 0x002f3c0001097983 */ /* 0x000ea80000300800 */
[----:B------:R-:W2:Y:S04]  /*35d70*/  LDL.LU.64 R20, [R1+0x770] ;  /* 0x0007700001147983 */ /* 0x000ea80000300a00 */
[----:B------:R-:W2:Y:S04]  /*35d80*/  LDL.LU.64 R22, [R1+0x778] ;  /* 0x0007780001167983 */ /* 0x000ea80000300a00 */
[----:B------:R-:W-:Y:S01]  /*35d90*/  STL.64 [R1+0x2f08], R40 ;  /* 0x002f082801007387 */ /* 0x000fe20000100a00 */
[----:B----4-:R-:W-:-:S02]  /*35da0*/  IMAD.MOV.U32 R56, RZ, RZ, R30 ;  /* 0x000000ffff387224 */ /* 0x010fc400078e001e */
[----:B------:R-:W-:Y:S02]  /*35db0*/  IMAD.MOV.U32 R44, RZ, RZ, R60 ;  /* 0x000000ffff2c7224 */ /* 0x000fe400078e003c */
[----:B------:R-:W-:Y:S01]  /*35dc0*/  IMAD.MOV.U32 R45, RZ, RZ, R31 ;  /* 0x000000ffff2d7224 */ /* 0x000fe200078e001f */
[----:B---3--:R-:W-:Y:S04]  /*35dd0*/  STL.64 [R1+0x2e80], R18 ;  /* 0x002e801201007387 */ /* 0x008fe80000100a00 */
[----:B------:R2:W-:Y:S04]  /*35de0*/  STL.64 [R1+0x2e78], R16 ;  /* 0x002e781001007387 */ /* 0x0005e80000100a00 */
[----:B------:R-:W3:Y:S01]  /*35df0*/  LDL.LU R30, [R1+0x2f38] ;  /* 0x002f3800011e7983 */ /* 0x000ee20000300800 */
[----:B--2---:R-:W-:-:S15]  /*35e00*/  HMMA.16816.F32.BF16 R16, R52, R12, R24 ;  /* 0x0000000c3410723c */ /* 0x004fde0000041818 */
[----:B------:R-:W-:-:S04]  /*35e10*/  NOP ;  /* 0x0000000000007918 */ /* 0x000fc80000000000 */
[----:B------:R0:W-:Y:S04]  /*35e20*/  STL.64 [R1+0x780], R16 ;  /* 0x0007801001007387 */ /* 0x0001e80000100a00 */
[----:B------:R1:W-:Y:S04]  /*35e30*/  STL.64 [R1+0x788], R18 ;  /* 0x0007881201007387 */ /* 0x0003e80000100a00 */
[----:B------:R-:W2:Y:S04]  /*35e40*/  LDL.64 R32, [R1+0x110] ;  /* 0x0001100001207983 */ /* 0x000ea80000100a00 */
[----:B------:R4:W-:Y:S04]  /*35e50*/  STL.64 [R1+0x2f18], R44 ;  /* 0x002f182c01007387 */ /* 0x0009e80000100a00 */
[----:B0-----:R-:W2:Y:S04]  /*35e60*/  LDL.LU.64 R16, [R1+0x1110] ;  /* 0x0011100001107983 */ /* 0x001ea80000300a00 */
[----:B-1----:R-:W2:Y:S01]  /*35e70*/  LDL.LU.64 R18, [R1+0x1118] ;  /* 0x0011180001127983 */ /* 0x002ea20000300a00 */
[----:B----4-:R-:W-:-:S02]  /*35e80*/  IMAD.MOV.U32 R44, RZ, RZ, R15 ;  /* 0x000000ffff2c7224 */ /* 0x010fc400078e000f */
[----:B------:R-:W-:-:S05]  /*35e90*/  IMAD.MOV.U32 R45, RZ, RZ, R14 ;  /* 0x000000ffff2d7224 */ /* 0x000fca00078e000e */
[----:B------:R-:W-:Y:S04]  /*35ea0*/  STL.64 [R1+0x2f28], R44 ;  /* 0x002f282c01007387 */ /* 0x000fe80000100a00 */
[----:B------:R-:W4:Y:S01]  /*35eb0*/  LDL.64 R24, [R1+0x80] ;  /* 0x0000800001187983 */ /* 0x000f220000100a00 */
[----:B------:R-:W-:Y:S03]  /*35ec0*/  HMMA.16816.F32.BF16 R20, R52, R8, R20 ;  /* 0x000000083414723c */ /* 0x000fe60000041814 */
[----:B----4-:R0:W-:-:S15]  /*35ed0*/  STL.64 [R1+0x2f20], R24 ;  /* 0x002f201801007387 */ /* 0x0101de0000100a00 */
[----:B------:R-:W-:Y:S01]  /*35ee0*/  NOP ;  /* 0x0000000000007918 */ /* 0x000fe20000000000 */
[----:B------:R1:W-:Y:S04]  /*35ef0*/  STL.64 [R1+0x770], R20 ;  /* 0x0007701401007387 */ /* 0x0003e80000100a00 */
[----:B------:R4:W-:Y:S04]  /*35f00*/  STL.64 [R1+0x778], R22 ;  /* 0x0007781601007387 */ /* 0x0009e80000100a00 */
[----:B0-----:R-:W2:Y:S04]  /*35f10*/  LDL.LU.64 R24, [R1+0x290] ;  /* 0x0002900001187983 */ /* 0x001ea80000300a00 */
[----:B------:R-:W2:Y:S04]  /*35f20*/  LDL.LU.64 R26, [R1+0x298] ;  /* 0x00029800011a7983 */ /* 0x000ea80000300a00 */
[----:B------:R0:W-:Y:S04]  /*35f30*/  STL.64 [R1+0x2e60], R8 ;  /* 0x002e600801007387 */ /* 0x0001e80000100a00 */
[----:B------:R-:W3:Y:S04]  /*35f40*/  LDL.LU.64 R40, [R1+0x10c0] ;  /* 0x0010c00001287983 */ /* 0x000ee80000300a00 */
[----:B------:R-:W3:Y:S04]  /*35f50*/  LDL.LU.64 R42, [R1+0x10c8] ;  /* 0x0010c800012a7983 */ /* 0x000ee80000300a00 */
[----:B-1----:R-:W3:Y:S04]  /*35f60*/  LDL.LU.64 R20, [R1+0x1080] ;  /* 0x0010800001147983 */ /* 0x002ee80000300a00 */
[----:B----4-:R-:W3:Y:S01]  /*35f70*/  LDL.LU.64 R22, [R1+0x1088] ;  /* 0x0010880001167983 */ /* 0x010ee20000300a00 */
[----:B------:R-:W-:-:S02]  /*35f80*/  IMAD.MOV.U32 R44, RZ, RZ, R11 ;  /* 0x000000ffff2c7224 */ /* 0x000fc400078e000b */
[----:B------:R-:W-:Y:S02]  /*35f90*/  IMAD.MOV.U32 R45, RZ, RZ, R10 ;  /* 0x000000ffff2d7224 */ /* 0x000fe400078e000a */
[----:B0-----:R-:W-:Y:S02]  /*35fa0*/  IMAD.MOV.U32 R8, RZ, RZ, R7 ;  /* 0x000000ffff087224 */ /* 0x001fe400078e0007 */
[----:B------:R-:W-:-:S05]  /*35fb0*/  IMAD.MOV.U32 R9, RZ, RZ, R6 ;  /* 0x000000ffff097224 */ /* 0x000fca00078e0006 */
[----:B------:R2:W-:Y:S02]  /*35fc0*/  STL.64 [R1+0x2f30], R8 ;  /* 0x002f300801007387 */ /* 0x0005e40000100a00 */
[----:B--2---:R-:W-:-:S15]  /*35fd0*/  HMMA.16816.F32.BF16 R8, R52, R4, R24 ;  /* 0x000000043408723c */ /* 0x004fde0000041818 */
[----:B------:R-:W-:-:S04]  /*35fe0*/  NOP ;  /* 0x0000000000007918 */ /* 0x000fc80000000000 */
[----:B------:R-:W-:Y:S04]  /*35ff0*/  STL.64 [R1+0x290], R8 ;  /* 0x0002900801007387 */ /* 0x000fe80000100a00 */
[----:B------:R0:W-:Y:S02]  /*36000*/  STL.64 [R1+0x298], R10 ;  /* 0x0002980a01007387 */ /* 0x0001e40000100a00 */
[----:B0-----:R-:W-:-:S15]  /*36010*/  HMMA.16816.F32.BF16 R8, R48, R36, R16 ;  /* 0x000000243008723c */ /* 0x001fde0000041810 */
[----:B------:R-:W-:-:S04]  /*36020*/  NOP ;  /* 0x0000000000007918 */ /* 0x000fc80000000000 */
[----:B------:R0:W-:Y:S04]  /*36030*/  STL.64 [R1+0x1110], R8 ;  /* 0x0011100801007387 */ /* 0x0001e80000100a00 */
[----:B------:R1:W-:Y:S04]  /*36040*/  STL.64 [R1+0x1118], R10 ;  /* 0x0011180a01007387 */ /* 0x0003e80000100a00 */
[----:B0-----:R-:W2:Y:S04]  /*36050*/  LDL.LU.64 R8, [R1+0x410] ;  /* 0x0004100001087983 */ /* 0x001ea80000300a00 */
[----:B-1----:R-:W2:Y:S01]  /*36060*/  LDL.LU.64 R10, [R1+0x418] ;  /* 0x00041800010a7983 */ /* 0x002ea20000300a00 */
[----:B------:R-:W-:Y:S01]  /*36070*/  IMAD.MOV.U32 R57, RZ, RZ, R61 ;  /* 0x000000ffff397224 */ /* 0x000fe200078e003d */
[C---:B---3--:R-:W-:Y:S08]  /*36080*/  HMMA.16816.F32.BF16 R20, R48.reuse, R32, R20 ;  /* 0x000000203014723c */ /* 0x048ff00000041814 */
[----:B------:R-:W-:Y:S01]  /*36090*/  HMMA.16816.F32.BF16 R40, R48, R56, R40 ;  /* 0x000000383028723c */ /* 0x000fe20000041828 */
[----:B------:R-:W3:Y:S01]  /*360a0*/  LDL.LU.64 R24, [R1+0x400] ;  /* 0x0004000001187983 */ /* 0x000ee20000300a00 */
[----:B------:R-:W-:-:S02]  /*360b0*/  IMAD.MOV.U32 R60, RZ, RZ, R36 ;  /* 0x000000ffff3c7224 */ /* 0x000fc400078e0024 */
[----:B------:R-:W-:Y:S01]  /*360c0*/  IMAD.MOV.U32 R15, RZ, RZ, R37 ;  /* 0x000000ffff0f7224 */ /* 0x000fe200078e0025 */
[----:B------:R-:W3:Y:S04]  /*360d0*/  LDL.LU.64 R26, [R1+0x408] ;  /* 0x00040800011a7983 */ /* 0x000ee80000300a00 */
[----:B------:R-:W4:Y:S04]  /*360e0*/  LDL.LU.64 R36, [R1+0x3f0] ;  /* 0x0003f00001247983 */ /* 0x000f280000300a00 */
[----:B------:R-:W4:Y:S04]  /*360f0*/  LDL.LU.64 R38, [R1+0x3f8] ;  /* 0x0003f80001267983 */ /* 0x000f280000300a00 */
[----:B------:R-:W3:Y:S04]  /*36100*/  LDL.LU.64 R16, [R1+0x3e0] ;  /* 0x0003e00001107983 */ /* 0x000ee80000300a00 */
[----:B------:R-:W3:Y:S04]  /*36110*/  LDL.LU.64 R18, [R1+0x3e8] ;  /* 0x0003e80001127983 */ /* 0x000ee80000300a00 */
[----:B------:R-:W3:Y:S01]  /*36120*/  LDL.64 R56, [R1+0x70] ;  /* 0x0000700001387983 */ /* 0x000ee20000100a00 */
[----:B------:R-:W-:-:S02]  /*36130*/  IMAD.MOV.U32 R53, RZ, RZ, R0 ;  /* 0x000000ffff357224 */ /* 0x000fc400078e0000 */
[----:B------:R-:W-:Y:S02]  /*36140*/  IMAD.MOV.U32 R31, RZ, RZ, R32 ;  /* 0x000000ffff1f7224 */ /* 0x000fe400078e0020 */
[----:B------:R-:W-:Y:S01]  /*36150*/  IMAD.MOV.U32 R0, RZ, RZ, R33 ;  /* 0x000000ffff007224 */ /* 0x000fe200078e0021 */
[----:B------:R0:W-:Y:S04]  /*36160*/  STL.64 [R1+0x10c0], R40 ;  /* 0x0010c02801007387 */ /* 0x0001e80000100a00 */
[----:B------:R1:W-:Y:S04]  /*36170*/  STL.64 [R1+0x10c8], R42 ;  /* 0x0010c82a01007387 */ /* 0x0003e80000100a00 */
[----:B------:R1:W-:Y:S04]  /*36180*/  STL.64 [R1+0x1080], R20 ;  /* 0x0010801401007387 */ /* 0x0003e80000100a00 */
[----:B------:R1:W-:Y:S04]  /*36190*/  STL.64 [R1+0x1088], R22 ;  /* 0x0010881601007387 */ /* 0x0003e80000100a00 */
[----:B0-----:R-:W3:Y:S04]  /*361a0*/  LDL.LU.64 R40, [R1+0xd60] ;  /* 0x000d600001287983 */ /* 0x001ee80000300a00 */
[----:B-1----:R-:W3:Y:S04]  /*361b0*/  LDL.LU.64 R42, [R1+0xd68] ;  /* 0x000d6800012a7983 */ /* 0x002ee80000300a00 */
[----:B------:R-:W3:Y:S04]  /*361c0*/  LDL.LU.64 R32, [R1+0xd40] ;  /* 0x000d400001207983 */ /* 0x000ee80000300a00 */
[----:B------:R-:W3:Y:S04]  /*361d0*/  LDL.LU.64 R34, [R1+0xd48] ;  /* 0x000d480001227983 */ /* 0x000ee80000300a00 */
[----:B------:R-:W3:Y:S04]  /*361e0*/  LDL.LU.64 R20, [R1+0xd30] ;  /* 0x000d300001147983 */ /* 0x000ee80000300a00 */
[----:B------:R-:W3:Y:S01]  /*361f0*/  LDL.LU.64 R22, [R1+0xd38] ;  /* 0x000d380001167983 */ /* 0x000ee20000300a00 */
[----:B--2---:R-:W-:Y:S03]  /*36200*/  HMMA.16816.F32.BF16 R44, R48, R44, R8 ;  /* 0x0000002c302c723c */ /* 0x004fe60000041808 */
[----:B------:R-:W2:-:S15]  /*36210*/  LDL.LU.64 R8, [R1+0x2f30] ;  /* 0x002f300001087983 */ /* 0x000e9e0000300a00 */
[----:B------:R-:W-:Y:S01]  /*36220*/  NOP ;  /* 0x0000000000007918 */ /* 0x000fe20000000000 */
[----:B------:R0:W-:Y:S04]  /*36230*/  STL.64 [R1+0x410], R44 ;  /* 0x0004102c01007387 */ /* 0x0001e80000100a00 */
[----:B------:R3:W-:Y:S04]  /*36240*/  STL.64 [R1+0x418], R46 ;  /* 0x0004182e01007387 */ /* 0x0007e80000100a00 */
[----:B0-----:R-:W3:Y:S01]  /*36250*/  LDL.LU.64 R44, [R1+0x2f28] ;  /* 0x002f2800012c7983 */ /* 0x001ee20000300a00 */
[----:B------:R-:W-:-:S07]  /*36260*/  IMAD.MOV.U32 R52, RZ, RZ, R3 ;  /* 0x000000ffff347224 */ /* 0x000fce00078e0003 */
[C---:B----4-:R-:W-:Y:S08]  /*36270*/  HMMA.16816.F32.BF16 R52, R48.reuse, R52, R36 ;  /* 0x000000343034723c */ /* 0x050ff00000041824 */
[----:B---3--:R-:W-:Y:S01]  /*36280*/  HMMA.16816.F32.BF16 R44, R48, R44, R24 ;  /* 0x0000002c302c723c */ /* 0x008fe20000041818 */
[----:B------:R-:W3:-:S15]  /*36290*/  LDL.LU.64 R24, [R1+0x2f20] ;  /* 0x002f200001187983 */ /* 0x000ede0000300a00 */
[----:B------:R-:W-:-:S03]  /*362a0*/  NOP ;  /* 0x0000000000007918 */ /* 0x000fc60000000000 */
[----:B------:R0:W-:Y:S04]  /*362b0*/  STL.64 [R1+0x400], R44 ;  /* 0x0004002c01007387 */ /* 0x0001e80000100a00 */
[----:B------:R1:W-:Y:S04]  /*362c0*/  STL.64 [R1+0x408], R46 ;  /* 0x0004082e01007387 */ /* 0x0003e80000100a00 */
[----:B0-----:R-:W1:Y:S04]  /*362d0*/  LDL.LU.64 R44, [R1+0x2f18] ;  /* 0x002f1800012c7983 */ /* 0x001e680000300a00 */
[----:B------:R-:W4:Y:S04]  /*362e0*/  LDL.LU.64 R36, [R1+0x2f10] ;  /* 0x002f100001247983 */ /* 0x000f280000300a00 */
[----:B------:R-:W-:Y:S04]  /*362f0*/  STL.64 [R1+0x3f0], R52 ;  /* 0x0003f03401007387 */ /* 0x000fe80000100a00 */
[----:B------:R-:W-:Y:S04]  /*36300*/  STL.64 [R1+0x3f8], R54 ;  /* 0x0003f83601007387 */ /* 0x000fe80000100a00 */
[----:B------:R-:W0:Y:S01]  /*36310*/  LDSM.16.MT88.4 R52, [R2+UR5+0x4080] ;  /* 0x004080050234783b */ /* 0x000e220008004200 */
[C---:B----4-:R-:W-:Y:S08]  /*36320*/  HMMA.16816.F32.BF16 R36, R48.reuse, R36, R16 ;  /* 0x000000243024723c */ /* 0x050ff00000041810 */
[----:B-1----:R-:W-:Y:S01]  /*36330*/  HMMA.16816.F32.BF16 R44, R48, R44, R40 ;  /* 0x0000002c302c723c */ /* 0x002fe20000041828 */
[----:B------:R-:W4:Y:S10]  /*36340*/  LDL.LU.64 R16, [R1+0xd20] ;  /* 0x000d200001107983 */ /* 0x000f340000300a00 */
[----:B------:R1:W-:Y:S04]  /*36350*/  STL.64 [R1+0x3e0], R36 ;  /* 0x0003e02401007387 */ /* 0x0003e80000100a00 */
[----:B------:R-:W-:Y:S04]  /*36360*/  STL.64 [R1+0x3e8], R38 ;  /* 0x0003e82601007387 */ /* 0x000fe80000100a00 */
[----:B------:R-:W4:Y:S04]  /*36370*/  LDL.LU.64 R18, [R1+0xd28] ;  /* 0x000d280001127983 */ /* 0x000f280000300a00 */
[----:B-1----:R-:W2:Y:S04]  /*36380*/  LDL.64 R36, [R1+0x60] ;  /* 0x0000600001247983 */ /* 0x002ea80000100a00 */
[----:B0-----:R-:W-:Y:S04]  /*36390*/  STL.64 [R1+0x2e48], R54 ;  /* 0x002e483601007387 */ /* 0x001fe80000100a00 */
[----:B------:R0:W-:Y:S04]  /*363a0*/  STL.64 [R1+0x2e40], R52 ;  /* 0x002e403401007387 */ /* 0x0001e80000100a00 */
[----:B0-----:R-:W2:Y:S04]  /*363b0*/  LDL.LU.64 R52, [R1+0xd50] ;  /* 0x000d500001347983 */ /* 0x001ea80000300a00 */
[----:B------:R-:W2:Y:S04]  /*363c0*/  LDL.LU.64 R54, [R1+0xd58] ;  /* 0x000d580001367983 */ /* 0x000ea80000300a00 */
[----:B------:R-:W2:Y:S04]  /*363d0*/  LDL.LU.64 R40, [R1+0x2f08] ;  /* 0x002f080001287983 */ /* 0x000ea80000300a00 */
[----:B------:R0:W-:Y:S04]  /*363e0*/  STL.64 [R1+0xd60], R44 ;  /* 0x000d602c01007387 */ /* 0x0001e80000100a00 */
[----:B------:R-:W-:Y:S04]  /*363f0*/  STL.64 [R1+0xd68], R46 ;  /* 0x000d682e01007387 */ /* 0x000fe80000100a00 */
[----:B0-----:R-:W2:Y:S01]  /*36400*/  LDL.LU.64 R44, [R1+0x2f00] ;  /* 0x002f0000012c7983 */ /* 0x001ea20000300a00 */
[----:B---3--:R-:W-:-:S02]  /*36410*/  IMAD.MOV.U32 R7, RZ, RZ, R24 ;  /* 0x000000ffff077224 */ /* 0x008fc400078e0018 */
[----:B------:R-:W-:Y:S01]  /*36420*/  IMAD.MOV.U32 R6, RZ, RZ, R25 ;  /* 0x000000ffff067224 */ /* 0x000fe200078e0019 */
[C---:B----4-:R-:W-:Y:S08]  /*36430*/  HMMA.16816.F32.BF16 R16, R48.reuse, R24, R16 ;  /* 0x000000183010723c */ /* 0x050ff00000041810 */
[C---:B--2---:R-:W-:Y:S08]  /*36440*/  HMMA.16816.F32.BF16 R52, R48.reuse, R8, R52 ;  /* 0x000000083034723c */ /* 0x044ff00000041834 */
[C---:B------:R-:W-:Y:S01]  /*36450*/  HMMA.16816.F32.BF16 R32, R48.reuse, R40, R32 ;  /* 0x000000283020723c */ /* 0x040fe20000041820 */
[----:B------:R-:W2:Y:S07]  /*36460*/  LDL.64 R8, [R1+0x50] ;  /* 0x0000500001087983 */ /* 0x000eae0000100a00 */
[----:B------:R-:W-:Y:S03]  /*36470*/  HMMA.16816.F32.BF16 R20, R48, R44, R20 ;  /* 0x0000002c3014723c */ /* 0x000fe60000041814 */
[----:B------:R-:W-:Y:S04]  /*36480*/  STL.64 [R1+0xd50], R52 ;  /* 0x000d503401007387 */ /* 0x000fe80000100a00 */
[----:B------:R-:W-:Y:S04]  /*36490*/  STL.64 [R1+0xd58], R54 ;  /* 0x000d583601007387 */ /* 0x000fe80000100a00 */
[----:B------:R0:W-:Y:S04]  /*364a0*/  STL.64 [R1+0xd40], R32 ;  /* 0x000d402001007387 */ /* 0x0001e80000100a00 */
[----:B------:R1:W-:Y:S04]  /*364b0*/  STL.64 [R1+0xd48], R34 ;  /* 0x000d482201007387 */ /* 0x0003e80000100a00 */
[----:B------:R3:W-:Y:S04]  /*364c0*/  STL.64 [R1+0xd30], R20 ;  /* 0x000d301401007387 */ /* 0x0007e80000100a00 */
[----:B------:R4:W-:Y:S04]  /*364d0*/  STL.64 [R1+0xd38], R22 ;  /* 0x000d381601007387 */ /* 0x0009e80000100a00 */
[----:B0-----:R-:W2:Y:S04]  /*364e0*/  LDL.LU.64 R32, [R1+0xd10] ;  /* 0x000d100001207983 */ /* 0x001ea80000300a00 */
[----:B-1----:R-:W2:Y:S01]  /*364f0*/  LDL.LU.64 R34, [R1+0xd18] ;  /* 0x000d180001227983 */ /* 0x002ea20000300a00 */
[----:B------:R-:W-:-:S02]  /*36500*/  IMAD.MOV.U32 R2, RZ, RZ, R45 ;  /* 0x000000ffff027224 */ /* 0x000fc400078e002d */
[----:B------:R-:W-:Y:S01]  /*36510*/  IMAD.MOV.U32 R3, RZ, RZ, R44 ;  /* 0x000000ffff037224 */ /* 0x000fe200078e002c */
[----:B------:R-:W2:Y:S04]  /*36520*/  LDL.64 R40, [R1+0x30] ;  /* 0x0000300001287983 */ /* 0x000ea80000100a00 */
[----:B------:R-:W2:Y:S04]  /*36530*/  LDL.64 R44, [R1+0x40] ;  /* 0x00004000012c7983 */ /* 0x000ea80000100a00 */
[----:B------:R-:W-:Y:S04]  /*36540*/  STL [R1+0x2e0c], R2 ;  /* 0x002e0c0201007387 */ /* 0x000fe80000100800 */
[----:B------:R-:W-:Y:S04]  /*36550*/  STL [R1+0x2e08], R3 ;  /* 0x002e080301007387 */ /* 0x000fe80000100800 */
[----:B------:R0:W-:Y:S04]  /*36560*/  STL.64 [R1+0xd20], R16 ;  /* 0x000d201001007387 */ /* 0x0001e80000100a00 */
[----:B------:R-:W-:Y:S04]  /*36570*/  STL.64 [R1+0xd28], R18 ;  /* 0x000d281201007387 */ /* 0x000fe80000100a00 */
[----:B---3--:R-:W3:Y:S04]  /*36580*/  LDL.LU.64 R20, [R1+0xd00] ;  /* 0x000d000001147983 */ /* 0x008ee80000300a00 */
[----:B----4-:R-:W3:Y:S04]  /*36590*/  LDL.LU.64 R22, [R1+0xd08] ;  /* 0x000d080001167983 */ /* 0x010ee80000300a00 */
[----:B------:R-:W4:Y:S04]  /*365a0*/  LDL.LU.64 R24, [R1+0xcf0] ;  /* 0x000cf00001187983 */ /* 0x000f280000300a00 */
[----:B------:R-:W4:Y:S04]  /*365b0*/  LDL.LU.64 R26, [R1+0xcf8] ;  /* 0x000cf800011a7983 */ /* 0x000f280000300a00 */
[----:B0-----:R-:W4:Y:S04]  /*365c0*/  LDL.64 R16, [R1+0x20] ;  /* 0x0000200001107983 */ /* 0x001f280000100a00 */
[----:B------:R-:W-:Y:S04]  /*365d0*/  STL [R1+0x2e14], R6 ;  /* 0x002e140601007387 */ /* 0x000fe80000100800 */
[----:B------:R-:W-:Y:S01]  /*365e0*/  STL [R1+0x2e10], R7 ;  /* 0x002e100701007387 */ /* 0x000fe20000100800 */
[----:B------:R-:W-:-:S02]  /*365f0*/  IMAD.MOV.U32 R3, RZ, RZ, R57 ;  /* 0x000000ffff037224 */ /* 0x000fc400078e0039 */
[----:B------:R-:W-:Y:S02]  /*36600*/  IMAD.MOV.U32 R2, RZ, RZ, R56 ;  /* 0x000000ffff027224 */ /* 0x000fe400078e0038 */
[----:B------:R-:W-:Y:S02]  /*36610*/  IMAD.MOV.U32 R14, RZ, RZ, R37 ;  /* 0x000000ffff0e7224 */ /* 0x000fe400078e0025 */
[----:B------:R-:W-:Y:S01]  /*36620*/  IMAD.MOV.U32 R61, RZ, RZ, R36 ;  /* 0x000000ffff3d7224 */ /* 0x000fe200078e0024 */
[C---:B--2---:R-:W-:Y:S08]  /*36630*/  HMMA.16816.F32.BF16 R32, R48.reuse, R56, R32 ;  /* 0x000000383020723c */ /* 0x044ff00000041820 */
[C---:B---3--:R-:W-:Y:S08]  /*36640*/  HMMA.16816.F32.BF16 R20, R48.reuse, R36, R20 ;  /* 0x000000243014723c */ /* 0x048ff00000041814 */
[----:B----4-:R-:W-:Y:S03]  /*36650*/  HMMA.16816.F32.BF16 R24, R48, R8, R24 ;  /* 0x000000083018723c */ /* 0x010fe60000041818 */
[----:B------:R0:W-:Y:S04]  /*36660*/  STL.64 [R1+0xd10], R32 ;  /* 0x000d102001007387 */ /* 0x0001e80000100a00 */
[----:B------:R1:W-:Y:S04]  /*36670*/  STL.64 [R1+0xd18], R34 ;  /* 0x000d182201007387 */ /* 0x0003e80000100a00 */
[----:B0-----:R-:W2:Y:S04]  /*36680*/  LDL.LU.64 R32, [R1+0xce0] ;  /* 0x000ce00001207983 */ /* 0x001ea80000300a00 */
[----:B-1----:R-:W2:Y:S04]  /*36690*/  LDL.LU.64 R34, [R1+0xce8] ;  /* 0x000ce80001227983 */ /* 0x002ea80000300a00 */
[----:B------:R-:W3:Y:S04]  /*366a0*/  LDL.64 R56, [R1+0x10] ;  /* 0x0000100001387983 */ /* 0x000ee80000100a00 */
[----:B------:R-:W4:Y:S04]  /*366b0*/  LDL.64 R52, [R1] ;  /* 0x0000000001347983 */ /* 0x000f280000100a00 */
[----:B------:R-:W-:Y:S04]  /*366c0*/  STL [R1+0x2e1c], R3 ;  /* 0x002e1c0301007387 */ /* 0x000fe80000100800 */
[----:B------:R-:W-:Y:S04]  /*366d0*/  STL [R1+0x2e18], R2 ;  /* 0x002e180201007387 */ /* 0x000fe80000100800 */
        /* <DEDUP_REMOVED lines=8> */
[----:B------:R-:W-:Y:S04]  /*36760*/  STL [R1+0x2e24], R14 ;  /* 0x002e240e01007387 */ /* 0x000fe80000100800 */
[----:B------:R-:W-:Y:S04]  /*36770*/  STL [R1+0x2e20], R61 ;  /* 0x002e203d01007387 */ /* 0x000fe80000100800 */
[----:B------:R-:W-:Y:S04]  /*36780*/  STL.64 [R1+0xcf0], R24 ;  /* 0x000cf01801007387 */ /* 0x000fe80000100a00 */
[----:B------:R0:W-:Y:S04]  /*36790*/  STL.64 [R1+0xcf8], R26 ;  /* 0x000cf81a01007387 */ /* 0x0001e80000100a00 */
[----:B0-----:R-:W4:Y:S04]  /*367a0*/  LDL.LU.64 R26, [R1+0x2ee8] ;  /* 0x002ee800011a7983 */ /* 0x001f280000300a00 */
[----:B------:R-:W4:Y:S04]  /*367b0*/  LDL.LU.64 R24, [R1+0x2ee0] ;  /* 0x002ee00001187983 */ /* 0x000f280000300a00 */
[----:B------:R-:W4:Y:S04]  /*367c0*/  LDL.LU.64 R8, [R1+0xcc0] ;  /* 0x000cc00001087983 */ /* 0x000f280000300a00 */
[----:B------:R-:W4:Y:S04]  /*367d0*/  LDL.LU.64 R10, [R1+0xcc8] ;  /* 0x000cc800010a7983 */ /* 0x000f280000300a00 */
[----:B------:R0:W-:Y:S04]  /*367e0*/  STL [R1+0x2e2c], R7 ;  /* 0x002e2c0701007387 */ /* 0x0001e80000100800 */
[----:B------:R1:W-:Y:S01]  /*367f0*/  STL [R1+0x2e28], R6 ;  /* 0x002e280601007387 */ /* 0x0003e20000100800 */
[----:B------:R-:W-:-:S02]  /*36800*/  IMAD.MOV.U32 R3, RZ, RZ, R44 ;  /* 0x000000ffff037224 */ /* 0x000fc400078e002c */
[----:B------:R-:W-:Y:S02]  /*36810*/  IMAD.MOV.U32 R2, RZ, RZ, R45 ;  /* 0x000000ffff027224 */ /* 0x000fe400078e002d */
[----:B------:R-:W-:Y:S02]  /*36820*/  IMAD.MOV.U32 R61, RZ, RZ, R41 ;  /* 0x000000ffff3d7224 */ /* 0x000fe400078e0029 */
[----:B------:R-:W-:Y:S02]  /*36830*/  IMAD.MOV.U32 R14, RZ, RZ, R40 ;  /* 0x000000ffff0e7224 */ /* 0x000fe400078e0028 */
[----:B0-----:R-:W-:Y:S02]  /*36840*/  IMAD.MOV.U32 R7, RZ, RZ, R16 ;  /* 0x000000ffff077224 */ /* 0x001fe400078e0010 */
[----:B-1----:R-:W-:Y:S01]  /*36850*/  IMAD.MOV.U32 R6, RZ, RZ, R17 ;  /* 0x000000ffff067224 */ /* 0x002fe200078e0011 */
[----:B--2---:R-:W-:-:S15]  /*36860*/  HMMA.16816.F32.BF16 R32, R48, R44, R32 ;  /* 0x0000002c3020723c */ /* 0x004fde0000041820 */
[----:B------:R-:W-:-:S04]  /*36870*/  NOP ;  /* 0x0000000000007918 */ /* 0x000fc80000000000 */
[----:B------:R-:W-:Y:S04]  /*36880*/  STL.64 [R1+0xce0], R32 ;  /* 0x000ce02001007387 */ /* 0x000fe80000100a00 */
[----:B------:R0:W-:Y:S01]  /*36890*/  STL.64 [R1+0xce8], R34 ;  /* 0x000ce82201007387 */ /* 0x0001e20000100a00 */
[C---:B---3--:R-:W-:Y:S03]  /*368a0*/  HMMA.16816.F32.BF16 R36, R48.reuse, R40, R36 ;  /* 0x000000283024723c */ /* 0x048fe60000041824 */
[----:B0-----:R-:W2:Y:S04]  /*368b0*/  LDL.LU.64 R34, [R1+0x2ed8] ;  /* 0x002ed80001227983 */ /* 0x001ea80000300a00 */
[----:B------:R-:W3:Y:S04]  /*368c0*/  LDL.LU.64 R32, [R1+0x2ed0] ;  /* 0x002ed00001207983 */ /* 0x000ee80000300a00 */
[----:B------:R-:W2:Y:S04]  /*368d0*/  LDL.LU.64 R44, [R1+0xcb0] ;  /* 0x000cb000012c7983 */ /* 0x000ea80000300a00 */
[----:B------:R-:W2:Y:S01]  /*368e0*/  LDL.LU.64 R46, [R1+0xcb8] ;  /* 0x000cb800012e7983 */ /* 0x000ea20000300a00 */
[----:B----4-:R-:W-:Y:S03]  /*368f0*/  HMMA.16816.F32.BF16 R8, R48, R16, R8 ;  /* 0x000000103008723c */ /* 0x010fe60000041808 */
[----:B------:R-:W-:Y:S04]  /*36900*/  STL [R1+0x2e34], R2 ;  /* 0x002e340201007387 */ /* 0x000fe80000100800 */
[----:B------:R-:W-:Y:S04]  /*36910*/  STL [R1+0x2e30], R3 ;  /* 0x002e300301007387 */ /* 0x000fe80000100800 */
[----:B------:R-:W-:Y:S04]  /*36920*/  STL.64 [R1+0xcd0], R36 ;  /* 0x000cd02401007387 */ /* 0x000fe80000100a00 */
[----:B------:R0:W-:Y:S04]  /*36930*/  STL.64 [R1+0xcd8], R38 ;  /* 0x000cd82601007387 */ /* 0x0001e80000100a00 */
[----:B0-----:R-:W4:Y:S04]  /*36940*/  LDL.LU.64 R38, [R1+0x2ec8] ;  /* 0x002ec80001267983 */ /* 0x001f280000300a00 */
[----:B------:R-:W3:Y:S04]  /*36950*/  LDL.LU.64 R36, [R1+0x2ec0] ;  /* 0x002ec00001247983 */ /* 0x000ee80000300a00 */
[----:B------:R-:W3:Y:S04]  /*36960*/  LDL.LU.64 R42, [R1+0x2eb8] ;  /* 0x002eb800012a7983 */ /* 0x000ee80000300a00 */
[----:B------:R-:W3:Y:S04]  /*36970*/  LDL.LU.64 R40, [R1+0x2eb0] ;  /* 0x002eb00001287983 */ /* 0x000ee80000300a00 */
[----:B------:R-:W-:Y:S04]  /*36980*/  STL [R1+0x2e3c], R61 ;  /* 0x002e3c3d01007387 */ /* 0x000fe80000100800 */
[----:B------:R-:W-:Y:S04]  /*36990*/  STL [R1+0x2e38], R14 ;  /* 0x002e380e01007387 */ /* 0x000fe80000100800 */
[----:B------:R0:W-:Y:S04]  /*369a0*/  STL.64 [R1+0xcc0], R8 ;  /* 0x000cc00801007387 */ /* 0x0001e80000100a00 */
[----:B------:R1:W-:Y:S04]  /*369b0*/  STL.64 [R1+0xcc8], R10 ;  /* 0x000cc80a01007387 */ /* 0x0003e80000100a00 */
[----:B------:R-:W3:Y:S04]  /*369c0*/  LDL.LU.64 R16, [R1+0xc90] ;  /* 0x000c900001107983 */ /* 0x000ee80000300a00 */
[----:B------:R-:W3:Y:S04]  /*369d0*/  LDL.LU.64 R18, [R1+0xc98] ;  /* 0x000c980001127983 */ /* 0x000ee80000300a00 */
[----:B0-----:R-:W3:Y:S04]  /*369e0*/  LDL.LU.64 R8, [R1+0xc80] ;  /* 0x000c800001087983 */ /* 0x001ee80000300a00 */
[----:B-1----:R-:W3:Y:S04]  /*369f0*/  LDL.LU.64 R10, [R1+0xc88] ;  /* 0x000c8800010a7983 */ /* 0x002ee80000300a00 */
[----:B------:R-:W-:Y:S04]  /*36a00*/  STL.64 [R1+0x2e58], R6 ;  /* 0x002e580601007387 */ /* 0x000fe80000100a00 */
[----:B------:R0:W-:Y:S04]  /*36a10*/  STL.64 [R1+0x2e50], R4 ;  /* 0x002e500401007387 */ /* 0x0001e80000100a00 */
[----:B0-----:R-:W3:Y:S04]  /*36a20*/  LDL.LU.64 R4, [R1+0xca0] ;  /* 0x000ca00001047983 */ /* 0x001ee80000300a00 */
[----:B------:R-:W3:Y:S01]  /*36a30*/  LDL.LU.64 R6, [R1+0xca8] ;  /* 0x000ca80001067983 */ /* 0x000ee20000300a00 */
        /* <DEDUP_REMOVED lines=10> */
[----:B---3--:R-:W-:-:S15]  /*36ae0*/  HMMA.16816.F32.BF16 R4, R48, R52, R4 ;  /* 0x000000343004723c */ /* 0x008fde0000041804 */
[----:B------:R-:W-:-:S04]  /*36af0*/  NOP ;  /* 0x0000000000007918 */ /* 0x000fc80000000000 */
[----:B------:R0:W-:Y:S04]  /*36b00*/  STL.64 [R1+0xca0], R4 ;  /* 0x000ca00401007387 */ /* 0x0001e80000100a00 */
[----:B------:R1:W-:Y:S04]  /*36b10*/  STL.64 [R1+0xca8], R6 ;  /* 0x000ca80601007387 */ /* 0x0003e80000100a00 */
[----:B0-----:R-:W3:Y:S04]  /*36b20*/  LDL.LU.64 R4, [R1+0xc70] ;  /* 0x000c700001047983 */ /* 0x001ee80000300a00 */
[----:B-1----:R-:W3:Y:S01]  /*36b30*/  LDL.LU.64 R6, [R1+0xc78] ;  /* 0x000c780001067983 */ /* 0x002ee20000300a00 */
[----:B------:R-:W-:-:S05]  /*36b40*/  IMAD.MOV.U32 R14, RZ, RZ, R53 ;  /* 0x000000ffff0e7224 */ /* 0x000fca00078e0035 */
[----:B------:R-:W-:Y:S04]  /*36b50*/  STL.64 [R1+0x2e70], R14 ;  /* 0x002e700e01007387 */ /* 0x000fe80000100a00 */
[----:B------:R2:W-:Y:S02]  /*36b60*/  STL.64 [R1+0x2e68], R12 ;  /* 0x002e680c01007387 */ /* 0x0005e40000100a00 */
[C---:B--2---:R-:W-:Y:S08]  /*36b70*/  HMMA.16816.F32.BF16 R12, R48.reuse, R56, R16 ;  /* 0x00000038300c723c */ /* 0x044ff00000041810 */
[C---:B------:R-:W-:Y:S01]  /*36b80*/  HMMA.16816.F32.BF16 R8, R48.reuse, R44, R8 ;  /* 0x0000002c3008723c */ /* 0x040fe20000041808 */
[----:B------:R-:W2:Y:S04]  /*36b90*/  LDL.LU.64 R16, [R1+0xc60] ;  /* 0x000c600001107983 */ /* 0x000ea80000300a00 */
[----:B------:R-:W2:Y:S06]  /*36ba0*/  LDL.LU.64 R18, [R1+0xc68] ;  /* 0x000c680001127983 */ /* 0x000eac0000300a00 */
[----:B------:R0:W-:Y:S04]  /*36bb0*/  STL.64 [R1+0xc90], R12 ;  /* 0x000c900c01007387 */ /* 0x0001e80000100a00 */
[----:B------:R1:W-:Y:S04]  /*36bc0*/  STL.64 [R1+0xc98], R14 ;  /* 0x000c980e01007387 */ /* 0x0003e80000100a00 */
[----:B------:R-:W-:Y:S04]  /*36bd0*/  STL.64 [R1+0x2d48], R58 ;  /* 0x002d483a01007387 */ /* 0x000fe80000100a00 */
[----:B------:R-:W-:Y:S04]  /*36be0*/  STL.64 [R1+0x2d40], R56 ;  /* 0x002d403801007387 */ /* 0x000fe80000100a00 */
[----:B0-----:R-:W2:Y:S04]  /*36bf0*/  LDL.LU.64 R12, [R1+0xc50] ;  /* 0x000c5000010c7983 */ /* 0x001ea80000300a00 */
[----:B-1----:R-:W2:Y:S04]  /*36c00*/  LDL.LU.64 R14, [R1+0xc58] ;  /* 0x000c5800010e7983 */ /* 0x002ea80000300a00 */
[----:B------:R0:W-:Y:S04]  /*36c10*/  STL.64 [R1+0xc80], R8 ;  /* 0x000c800801007387 */ /* 0x0001e80000100a00 */
[----:B------:R1:W-:Y:S04]  /*36c20*/  STL.64 [R1+0xc88], R10 ;  /* 0x000c880a01007387 */ /* 0x0003e80000100a00 */
[----:B0-----:R-:W2:Y:S04]  /*36c30*/  LDL.LU.64 R8, [R1+0xc40] ;  /* 0x000c400001087983 */ /* 0x001ea80000300a00 */
[----:B-1----:R-:W2:Y:S04]  /*36c40*/  LDL.LU.64 R10, [R1+0xc48] ;  /* 0x000c4800010a7983 */ /* 0x002ea80000300a00 */
[----:B------:R-:W-:Y:S04]  /*36c50*/  STL.64 [R1+0x2d38], R46 ;  /* 0x002d382e01007387 */ /* 0x000fe80000100a00 */
[----:B------:R3:W-:Y:S02]  /*36c60*/  STL.64 [R1+0x2d30], R44 ;  /* 0x002d302c01007387 */ /* 0x0007e40000100a00 */
[----:B---3--:R-:W-:Y:S02]  /*36c70*/  HMMA.16816.F32.BF16 R44, R48, R40, R4 ;  /* 0x00000028302c723c */ /* 0x008fe40000041804 */
[----:B------:R-:W3:Y:S04]  /*36c80*/  LDL.LU.64 R4, [R1+0xc30] ;  /* 0x000c300001047983 */ /* 0x000ee80000300a00 */
[----:B------:R-:W3:-:S13]  /*36c90*/  LDL.LU.64 R6, [R1+0xc38] ;  /* 0x000c380001067983 */ /* 0x000eda0000300a00 */
[----:B------:R0:W-:Y:S04]  /*36ca0*/  STL.64 [R1+0xc70], R44 ;  /* 0x000c702c01007387 */ /* 0x0001e80000100a00 */
[----:B------:R-:W-:Y:S04]  /*36cb0*/  STL.64 [R1+0xc78], R46 ;  /* 0x000c782e01007387 */ /* 0x000fe80000100a00 */
[----:B------:R-:W3:Y:S04]  /*36cc0*/  LDL.64 R56, [R1+0xf0] ;  /* 0x0000f00001387983 */ /* 0x000ee80000100a00 */
[----:B0-----:R-:W3:Y:S04]  /*36cd0*/  LDL.64 R44, [R1+0x100] ;  /* 0x00010000012c7983 */ /* 0x001ee80000100a00 */
[----:B------:R-:W-:Y:S04]  /*36ce0*/  STL.64 [R1+0x2d28], R42 ;  /* 0x002d282a01007387 */ /* 0x000fe80000100a00 */
[----:B------:R0:W-:Y:S02]  /*36cf0*/  STL.64 [R1+0x2d20], R40 ;  /* 0x002d202801007387 */ /* 0x0001e40000100a00 */
[----:B0-----:R-:W-:-:S02]  /*36d00*/  IMAD.MOV.U32 R40, RZ, RZ, R31 ;  /* 0x000000ffff287224 */ /* 0x001fc400078e001f */
[----:B------:R-:W3:Y:S04]  /*36d10*/  LDL.LU R31, [R1+0x2e88] ;  /* 0x002e8800011f7983 */ /* 0x000ee80000300800 */
[----:B----4-:R-:W-:Y:S04]  /*36d20*/  STL.64 [R1+0x2d18], R38 ;  /* 0x002d182601007387 */ /* 0x010fe80000100a00 */
[----:B------:R-:W-:Y:S01]  /*36d30*/  STL.64 [R1+0x2d10], R36 ;  /* 0x002d102401007387 */ /* 0x000fe20000100a00 */
[----:B------:R-:W-:Y:S01]  /*36d40*/  IMAD.MOV.U32 R41, RZ, RZ, R0 ;  /* 0x000000ffff297224 */ /* 0x000fe200078e0000 */
[C---:B--2---:R-:W-:Y:S08]  /*36d50*/  HMMA.16816.F32.BF16 R16, R48.reuse, R36, R16 ;  /* 0x000000243010723c */ /* 0x044ff00000041810 */
[C---:B------:R-:W-:Y:S11]  /*36d60*/  HMMA.16816.F32.BF16 R12, R48.reuse, R32, R12 ;  /* 0x00000020300c723c */ /* 0x040ff6000004180c */
[----:B------:R0:W-:Y:S04]  /*36d70*/  STL.64 [R1+0xc60], R16 ;  /* 0x000c601001007387 */ /* 0x0001e80000100a00 */
[----:B------:R1:W-:Y:S04]  /*36d80*/  STL.64 [R1+0xc68], R18 ;  /* 0x000c681201007387 */ /* 0x0003e80000100a00 */
[----:B------:R-:W2:Y:S01]  /*36d90*/  LDL R0, [R1+0x1e5c] ;  /* 0x001e5c0001007983 */ /* 0x000ea20000100800 */
[C---:B------:R-:W-:Y:S03]  /*36da0*/  HMMA.16816.F32.BF16 R8, R48.reuse, R28, R8 ;  /* 0x0000001c3008723c */ /* 0x040fe60000041808 */
[----:B------:R-:W-:Y:S04]  /*36db0*/  STL.64 [R1+0x2d58], R34 ;  /* 0x002d582201007387 */ /* 0x000fe80000100a00 */
[----:B------:R-:W-:Y:S04]  /*36dc0*/  STL.64 [R1+0x2d50], R32 ;  /* 0x002d502001007387 */ /* 0x000fe80000100a00 */
[----:B------:R4:W-:Y:S04]  /*36dd0*/  STL.64 [R1+0xc50], R12 ;  /* 0x000c500c01007387 */ /* 0x0009e80000100a00 */
[----:B------:R0:W-:Y:S04]  /*36de0*/  STL.64 [R1+0xc58], R14 ;  /* 0x000c580e01007387 */ /* 0x0001e80000100a00 */
[----:B---3--:R-:W-:Y:S04]  /*36df0*/  STL.64 [R1+0x2d68], R30 ;  /* 0x002d681e01007387 */ /* 0x008fe80000100a00 */
[----:B------:R-:W-:Y:S04]  /*36e00*/  STL.64 [R1+0x2d60], R28 ;  /* 0x002d601c01007387 */ /* 0x000fe80000100a00 */
[----:B------:R3:W-:Y:S04]  /*36e10*/  STL.64 [R1+0xc40], R8 ;  /* 0x000c400801007387 */ /* 0x0007e80000100a00 */
[----:B------:R3:W-:Y:S04]  /*36e20*/  STL.64 [R1+0xc48], R10 ;  /* 0x000c480a01007387 */ /* 0x0007e80000100a00 */
[----:B0-----:R-:W2:Y:S04]  /*36e30*/  LDL.LU.64 R16, [R1+0xc20] ;  /* 0x000c200001107983 */ /* 0x001ea80000300a00 */
[----:B-1----:R-:W2:Y:S01]  /*36e40*/  LDL.LU.64 R18, [R1+0xc28] ;  /* 0x000c280001127983 */ /* 0x002ea20000300a00 */
[----:B------:R-:W-:Y:S01]  /*36e50*/  HMMA.16816.F32.BF16 R4, R48, R24, R4 ;  /* 0x000000183004723c */ /* 0x000fe20000041804 */
[----:B------:R-:W-:-:S15]  /*36e60*/  IMAD.MOV.U32 R61, RZ, RZ, R52 ;  /* 0x000000ffff3d7224 */ /* 0x000fde00078e0034 */
[----:B------:R-:W-:-:S03]  /*36e70*/  NOP ;  /* 0x0000000000007918 */ /* 0x000fc60000000000 */
[----:B------:R0:W-:Y:S04]  /*36e80*/  STL.64 [R1+0xc30], R4 ;  /* 0x000c300401007387 */ /* 0x0001e80000100a00 */
[----:B------:R1:W-:Y:S04]  /*36e90*/  STL.64 [R1+0xc38], R6 ;  /* 0x000c380601007387 */ /* 0x0003e80000100a00 */
[----:B----4-:R-:W4:Y:S04]  /*36ea0*/  LDL.LU.64 R12, [R1+0xc10] ;  /* 0x000c1000010c7983 */ /* 0x010f280000300a00 */
[----:B------:R-:W4:Y:S04]  /*36eb0*/  LDL.LU.64 R14, [R1+0xc18] ;  /* 0x000c1800010e7983 */ /* 0x000f280000300a00 */
[----:B---3--:R-:W3:Y:S04]  /*36ec0*/  LDL.LU.64 R8, [R1+0xc00] ;  /* 0x000c000001087983 */ /* 0x008ee80000300a00 */
[----:B------:R-:W3:Y:S04]  /*36ed0*/  LDL.LU.64 R10, [R1+0xc08] ;  /* 0x000c0800010a7983 */ /* 0x000ee80000300a00 */
[----:B0-----:R-:W3:Y:S04]  /*36ee0*/  LDL.LU.64 R4, [R1+0xbf0] ;  /* 0x000bf00001047983 */ /* 0x001ee80000300a00 */
[----:B-1----:R-:W3:Y:S04]  /*36ef0*/  LDL.LU.64 R6, [R1+0xbf8] ;  /* 0x000bf80001067983 */ /* 0x002ee80000300a00 */
        /* <DEDUP_REMOVED lines=8> */
[----:B------:R-:W-:Y:S04]  /*36f80*/  STL.64 [R1+0x2d78], R26 ;  /* 0x002d781a01007387 */ /* 0x000fe80000100a00 */
[----:B------:R0:W-:Y:S04]  /*36f90*/  STL.64 [R1+0x2d70], R24 ;  /* 0x002d701801007387 */ /* 0x0001e80000100a00 */
[----:B0-----:R-:W3:Y:S04]  /*36fa0*/  LDL R24, [R1+0x120] ;  /* 0x0001200001187983 */ /* 0x001ee80000100800 */
[----:B------:R-:W3:Y:S01]  /*36fb0*/  LDL R25, [R1+0x124] ;  /* 0x0001240001197983 */ /* 0x000ee20000100800 */
[----:B--2---:R-:W-:-:S15]  /*36fc0*/  HMMA.16816.F32.BF16 R16, R48, R20, R16 ;  /* 0x000000143010723c */ /* 0x004fde0000041810 */
[----:B------:R-:W-:-:S04]  /*36fd0*/  NOP ;  /* 0x0000000000007918 */ /* 0x000fc80000000000 */
[----:B------:R-:W-:Y:S04]  /*36fe0*/  STL.64 [R1+0xc20], R16 ;  /* 0x000c201001007387 */ /* 0x000fe80000100a00 */
[----:B------:R0:W-:Y:S04]  /*36ff0*/  STL.64 [R1+0xc28], R18 ;  /* 0x000c281201007387 */ /* 0x0001e80000100a00 */
[----:B0-----:R-:W2:Y:S04]  /*37000*/  LDL.LU.64 R18, [R1+0x2e80] ;  /* 0x002e800001127983 */ /* 0x001ea80000300a00 */
[----:B------:R-:W4:Y:S04]  /*37010*/  LDL.LU.64 R16, [R1+0x2e78] ;  /* 0x002e780001107983 */ /* 0x000f280000300a00 */
        /* <DEDUP_REMOVED lines=9> */
[----:B------:R-:W3:Y:S04]  /*370b0*/  LDL.LU.64 R12, [R1+0x2e68] ;  /* 0x002e6800010c7983 */ /* 0x000ee80000300a00 */
[----:B--2---:R-:W-:Y:S04]  /*370c0*/  STL.64 [R1+0x2d88], R18 ;  /* 0x002d881201007387 */ /* 0x004fe80000100a00 */
[----:B------:R-:W-:Y:S01]  /*370d0*/  STL.64 [R1+0x2d80], R16 ;  /* 0x002d801001007387 */ /* 0x000fe20000100a00 */
[----:B---3--:R-:W-:-:S15]  /*370e0*/  HMMA.16816.F32.BF16 R8, R48, R12, R8 ;  /* 0x0000000c3008723c */ /* 0x008fde0000041808 */
[----:B------:R-:W-:-:S04]  /*370f0*/  NOP ;  /* 0x0000000000007918 */ /* 0x000fc80000000000 */
[----:B------:R0:W-:Y:S04]  /*37100*/  STL.64 [R1+0xc00], R8 ;  /* 0x000c000801007387 */ /* 0x0001e80000100a00 */
[----:B------:R-:W-:Y:S04]  /*37110*/  STL.64 [R1+0xc08], R10 ;  /* 0x000c080a01007387 */ /* 0x000fe80000100a00 */
[----:B0-----:R-:W2:Y:S02]  /*37120*/  LDL.LU.64 R8, [R1+0x2e60] ;  /* 0x002e600001087983 */ /* 0x001ea40000300a00 */
[----:B--2---:R-:W-:-:S15]  /*37130*/  HMMA.16816.F32.BF16 R4, R48, R8, R4 ;  /* 0x000000083004723c */ /* 0x004fde0000041804 */
[----:B------:R-:W-:-:S04]  /*37140*/  NOP ;  /* 0x0000000000007918 */ /* 0x000fc80000000000 */
[----:B------:R-:W-:Y:S04]  /*37150*/  STL.64 [R1+0xbf0], R4 ;  /* 0x000bf00401007387 */ /* 0x000fe80000100a00 */
[----:B------:R0:W-:Y:S04]  /*37160*/  STL.64 [R1+0xbf8], R6 ;  /* 0x000bf80601007387 */ /* 0x0001e80000100a00 */
[----:B0-----:R-:W2:Y:S04]  /*37170*/  LDL.LU.64 R6, [R1+0x2e58] ;  /* 0x002e580001067983 */ /* 0x001ea80000300a00 */
[----:B------:R-:W3:Y:S02]  /*37180*/  LDL.LU.64 R4, [R1+0x2e50] ;  /* 0x002e500001047983 */ /* 0x000ee40000300a00 */
[----:B---3--:R-:W-:Y:S02]  /*37190*/  HMMA.16816.F32.BF16 R48, R48, R4, R52 ;  /* 0x000000043030723c */ /* 0x008fe40000041834 */
[----:B------:R-:W3:Y:S04]  /*371a0*/  LDL.LU.64 R54, [R1+0x2e48] ;  /* 0x002e480001367983 */ /* 0x000ee80000300a00 */
[----:B------:R-:W3:-:S13]  /*371b0*/  LDL.LU.64 R52, [R1+0x2e40] ;  /* 0x002e400001347983 */ /* 0x000eda0000300a00 */
[----:B------:R0:W-:Y:S04]  /*371c0*/  STL.64 [R1+0x3d0], R48 ;  /* 0x0003d03001007387 */ /* 0x0001e80000100a00 */
[----:B------:R1:W-:Y:S04]  /*371d0*/  STL.64 [R1+0x3d8], R50 ;  /* 0x0003d83201007387 */ /* 0x0003e80000100a00 */
[----:B0-----:R-:W2:Y:S04]  /*371e0*/  LDL.LU.64 R48, [R1+0x280] ;  /* 0x0002800001307983 */ /* 0x001ea80000300a00 */
[----:B-1----:R-:W2:Y:S01]  /*371f0*/  LDL.LU.64 R50, [R1+0x288] ;  /* 0x0002880001327983 */ /* 0x002ea20000300a00 */
[----:B------:R-:W-:-:S02]  /*37200*/  IMAD.MOV.U32 R16, RZ, RZ, R60 ;  /* 0x000000ffff107224 */ /* 0x000fc400078e003c */
[----:B----4-:R-:W-:Y:S02]  /*37210*/  IMAD.MOV.U32 R17, RZ, RZ, R15 ;  /* 0x000000ffff117224 */ /* 0x010fe400078e000f */
[----:B------:R-:W-:Y:S02]  /*37220*/  IMAD.MOV.U32 R11, RZ, RZ, R56 ;  /* 0x000000ffff0b7224 */ /* 0x000fe400078e0038 */
[----:B------:R-:W-:Y:S01]  /*37230*/  IMAD.MOV.U32 R10, RZ, RZ, R57 ;  /* 0x000000ffff0a7224 */ /* 0x000fe200078e0039 */
[C---:B---3--:R-:W-:Y:S08]  /*37240*/  HMMA.16816.F32.BF16 R24, R52.reuse, R24, R20 ;  /* 0x000000183418723c */ /* 0x048ff00000041814 */
[C---:B------:R-:W-:Y:S08]  /*37250*/  HMMA.16816.F32.BF16 R20, R52.reuse, R40, R36 ;  /* 0x000000283414723c */ /* 0x040ff00000041824 */
[----:B--2---:R-:W-:-:S15]  /*37260*/  HMMA.16816.F32.BF16 R16, R52, R16, R48 ;  /* 0x000000103410723c */ /* 0x004fde0000041830 */
[----:B------:R-:W-:-:S04]  /*37270*/  NOP ;  /* 0x0000000000007918 */ /* 0x000fc80000000000 */
[----:B------:R-:W-:Y:S04]  /*37280*/  STL.64 [R1+0x280], R16 ;  /* 0x0002801001007387 */ /* 0x000fe80000100a00 */
[----:B------:R0:W-:Y:S02]  /*37290*/  STL.64 [R1+0x288], R18 ;  /* 0x0002881201007387 */ /* 0x0001e40000100a00 */
[C---:B0-----:R-:W-:Y:S02]  /*372a0*/  HMMA.16816.F32.BF16 R16, R52.reuse, R44, R32 ;  /* 0x0000002c3410723c */ /* 0x041fe40000041820 */
[----:B------:R-:W-:Y:S04]  /*372b0*/  STL.64 [R1+0x270], R24 ;  /* 0x0002701801007387 */ /* 0x000fe80000100a00 */
[----:B------:R-:W-:Y:S04]  /*372c0*/  STL.64 [R1+0x278], R26 ;  /* 0x0002781a01007387 */ /* 0x000fe80000100a00 */
[----:B------:R-:W-:Y:S04]  /*372d0*/  STL.64 [R1+0x260], R20 ;  /* 0x0002601401007387 */ /* 0x000fe80000100a00 */
[----:B------:R-:W-:Y:S05]  /*372e0*/  STL.64 [R1+0x268], R22 ;  /* 0x0002681601007387 */ /* 0x000fea0000100a00 */
[----:B------:R-:W-:Y:S04]  /*372f0*/  STL.64 [R1+0x250], R16 ;  /* 0x0002501001007387 */ /* 0x000fe80000100a00 */
[----:B------:R0:W-:Y:S04]  /*37300*/  STL.64 [R1+0x258], R18 ;  /* 0x0002581201007387 */ /* 0x0001e80000100a00 */
[----:B------:R-:W2:Y:S01]  /*37310*/  LDL.64 R40, [R1+0xe0] ;  /* 0x0000e00001287983 */ /* 0x000ea20000100a00 */
[----:B0-----:R-:W-:Y:S01]  /*37320*/  HMMA.16816.F32.BF16 R16, R52, R56, R28 ;  /* 0x000000383410723c */ /* 0x001fe2000004181c */
[----:B------:R-:W-:-:S02]  /*37330*/  IMAD.MOV.U32 R56, RZ, RZ, R61 ;  /* 0x000000ffff387224 */ /* 0x000fc400078e003d */
[----:B------:R-:W-:-:S15]  /*37340*/  IMAD.MOV.U32 R57, RZ, RZ, R14 ;  /* 0x000000ffff397224 */ /* 0x000fde00078e000e */
[----:B------:R-:W-:Y:S01]  /*37350*/  NOP ;  /* 0x0000000000007918 */ /* 0x000fe20000000000 */
[----:B------:R0:W-:Y:S04]  /*37360*/  STL.64 [R1+0x240], R16 ;  /* 0x0002401001007387 */ /* 0x0001e80000100a00 */
[----:B------:R1:W-:Y:S04]  /*37370*/  STL.64 [R1+0x248], R18 ;  /* 0x0002481201007387 */ /* 0x0003e80000100a00 */
[----:B0-----:R-:W2:Y:S04]  /*37380*/  LDL.LU.64 R16, [R1+0x230] ;  /* 0x0002300001107983 */ /* 0x001ea80000300a00 */
[----:B-1----:R-:W2:Y:S04]  /*37390*/  LDL.LU.64 R18, [R1+0x238] ;  /* 0x0002380001127983 */ /* 0x002ea80000300a00 */
[----:B------:R-:W3:Y:S04]  /*373a0*/  LDL.LU R61, [R1+0x2e3c] ;  /* 0x002e3c00013d7983 */ /* 0x000ee80000300800 */
[----:B------:R-:W4:Y:S04]  /*373b0*/  LDL.LU R14, [R1+0x2e38] ;  /* 0x002e3800010e7983 */ /* 0x000f280000300800 */
[----:B------:R3:W-:Y:S01]  /*373c0*/  STL.64 [R1+0x2d90], R56 ;  /* 0x002d903801007387 */ /* 0x0007e20000100a00 */
[----:B------:R-:W-:-:S03]  /*373d0*/  IMAD.MOV.U32 R28, RZ, RZ, R2 ;  /* 0x000000ffff1c7224 */ /* 0x000fc600078e0002 */
[----:B------:R-:W2:Y:S01]  /*373e0*/  LDL.LU R2, [R1+0x2e34] ;  /* 0x002e340001027983 */ /* 0x000ea20000300800 */
[----:B------:R-:W-:-:S03]  /*373f0*/  IMAD.MOV.U32 R29, RZ, RZ, R3 ;  /* 0x000000ffff1d7224 */ /* 0x000fc600078e0003 */
[----:B------:R-:W2:Y:S04]  /*37400*/  LDL.LU R3, [R1+0x2e30] ;  /* 0x002e300001037983 */ /* 0x000ea80000300800 */
[----:B------:R-:W-:Y:S01]  /*37410*/  STL.64 [R1+0x2d98], R28 ;  /* 0x002d981c01007387 */ /* 0x000fe20000100a00 */
[----:B------:R-:W-:Y:S02]  /*37420*/  IMAD.MOV.U32 R20, RZ, RZ, R7 ;  /* 0x000000ffff147224 */ /* 0x000fe400078e0007 */
[----:B------:R-:W-:Y:S01]  /*37430*/  IMAD.MOV.U32 R21, RZ, RZ, R6 ;  /* 0x000000ffff157224 */ /* 0x000fe200078e0006 */
[----:B------:R-:W2:Y:S04]  /*37440*/  LDL.LU R7, [R1+0x2e2c] ;  /* 0x002e2c0001077983 */ /* 0x000ea80000300800 */
[----:B------:R-:W2:Y:S04]  /*37450*/  LDL.LU R6, [R1+0x2e28] ;  /* 0x002e280001067983 */ /* 0x000ea80000300800 */
[----:B------:R-:W-:Y:S01]  /*37460*/  STL.64 [R1+0x2da0], R20 ;  /* 0x002da01401007387 */ /* 0x000fe20000100a00 */
[----:B---3--:R-:W-:-:S02]  /*37470*/  IMAD.MOV.U32 R57, RZ, RZ, R61 ;  /* 0x000000ffff397224 */ /* 0x008fc400078e003d */
[----:B----4-:R-:W-:Y:S02]  /*37480*/  IMAD.MOV.U32 R56, RZ, RZ, R14 ;  /* 0x000000ffff387224 */ /* 0x010fe400078e000e */
[----:B------:R-:W3:Y:S04]  /*37490*/  LDL.LU R14, [R1+0x2e24] ;  /* 0x002e2400010e7983 */ /* 0x000ee80000300800 */
[----:B------:R-:W4:Y:S04]  /*374a0*/  LDL.LU R61, [R1+0x2e20] ;  /* 0x002e2000013d7983 */ /* 0x000f280000300800 */
[----:B------:R-:W4:Y:S04]  /*374b0*/  LDL.64 R48, [R1+0xd0] ;  /* 0x0000d00001307983 */ /* 0x000f280000100a00 */
[----:B------:R0:W-:Y:S01]  /*374c0*/  STL.64 [R1+0x2da8], R56 ;  /* 0x002da83801007387 */ /* 0x0001e20000100a00 */
[----:B--2---:R-:W-:-:S02]  /*374d0*/  IMAD.MOV.U32 R36, RZ, RZ, R3 ;  /* 0x000000ffff247224 */ /* 0x004fc400078e0003 */
[----:B------:R-:W-:Y:S01]  /*374e0*/  IMAD.MOV.U32 R37, RZ, RZ, R2 ;  /* 0x000000ffff257224 */ /* 0x000fe200078e0002 */
[----:B------:R-:W2:Y:S04]  /*374f0*/  LDL.LU R3, [R1+0x2e1c] ;  /* 0x002e1c0001037983 */ /* 0x000ea80000300800 */
[----:B------:R-:W2:Y:S01]  /*37500*/  LDL.LU R2, [R1+0x2e18] ;  /* 0x002e180001027983 */ /* 0x000ea20000300800 */
[----:B------:R-:W-:Y:S03]  /*37510*/  HMMA.16816.F32.BF16 R16, R52, R40, R16 ;  /* 0x000000283410723c */ /* 0x000fe60000041810 */
[----:B------:R-:W-:Y:S01]  /*37520*/  STL.64 [R1+0x2db0], R36 ;  /* 0x002db02401007387 */ /* 0x000fe20000100a00 */
[----:B------:R-:W-:-:S02]  /*37530*/  IMAD.MOV.U32 R60, RZ, RZ, R44 ;  /* 0x000000ffff3c7224 */ /* 0x000fc400078e002c */
[----:B------:R-:W-:Y:S02]  /*37540*/  IMAD.MOV.U32 R15, RZ, RZ, R45 ;  /* 0x000000ffff0f7224 */ /* 0x000fe400078e002d */
[----:B0-----:R-:W-:Y:S02]  /*37550*/  IMAD.MOV.U32 R56, RZ, RZ, R6 ;  /* 0x000000ffff387224 */ /* 0x001fe400078e0006 */
[----:B------:R-:W-:Y:S01]  /*37560*/  IMAD.MOV.U32 R57, RZ, RZ, R7 ;  /* 0x000000ffff397224 */ /* 0x000fe200078e0007 */
[----:B------:R-:W2:Y:S04]  /*37570*/  LDL.LU R6, [R1+0x2e14] ;  /* 0x002e140001067983 */ /* 0x000ea80000300800 */
[----:B------:R-:W2:Y:S04]  /*37580*/  LDL.LU R7, [R1+0x2e10] ;  /* 0x002e100001077983 */ /* 0x000ea80000300800 */
[----:B------:R-:W2:Y:S04]  /*37590*/  LDL R44, [R1+0xa0] ;  /* 0x0000a000012c7983 */ /* 0x000ea80000100800 */
[----:B------:R-:W2:Y:S04]  /*375a0*/  LDL R45, [R1+0xa4] ;  /* 0x0000a400012d7983 */ /* 0x000ea80000100800 */
[----:B------:R-:W2:Y:S04]  /*375b0*/  LDL.64 R24, [R1+0xc0] ;  /* 0x0000c00001187983 */ /* 0x000ea80000100a00 */
[----:B------:R-:W2:Y:S04]  /*375c0*/  LDL.64 R32, [R1+0xb0] ;  /* 0x0000b00001207983 */ /* 0x000ea80000100a00 */
[----:B------:R3:W-:Y:S02]  /*375d0*/  STL.64 [R1+0x2db8], R56 ;  /* 0x002db83801007387 */ /* 0x0007e40000100a00 */
[----:B---3--:R-:W-:-:S02]  /*375e0*/  IMAD.MOV.U32 R57, RZ, RZ, R14 ;  /* 0x000000ffff397224 */ /* 0x008fc400078e000e */
[----:B----4-:R-:W-:-:S05]  /*375f0*/  IMAD.MOV.U32 R56, RZ, RZ, R61 ;  /* 0x000000ffff387224 */ /* 0x010fca00078e003d */
[----:B------:R-:W-:Y:S04]  /*37600*/  STL.64 [R1+0x2dd0], R56 ;  /* 0x002dd03801007387 */ /* 0x000fe80000100a00 */
[----:B------:R-:W-:Y:S04]  /*37610*/  STL [R1+0x2cfc], R10 ;  /* 0x002cfc0a01007387 */ /* 0x000fe80000100800 */
[----:B------:R0:W-:Y:S04]  /*37620*/  STL.64 [R1+0x230], R16 ;  /* 0x0002301001007387 */ /* 0x0001e80000100a00 */
[----:B------:R1:W-:Y:S04]  /*37630*/  STL.64 [R1+0x238], R18 ;  /* 0x0002381201007387 */ /* 0x0003e80000100a00 */
[----:B------:R-:W3:Y:S04]  /*37640*/  LDL.LU.64 R36, [R1+0x220] ;  /* 0x0002200001247983 */ /* 0x000ee80000300a00 */
[----:B------:R-:W3:Y:S01]  /*37650*/  LDL.LU.64 R38, [R1+0x228] ;  /* 0x0002280001267983 */ /* 0x000ee20000300a00 */
[----:B------:R-:W-:-:S02]  /*37660*/  IMAD.MOV.U32 R14, RZ, RZ, R40 ;  /* 0x000000ffff0e7224 */ /* 0x000fc400078e0028 */
[----:B------:R-:W-:Y:S02]  /*37670*/  IMAD.MOV.U32 R61, RZ, RZ, R41 ;  /* 0x000000ffff3d7224 */ /* 0x000fe400078e0029 */
[----:B--2---:R-:W-:Y:S02]  /*37680*/  IMAD.MOV.U32 R40, RZ, RZ, R2 ;  /* 0x000000ffff287224 */ /* 0x004fe400078e0002 */
[----:B------:R-:W-:Y:S01]  /*37690*/  IMAD.MOV.U32 R41, RZ, RZ, R3 ;  /* 0x000000ffff297224 */ /* 0x000fe200078e0003 */
[----:B------:R-:W2:Y:S04]  /*376a0*/  LDL.LU R2, [R1+0x2e0c] ;  /* 0x002e0c0001027983 */ /* 0x000ea80000300800 */
[----:B------:R-:W4:Y:S04]  /*376b0*/  LDL.LU R3, [R1+0x2e08] ;  /* 0x002e080001037983 */ /* 0x000f280000300800 */
[----:B------:R0:W-:Y:S04]  /*376c0*/  STL.64 [R1+0x2dd8], R40 ;  /* 0x002dd82801007387 */ /* 0x0001e80000100a00 */
[----:B------:R-:W2:Y:S04]  /*376d0*/  LDL.LU.64 R28, [R1+0x760] ;  /* 0x00076000011c7983 */ /* 0x000ea80000300a00 */
[----:B------:R-:W2:Y:S04]  /*376e0*/  LDL.LU.64 R30, [R1+0x768] ;  /* 0x00076800011e7983 */ /* 0x000ea80000300a00 */
[----:B------:R-:W2:Y:S04]  /*376f0*/  LDL.LU.64 R20, [R1+0x750] ;  /* 0x0007500001147983 */ /* 0x000ea80000300a00 */
[----:B------:R-:W2:Y:S04]  /*37700*/  LDL.LU.64 R22, [R1+0x758] ;  /* 0x0007580001167983 */ /* 0x000ea80000300a00 */
[----:B0-----:R-:W2:Y:S04]  /*37710*/  LDL.LU.64 R16, [R1+0x740] ;  /* 0x0007400001107983 */ /* 0x001ea80000300a00 */
[----:B-1----:R-:W2:Y:S01]  /*37720*/  LDL.LU.64 R18, [R1+0x748] ;  /* 0x0007480001127983 */ /* 0x002ea20000300a00 */
[----:B------:R-:W-:-:S02]  /*37730*/  IMAD.MOV.U32 R40, RZ, RZ, R7 ;  /* 0x000000ffff287224 */ /* 0x000fc400078e0007 */
[----:B------:R-:W-:Y:S02]  /*37740*/  IMAD.MOV.U32 R41, RZ, RZ, R6 ;  /* 0x000000ffff297224 */ /* 0x000fe400078e0006 */
[----:B------:R-:W-:-:S03]  /*37750*/  IMAD.MOV.U32 R10, RZ, RZ, R48 ;  /* 0x000000ffff0a7224 */ /* 0x000fc600078e0030 */
[----:B------:R-:W-:Y:S04]  /*37760*/  STL.64 [R1+0x2df0], R40 ;  /* 0x002df02801007387 */ /* 0x000fe80000100a00 */
[----:B------:R-:W-:Y:S04]  /*37770*/  STL.64 [R1+0x2dc8], R14 ;  /* 0x002dc80e01007387 */ /* 0x000fe80000100a00 */
[----:B------:R3:W-:Y:S02]  /*37780*/  STL.64 [R1+0x2dc0], R12 ;  /* 0x002dc00c01007387 */ /* 0x0007e40000100a00 */
[----:B---3--:R-:W-:Y:S02]  /*37790*/  HMMA.16816.F32.BF16 R12, R52, R48, R36 ;  /* 0x00000030340c723c */ /* 0x008fe40000041824 */
[----:B------:R-:W0:-:S15]  /*377a0*/  LDSM.16.MT88.4 R48, [R0+UR5+0x4000] ;  /* 0x004000050030783b */ /* 0x000e1e0008004200 */
[----:B------:R-:W-:Y:S02]  /*377b0*/  NOP ;  /* 0x0000000000007918 */ /* 0x000fe40000000000 */
[----:B------:R-:W-:Y:S04]  /*377c0*/  STL.64 [R1+0x220], R12 ;  /* 0x0002200c01007387 */ /* 0x000fe80000100a00 */
[----:B------:R-:W-:Y:S04]  /*377d0*/  STL.64 [R1+0x228], R14 ;  /* 0x0002280e01007387 */ /* 0x000fe80000100a00 */
[----:B------:R-:W-:Y:S04]  /*377e0*/  STL.64 [R1+0x2de8], R10 ;  /* 0x002de80a01007387 */ /* 0x000fe80000100a00 */
[----:B------:R2:W-:Y:S02]  /*377f0*/  STL.64 [R1+0x2de0], R8 ;  /* 0x002de00801007387 */ /* 0x0005e40000100a00 */
[----:B--2---:R-:W-:Y:S02]  /*37800*/  HMMA.16816.F32.BF16 R8, R52, R24, R28 ;  /* 0x000000183408723c */ /* 0x004fe4000004181c */
[----:B0-----:R-:W-:Y:S04]  /*37810*/  STL.64 [R1+0x2e00], R50 ;  /* 0x002e003201007387 */ /* 0x001fe80000100a00 */
[----:B------:R-:W-:-:S13]  /*37820*/  STL.64 [R1+0x2df8], R48 ;  /* 0x002df83001007387 */ /* 0x000fda0000100a00 */
[----:B------:R-:W-:Y:S04]  /*37830*/  STL.64 [R1+0x760], R8 ;  /* 0x0007600801007387 */ /* 0x000fe80000100a00 */
[----:B------:R0:W-:Y:S02]  /*37840*/  STL.64 [R1+0x768], R10 ;  /* 0x0007680a01007387 */ /* 0x0001e40000100a00 */
[----:B0-----:R-:W-:-:S15]  /*37850*/  HMMA.16816.F32.BF16 R8, R52, R32, R20 ;  /* 0x000000203408723c */ /* 0x001fde0000041814 */
[----:B------:R-:W-:-:S04]  /*37860*/  NOP ;  /* 0x0000000000007918 */ /* 0x000fc80000000000 */
[----:B------:R-:W-:Y:S04]  /*37870*/  STL.64 [R1+0x750], R8 ;  /* 0x0007500801007387 */ /* 0x000fe80000100a00 */
[----:B------:R0:W-:Y:S04]  /*37880*/  STL.64 [R1+0x758], R10 ;  /* 0x0007580a01007387 */ /* 0x0001e80000100a00 */
[----:B------:R-:W2:Y:S04]  /*37890*/  LDL.LU.64 R48, [R1+0x730] ;  /* 0x0007300001307983 */ /* 0x000ea80000300a00 */
[----:B------:R-:W2:Y:S01]  /*378a0*/  LDL.LU.64 R50, [R1+0x738] ;  /* 0x0007380001327983 */ /* 0x000ea20000300a00 */
[----:B0-----:R-:W-:Y:S01]  /*378b0*/  HMMA.16816.F32.BF16 R8, R52, R44, R16 ;  /* 0x0000002c3408723c */ /* 0x001fe20000041810 */
[----:B----4-:R-:W-:-:S02]  /*378c0*/  IMAD.MOV.U32 R40, RZ, RZ, R3 ;  /* 0x000000ffff287224 */ /* 0x010fc400078e0003 */
[----:B------:R-:W-:Y:S02]  /*378d0*/  IMAD.MOV.U32 R41, RZ, RZ, R2 ;  /* 0x000000ffff297224 */ /* 0x000fe400078e0002 */
[----:B------:R-:W-:Y:S02]  /*378e0*/  IMAD.MOV.U32 R3, RZ, RZ, R24 ;  /* 0x000000ffff037224 */ /* 0x000fe400078e0018 */
[----:B------:R-:W-:-:S12]  /*378f0*/  IMAD.MOV.U32 R2, RZ, RZ, R25 ;  /* 0x000000ffff027224 */ /* 0x000fd800078e0019 */
[----:B------:R0:W-:Y:S04]  /*37900*/  STL.64 [R1+0x740], R8 ;  /* 0x0007400801007387 */ /* 0x0001e80000100a00 */
[----:B------:R1:W-:Y:S04]  /*37910*/  STL.64 [R1+0x748], R10 ;  /* 0x0007480a01007387 */ /* 0x0003e80000100a00 */
        /* <DEDUP_REMOVED lines=35> */
[----:B------:R-:W4:-:S15]  /*37b50*/  LDL.LU.64 R56, [R1+0x2dd0] ;  /* 0x002dd00001387983 */ /* 0x000f1e0000300a00 */
[----:B------:R-:W-:Y:S02]  /*37b60*/  NOP ;  /* 0x0000000000007918 */ /* 0x000fe40000000000 */
[----:B------:R0:W-:Y:S04]  /*37b70*/  STL.64 [R1+0x710], R40 ;  /* 0x0007102801007387 */ /* 0x0001e80000100a00 */
[----:B------:R1:W-:Y:S04]  /*37b80*/  STL.64 [R1+0x718], R42 ;  /* 0x0007182a01007387 */ /* 0x0003e80000100a00 */
[----:B0-----:R-:W2:Y:S04]  /*37b90*/  LDL.LU.64 R40, [R1+0x680] ;  /* 0x0006800001287983 */ /* 0x001ea80000300a00 */
[----:B-1----:R-:W2:Y:S01]  /*37ba0*/  LDL.LU.64 R42, [R1+0x688] ;  /* 0x00068800012a7983 */ /* 0x002ea20000300a00 */
[----:B----4-:R-:W-:Y:S03]  /*37bb0*/  HMMA.16816.F32.BF16 R56, R52, R56, R12 ;  /* 0x000000383438723c */ /* 0x010fe6000004180c */
[----:B------:R-:W4:Y:S04]  /*37bc0*/  LDL.LU.64 R14, [R1+0x2dc8] ;  /* 0x002dc800010e7983 */ /* 0x000f280000300a00 */
        /* <DEDUP_REMOVED lines=10> */
[----:B--2---:R-:W-:Y:S03]  /*37c70*/  HMMA.16816.F32.BF16 R36, R52, R36, R20 ;  /* 0x000000243424723c */ /* 0x004fe60000041814 */
[----:B------:R-:W2:-:S15]  /*37c80*/  LDL.LU.64 R20, [R1+0x2da0] ;  /* 0x002da00001147983 */ /* 0x000e9e0000300a00 */
[----:B------:R-:W-:Y:S01]  /*37c90*/  NOP ;  /* 0x0000000000007918 */ /* 0x000fe20000000000 */
[----:B------:R0:W-:Y:S01]  /*37ca0*/  STL.64 [R1+0x6e0], R36 ;  /* 0x0006e02401007387 */ /* 0x0001e20000100a00 */
[C---:B-1----:R-:W-:Y:S03]  /*37cb0*/  HMMA.16816.F32.BF16 R56, R52.reuse, R56, R28 ;  /* 0x000000383438723c */ /* 0x042fe6000004181c */
[----:B------:R1:W-:Y:S04]  /*37cc0*/  STL.64 [R1+0x6e8], R38 ;  /* 0x0006e82601007387 */ /* 0x0003e80000100a00 */
[----:B0-----:R-:W3:Y:S04]  /*37cd0*/  LDL.LU.64 R36, [R1+0x670] ;  /* 0x0006700001247983 */ /* 0x001ee80000300a00 */
[----:B-1----:R-:W3:Y:S04]  /*37ce0*/  LDL.LU.64 R38, [R1+0x678] ;  /* 0x0006780001267983 */ /* 0x002ee80000300a00 */
[----:B------:R-:W3:Y:S04]  /*37cf0*/  LDL.LU.64 R28, [R1+0x2d98] ;  /* 0x002d9800011c7983 */ /* 0x000ee80000300a00 */
[----:B------:R0:W-:Y:S04]  /*37d00*/  STL.64 [R1+0x6d0], R56 ;  /* 0x0006d03801007387 */ /* 0x0001e80000100a00 */
[----:B------:R-:W-:Y:S04]  /*37d10*/  STL.64 [R1+0x6d8], R58 ;  /* 0x0006d83a01007387 */ /* 0x000fe80000100a00 */
[----:B0-----:R-:W4:Y:S01]  /*37d20*/  LDL.LU.64 R56, [R1+0x2d90] ;  /* 0x002d900001387983 */ /* 0x001f220000300a00 */
[----:B--2---:R-:W-:Y:S03]  /*37d30*/  HMMA.16816.F32.BF16 R20, R52, R20, R16 ;  /* 0x000000143414723c */ /* 0x004fe60000041810 */
[----:B------:R-:W2:Y:S04]  /*37d40*/  LDL.LU.64 R18, [R1+0x2d88] ;  /* 0x002d880001127983 */ /* 0x000ea80000300a00 */
[----:B------:R-:W2:-:S12]  /*37d50*/  LDL.LU.64 R16, [R1+0x2d80] ;  /* 0x002d800001107983 */ /* 0x000e980000300a00 */
[----:B------:R0:W-:Y:S04]  /*37d60*/  STL.64 [R1+0x6c0], R20 ;  /* 0x0006c01401007387 */ /* 0x0001e80000100a00 */
[----:B------:R1:W-:Y:S04]  /*37d70*/  STL.64 [R1+0x6c8], R22 ;  /* 0x0006c81601007387 */ /* 0x0003e80000100a00 */
[----:B0-----:R-:W2:Y:S04]  /*37d80*/  LDL.LU.64 R20, [R1+0x650] ;  /* 0x0006500001147983 */ /* 0x001ea80000300a00 */
[----:B-1----:R-:W2:Y:S01]  /*37d90*/  LDL.LU.64 R22, [R1+0x658] ;  /* 0x0006580001167983 */ /* 0x002ea20000300a00 */
[C---:B---3--:R-:W-:Y:S03]  /*37da0*/  HMMA.16816.F32.BF16 R28, R52.reuse, R28, R24 ;  /* 0x0000001c341c723c */ /* 0x048fe60000041818 */
[----:B------:R-:W3:Y:S04]  /*37db0*/  LDL.LU.64 R26, [R1+0x2d78] ;  /* 0x002d7800011a7983 */ /* 0x000ee80000300a00 */
[----:B------:R-:W2:Y:S01]  /*37dc0*/  LDL.LU.64 R24, [R1+0x2d70] ;  /* 0x002d700001187983 */ /* 0x000ea20000300a00 */
[C---:B----4-:R-:W-:Y:S11]  /*37dd0*/  HMMA.16816.F32.BF16 R56, R52.reuse, R56, R32 ;  /* 0x000000383438723c */ /* 0x050ff60000041820 */
[----:B------:R-:W-:Y:S04]  /*37de0*/  STL.64 [R1+0x6b0], R28 ;  /* 0x0006b01c01007387 */ /* 0x000fe80000100a00 */
[----:B------:R0:W-:Y:S04]  /*37df0*/  STL.64 [R1+0x6b8], R30 ;  /* 0x0006b81e01007387 */ /* 0x0001e80000100a00 */
[----:B0-----:R-:W4:Y:S04]  /*37e00*/  LDL.LU.64 R30, [R1+0x2d68] ;  /* 0x002d6800011e7983 */ /* 0x001f280000300a00 */
[----:B------:R-:W2:Y:S04]  /*37e10*/  LDL.LU.64 R28, [R1+0x2d60] ;  /* 0x002d6000011c7983 */ /* 0x000ea80000300a00 */
        /* <DEDUP_REMOVED lines=14> */
[----:B0-----:R-:W3:Y:S04]  /*37f00*/  LDL.LU.64 R56, [R1+0x640] ;  /* 0x0006400001387983 */ /* 0x001ee80000300a00 */
[----:B------:R-:W3:Y:S01]  /*37f10*/  LDL.LU.64 R58, [R1+0x648] ;  /* 0x00064800013a7983 */ /* 0x000ee20000300a00 */
        /* <DEDUP_REMOVED lines=15> */
[----:B------:R-:W3:Y:S04]  /*38010*/  LDL.LU.64 R36, [R1+0x2d10] ;  /* 0x002d100001247983 */ /* 0x000ee80000300a00 */
[----:B------:R-:W-:Y:S04]  /*38020*/  STL.64 [R1+0x2c40], R42 ;  /* 0x002c402a01007387 */ /* 0x000fe80000100a00 */
[----:B------:R3:W-:Y:S02]  /*38030*/  STL.64 [R1+0x2c38], R40 ;  /* 0x002c382801007387 */ /* 0x0007e40000100a00 */
[C---:B---3--:R-:W-:Y:S02]  /*38040*/  HMMA.16816.F32.BF16 R40, R52.reuse, R36, R44 ;  /* 0x000000243428723c */ /* 0x048fe4000004182c */
[----:B--2---:R-:W-:Y:S04]  /*38050*/  STL.64 [R1+0x2c70], R38 ;  /* 0x002c702601007387 */ /* 0x004fe80000100a00 */
[----:B------:R0:W-:Y:S02]  /*38060*/  STL.64 [R1+0x2c68], R36 ;  /* 0x002c682401007387 */ /* 0x0001e40000100a00 */
[C---:B0-----:R-:W-:Y:S11]  /*38070*/  HMMA.16816.F32.BF16 R36, R52.reuse, R32, R20 ;  /* 0x000000203424723c */ /* 0x041ff60000041814 */
[----:B------:R0:W-:Y:S04]  /*38080*/  STL.64 [R1+0x660], R40 ;  /* 0x0006602801007387 */ /* 0x0001e80000100a00 */
[----:B------:R1:W-:Y:S04]  /*38090*/  STL.64 [R1+0x668], R42 ;  /* 0x0006682a01007387 */ /* 0x0003e80000100a00 */
[----:B------:R-:W2:Y:S04]  /*380a0*/  LDL.LU.64 R20, [R1+0x630] ;  /* 0x0006300001147983 */ /* 0x000ea80000300a00 */
[----:B------:R-:W2:Y:S04]  /*380b0*/  LDL.LU.64 R22, [R1+0x638] ;  /* 0x0006380001167983 */ /* 0x000ea80000300a00 */
[----:B------:R-:W-:Y:S04]  /*380c0*/  STL.64 [R1+0x650], R36 ;  /* 0x0006502401007387 */ /* 0x000fe80000100a00 */
[----:B------:R-:W-:Y:S04]  /*380d0*/  STL.64 [R1+0x658], R38 ;  /* 0x0006582601007387 */ /* 0x000fe80000100a00 */
[----:B------:R-:W3:Y:S04]  /*380e0*/  LDL.LU.64 R44, [R1+0x610] ;  /* 0x00061000012c7983 */ /* 0x000ee80000300a00 */
[----:B------:R-:W3:Y:S04]  /*380f0*/  LDL.LU.64 R46, [R1+0x618] ;  /* 0x00061800012e7983 */ /* 0x000ee80000300a00 */
[----:B------:R-:W-:Y:S04]  /*38100*/  STL.64 [R1+0x2c80], R34 ;  /* 0x002c802201007387 */ /* 0x000fe80000100a00 */
[----:B------:R4:W-:Y:S04]  /*38110*/  STL.64 [R1+0x2c78], R32 ;  /* 0x002c782001007387 */ /* 0x0009e80000100a00 */
[----:B0-----:R-:W3:Y:S04]  /*38120*/  LDL.LU.64 R40, [R1+0x600] ;  /* 0x0006000001287983 */ /* 0x001ee80000300a00 */
[----:B-1----:R-:W3:Y:S01]  /*38130*/  LDL.LU.64 R42, [R1+0x608] ;  /* 0x00060800012a7983 */ /* 0x002ee20000300a00 */
[----:B----4-:R-:W-:-:S15]  /*38140*/  HMMA.16816.F32.BF16 R32, R52, R28, R56 ;  /* 0x0000001c3420723c */ /* 0x010fde0000041838 */
[----:B------:R-:W-:-:S04]  /*38150*/  NOP ;  /* 0x0000000000007918 */ /* 0x000fc80000000000 */
[----:B------:R0:W-:Y:S04]  /*38160*/  STL.64 [R1+0x640], R32 ;  /* 0x0006402001007387 */ /* 0x0001e80000100a00 */
[----:B------:R1:W-:Y:S04]  /*38170*/  STL.64 [R1+0x648], R34 ;  /* 0x0006482201007387 */ /* 0x0003e80000100a00 */
[----:B0-----:R-:W4:Y:S04]  /*38180*/  LDL.LU.64 R32, [R1+0x5f0] ;  /* 0x0005f00001207983 */ /* 0x001f280000300a00 */
[----:B-1----:R-:W4:Y:S04]  /*38190*/  LDL.LU.64 R34, [R1+0x5f8] ;  /* 0x0005f80001227983 */ /* 0x002f280000300a00 */
[----:B------:R-:W3:Y:S04]  /*381a0*/  LDL.LU.64 R36, [R1+0x210] ;  /* 0x0002100001247983 */ /* 0x000ee80000300a00 */
[----:B------:R-:W3:Y:S04]  /*381b0*/  LDL.LU.64 R38, [R1+0x218] ;  /* 0x0002180001267983 */ /* 0x000ee80000300a00 */
[----:B------:R-:W3:Y:S04]  /*381c0*/  LDL.LU.64 R56, [R1+0x130] ;  /* 0x0001300001387983 */ /* 0x000ee80000300a00 */
        /* <DEDUP_REMOVED lines=16> */
[----:B------:R-:W-:Y:S04]  /*382d0*/  STL.64 [R1+0x620], R24 ;  /* 0x0006201801007387 */ /* 0x000fe80000100a00 */
[----:B------:R0:W-:Y:S04]  /*382e0*/  STL.64 [R1+0x628], R26 ;  /* 0x0006281a01007387 */ /* 0x0001e80000100a00 */
[----:B------:R-:W-:Y:S04]  /*382f0*/  STL.64 [R1+0x2cc0], R18 ;  /* 0x002cc01201007387 */ /* 0x000fe80000100a00 */
[----:B------:R4:W-:Y:S01]  /*38300*/  STL.64 [R1+0x2cb8], R16 ;  /* 0x002cb81001007387 */ /* 0x0009e20000100a00 */
[C---:B0-----:R-:W-:Y:S08]  /*38310*/  HMMA.16816.F32.BF16 R24, R52.reuse, R12, R40 ;  /* 0x0000000c3418723c */ /* 0x041ff00000041828 */
[C---:B----4-:R-:W-:Y:S01]  /*38320*/  HMMA.16816.F32.BF16 R16, R52.reuse, R8, R32 ;  /* 0x000000083410723c */ /* 0x050fe20000041820 */
[----:B------:R0:W-:Y:S04]  /*38330*/  STL.64 [R1+0x610], R20 ;  /* 0x0006101401007387 */ /* 0x0001e80000100a00 */
[----:B------:R-:W-:Y:S04]  /*38340*/  STL.64 [R1+0x618], R22 ;  /* 0x0006181601007387 */ /* 0x000fe80000100a00 */
[----:B0-----:R-:W2:Y:S04]  /*38350*/  LDL.LU.64 R20, [R1+0x120] ;  /* 0x0001200001147983 */ /* 0x001ea80000300a00 */
[----:B------:R-:W-:Y:S04]  /*38360*/  STL.64 [R1+0x600], R24 ;  /* 0x0006001801007387 */ /* 0x000fe80000100a00 */
[----:B------:R-:W-:Y:S04]  /*38370*/  STL.64 [R1+0x608], R26 ;  /* 0x0006081a01007387 */ /* 0x000fe80000100a00 */
[----:B------:R-:W3:Y:S04]  /*38380*/  LDL.LU.64 R32, [R1+0x1100] ;  /* 0x0011000001207983 */ /* 0x000ee80000300a00 */
[----:B------:R-:W3:Y:S04]  /*38390*/  LDL.LU.64 R34, [R1+0x1108] ;  /* 0x0011080001227983 */ /* 0x000ee80000300a00 */
[----:B------:R-:W-:Y:S04]  /*383a0*/  STL.64 [R1+0x5f0], R16 ;  /* 0x0005f01001007387 */ /* 0x000fe80000100a00 */
[----:B------:R0:W-:Y:S02]  /*383b0*/  STL.64 [R1+0x5f8], R18 ;  /* 0x0005f81201007387 */ /* 0x0001e40000100a00 */
[----:B0-----:R-:W-:Y:S02]  /*383c0*/  HMMA.16816.F32.BF16 R16, R52, R4, R36 ;  /* 0x000000043410723c */ /* 0x001fe40000041824 */
[----:B------:R-:W-:Y:S01]  /*383d0*/  STL [R1+0x2c2c], R9 ;  /* 0x002c2c0901007387 */ /* 0x000fe20000100800 */
[----:B------:R-:W-:-:S03]  /*383e0*/  IMAD.MOV.U32 R36, RZ, RZ, R10 ;  /* 0x000000ffff247224 */ /* 0x000fc600078e000a */
[----:B------:R-:W4:-:S13]  /*383f0*/  LDL.LU R10, [R1+0x2cfc] ;  /* 0x002cfc00010a7983 */ /* 0x000f1a0000300800 */
[----:B------:R-:W-:Y:S04]  /*38400*/  STL.64 [R1+0x210], R16 ;  /* 0x0002101001007387 */ /* 0x000fe80000100a00 */
[----:B------:R-:W-:Y:S04]  /*38410*/  STL.64 [R1+0x218], R18 ;  /* 0x0002181201007387 */ /* 0x000fe80000100a00 */
[----:B------:R-:W2:Y:S01]  /*38420*/  LDL R37, [R1+0xd4] ;  /* 0x0000d40001257983 */ /* 0x000ea20000100800 */
[----:B------:R-:W-:Y:S02]  /*38430*/  IMAD.MOV.U32 R24, RZ, RZ, R14 ;  /* 0x000000ffff187224 */ /* 0x000fe400078e000e */
[----:B------:R-:W-:-:S02]  /*38440*/  IMAD.MOV.U32 R40, RZ, RZ, R7 ;  /* 0x000000ffff287224 */ /* 0x000fc400078e0007 */
[----:B------:R-:W-:Y:S01]  /*38450*/  IMAD.MOV.U32 R41, RZ, RZ, R6 ;  /* 0x000000ffff297224 */ /* 0x000fe200078e0006 */
[----:B---3--:R-:W-:Y:S01]  /*38460*/  HMMA.16816.F32.BF16 R32, R48, R56, R32 ;  /* 0x000000383020723c */ /* 0x008fe20000041820 */
[----:B--2---:R0:W-:Y:S04]  /*38470*/  STL.64 [R1+0x2cf0], R36 ;  /* 0x002cf02401007387 */ /* 0x0041e80000100a00 */
[----:B------:R-:W2:Y:S04]  /*38480*/  LDL.LU R14, [R1+0x2cf8] ;  /* 0x002cf800010e7983 */ /* 0x000ea80000300800 */
[----:B0-----:R-:W3:Y:S04]  /*38490*/  LDL.LU.64 R36, [R1+0x110] ;  /* 0x0001100001247983 */ /* 0x001ee80000300a00 */
[----:B------:R-:W3:Y:S04]  /*384a0*/  LDL.LU.64 R16, [R1+0x10b0] ;  /* 0x0010b00001107983 */ /* 0x000ee80000300a00 */
[----:B------:R-:W3:Y:S04]  /*384b0*/  LDL.LU.64 R18, [R1+0x10b8] ;  /* 0x0010b80001127983 */ /* 0x000ee80000300a00 */
[----:B------:R-:W3:Y:S04]  /*384c0*/  LDL.64 R44, [R1+0xa0] ;  /* 0x0000a000012c7983 */ /* 0x000ee80000100a00 */
[----:B------:R-:W-:Y:S04]  /*384d0*/  STL [R1+0x2c28], R4 ;  /* 0x002c280401007387 */ /* 0x000fe80000100800 */
[----:B------:R0:W-:Y:S04]  /*384e0*/  STL [R1+0x2c24], R5 ;  /* 0x002c240501007387 */ /* 0x0001e80000100800 */
[----:B------:R-:W-:Y:S04]  /*384f0*/  STL.64 [R1+0x1100], R32 ;  /* 0x0011002001007387 */ /* 0x000fe80000100a00 */
[----:B------:R-:W-:Y:S04]  /*38500*/  STL.64 [R1+0x1108], R34 ;  /* 0x0011082201007387 */ /* 0x000fe80000100a00 */
[----:B0-----:R-:W3:Y:S04]  /*38510*/  LDL.LU.64 R4, [R1+0x1070] ;  /* 0x0010700001047983 */ /* 0x001ee80000300a00 */
[----:B------:R-:W3:Y:S01]  /*38520*/  LDL.LU.64 R6, [R1+0x1078] ;  /* 0x0010780001067983 */ /* 0x000ee20000300a00 */
[----:B------:R-:W-:-:S02]  /*38530*/  IMAD.MOV.U32 R29, RZ, RZ, R15 ;  /* 0x000000ffff1d7224 */ /* 0x000fc400078e000f */
[----:B------:R-:W-:Y:S02]  /*38540*/  IMAD.MOV.U32 R15, RZ, RZ, R56 ;  /* 0x000000ffff0f7224 */ /* 0x000fe400078e0038 */
[----:B------:R-:W-:Y:S02]  /*38550*/  IMAD.MOV.U32 R9, RZ, RZ, R57 ;  /* 0x000000ffff097224 */ /* 0x000fe400078e0039 */
[----:B------:R-:W3:Y:S01]  /*38560*/  LDL.LU.64 R56, [R1+0x90] ;  /* 0x0000900001387983 */ /* 0x000ee20000300a00 */
[----:B------:R-:W-:Y:S02]  /*38570*/  IMAD.MOV.U32 R52, RZ, RZ, R11 ;  /* 0x000000ffff347224 */ /* 0x000fe400078e000b */
[----:B----4-:R-:W-:Y:S02]  /*38580*/  IMAD.MOV.U32 R53, RZ, RZ, R10 ;  /* 0x000000ffff357224 */ /* 0x010fe400078e000a */
[----:B------:R-:W-:Y:S02]  /*38590*/  IMAD.MOV.U32 R11, RZ, RZ, R20 ;  /* 0x000000ffff0b7224 */ /* 0x000fe400078e0014 */
[----:B------:R-:W-:Y:S01]  /*385a0*/  IMAD.MOV.U32 R10, RZ, RZ, R21 ;  /* 0x000000ffff0a7224 */ /* 0x000fe200078e0015 */
[----:B--2---:R-:W-:Y:S01]  /*385b0*/  STL.64 [R1+0x2cd0], R14 ;  /* 0x002cd00e01007387 */ /* 0x004fe20000100a00 */
[C---:B---3--:R-:W-:Y:S03]  /*385c0*/  HMMA.16816.F32.BF16 R16, R48.reuse, R20, R16 ;  /* 0x000000143010723c */ /* 0x048fe60000041810 */
[----:B------:R0:W-:Y:S04]  /*385d0*/  STL.64 [R1+0x2cc8], R12 ;  /* 0x002cc80c01007387 */ /* 0x0001e80000100a00 */
[----:B0-----:R-:W2:Y:S01]  /*385e0*/  LDL.LU.64 R12, [R1+0x3c0] ;  /* 0x0003c000010c7983 */ /* 0x001ea20000300a00 */
[----:B------:R-:W-:Y:S03]  /*385f0*/  HMMA.16816.F32.BF16 R4, R48, R36, R4 ;  /* 0x000000243004723c */ /* 0x000fe60000041804 */
[----:B------:R-:W2:Y:S08]  /*38600*/  LDL.LU.64 R14, [R1+0x3c8] ;  /* 0x0003c800010e7983 */ /* 0x000eb00000300a00 */
[----:B------:R0:W-:Y:S04]  /*38610*/  STL.64 [R1+0x10b0], R16 ;  /* 0x0010b01001007387 */ /* 0x0001e80000100a00 */
[----:B------:R1:W-:Y:S04]  /*38620*/  STL.64 [R1+0x10b8], R18 ;  /* 0x0010b81201007387 */ /* 0x0003e80000100a00 */
[----:B0-----:R-:W3:Y:S04]  /*38630*/  LDL.LU.64 R16, [R1+0x3a0] ;  /* 0x0003a00001107983 */ /* 0x001ee80000300a00 */
[----:B-1----:R-:W3:Y:S04]  /*38640*/  LDL.LU.64 R18, [R1+0x3a8] ;  /* 0x0003a80001127983 */ /* 0x002ee80000300a00 */
[----:B------:R-:W4:Y:S04]  /*38650*/  LDL.LU.64 R20, [R1+0x390] ;  /* 0x0003900001147983 */ /* 0x000f280000300a00 */
[----:B------:R-:W4:Y:S04]  /*38660*/  LDL.LU.64 R22, [R1+0x398] ;  /* 0x0003980001167983 */ /* 0x000f280000300a00 */
[----:B------:R-:W-:Y:S04]  /*38670*/  STL.64 [R1+0x2ce0], R10 ;  /* 0x002ce00a01007387 */ /* 0x000fe80000100a00 */
[----:B------:R0:W-:Y:S04]  /*38680*/  STL.64 [R1+0x2cd8], R8 ;  /* 0x002cd80801007387 */ /* 0x0001e80000100a00 */
[----:B0-----:R-:W4:Y:S04]  /*38690*/  LDL.LU.64 R8, [R1+0x3b0] ;  /* 0x0003b00001087983 */ /* 0x001f280000300a00 */
[----:B------:R-:W4:Y:S04]  /*386a0*/  LDL.LU.64 R10, [R1+0x3b8] ;  /* 0x0003b800010a7983 */ /* 0x000f280000300a00 */
[----:B------:R-:W-:Y:S04]  /*386b0*/  STL.64 [R1+0x1070], R4 ;  /* 0x0010700401007387 */ /* 0x000fe80000100a00 */
[----:B------:R0:W-:Y:S02]  /*386c0*/  STL.64 [R1+0x1078], R6 ;  /* 0x0010780601007387 */ /* 0x0001e40000100a00 */
[----:B0-----:R-:W-:-:S02]  /*386d0*/  IMAD.MOV.U32 R7, RZ, RZ, R36 ;  /* 0x000000ffff077224 */ /* 0x001fc400078e0024 */
[----:B------:R-:W-:Y:S02]  /*386e0*/  IMAD.MOV.U32 R6, RZ, RZ, R37 ;  /* 0x000000ffff067224 */ /* 0x000fe400078e0025 */
[----:B------:R-:W4:Y:S01]  /*386f0*/  LDL.LU.64 R36, [R1+0x2cf0] ;  /* 0x002cf00001247983 */ /* 0x000f220000300a00 */
[----:B------:R-:W-:-:S03]  /*38700*/  IMAD.MOV.U32 R28, RZ, RZ, R60 ;  /* 0x000000ffff1c7224 */ /* 0x000fc600078e003c */
[----:B------:R2:W-:Y:S01]  /*38710*/  STL.64 [R1+0x2ce8], R6 ;  /* 0x002ce80601007387 */ /* 0x0005e20000100a00 */
[----:B------:R-:W-:-:S03]  /*38720*/  IMAD.MOV.U32 R25, RZ, RZ, R61 ;  /* 0x000000ffff197224 */ /* 0x000fc600078e003d */
[C---:B--2---:R-:W-:Y:S01]  /*38730*/  HMMA.16816.F32.BF16 R4, R48.reuse, R28, R12 ;  /* 0x0000001c3004723c */ /* 0x044fe2000004180c */
[----:B------:R-:W2:Y:S04]  /*38740*/  LDL.LU.64 R28, [R1+0xbe0] ;  /* 0x000be000011c7983 */ /* 0x000ea80000300a00 */
[----:B------:R-:W2:Y:S03]  /*38750*/  LDL.LU.64 R30, [R1+0xbe8] ;  /* 0x000be800011e7983 */ /* 0x000ea60000300a00 */
[C---:B---3--:R-:W-:Y:S11]  /*38760*/  HMMA.16816.F32.BF16 R24, R48.reuse, R24, R16 ;  /* 0x000000183018723c */ /* 0x048ff60000041810 */
[----:B------:R0:W-:Y:S04]  /*38770*/  STL.64 [R1+0x3c0], R4 ;  /* 0x0003c00401007387 */ /* 0x0001e80000100a00 */
[----:B------:R1:W-:Y:S04]  /*38780*/  STL.64 [R1+0x3c8], R6 ;  /* 0x0003c80601007387 */ /* 0x0003e80000100a00 */
[----:B------:R-:W3:Y:S04]  /*38790*/  LDL.LU.64 R12, [R1+0xbd0] ;  /* 0x000bd000010c7983 */ /* 0x000ee80000300a00 */
[----:B------:R-:W3:Y:S04]  /*387a0*/  LDL.LU.64 R14, [R1+0xbd8] ;  /* 0x000bd800010e7983 */ /* 0x000ee80000300a00 */
[----:B0-----:R-:W3:Y:S04]  /*387b0*/  LDL.LU.64 R4, [R1+0xbc0] ;  /* 0x000bc00001047983 */ /* 0x001ee80000300a00 */
[----:B-1----:R-:W3:Y:S01]  /*387c0*/  LDL.LU.64 R6, [R1+0xbc8] ;  /* 0x000bc80001067983 */ /* 0x002ee20000300a00 */
[C---:B----4-:R-:W-:Y:S03]  /*387d0*/  HMMA.16816.F32.BF16 R52, R48.reuse, R52, R8 ;  /* 0x000000343034723c */ /* 0x050fe60000041808 */
[----:B------:R-:W4:Y:S05]  /*387e0*/  LDL.64 R8, [R1+0x80] ;  /* 0x0000800001087983 */ /* 0x000f2a0000100a00 */
[----:B------:R-:W-:Y:S11]  /*387f0*/  HMMA.16816.F32.BF16 R20, R48, R36, R20 ;  /* 0x000000243014723c */ /* 0x000ff60000041814 */
[----:B------:R-:W-:Y:S04]  /*38800*/  STL.64 [R1+0x3b0], R52 ;  /* 0x0003b03401007387 */ /* 0x000fe80000100a00 */
[----:B------:R-:W-:Y:S04]  /*38810*/  STL.64 [R1+0x3b8], R54 ;  /* 0x0003b83601007387 */ /* 0x000fe80000100a00 */
[----:B------:R-:W4:Y:S04]  /*38820*/  LDL.LU.64 R16, [R1+0x70] ;  /* 0x0000700001107983 */ /* 0x000f280000300a00 */
[----:B------:R0:W-:Y:S04]  /*38830*/  STL.64 [R1+0x3a0], R24 ;  /* 0x0003a01801007387 */ /* 0x0001e80000100a00 */
[----:B------:R1:W-:Y:S04]  /*38840*/  STL.64 [R1+0x3a8], R26 ;  /* 0x0003a81a01007387 */ /* 0x0003e80000100a00 */
[----:B------:R-:W1:Y:S04]  /*38850*/  LDSM.16.MT88.4 R52, [R0+UR5+0x4080] ;  /* 0x004080050034783b */ /* 0x000e680008004200 */
[----:B0-----:R-:W4:Y:S04]  /*38860*/  LDL.LU.64 R24, [R1+0xbb0] ;  /* 0x000bb00001187983 */ /* 0x001f280000300a00 */
[----:B------:R0:W-:Y:S04]  /*38870*/  STL.64 [R1+0x390], R20 ;  /* 0x0003901401007387 */ /* 0x0001e80000100a00 */
[----:B------:R-:W-:Y:S04]  /*38880*/  STL.64 [R1+0x398], R22 ;  /* 0x0003981601007387 */ /* 0x000fe80000100a00 */
[----:B-1----:R-:W4:Y:S01]  /*38890*/  LDL.LU.64 R26, [R1+0xbb8] ;  /* 0x000bb800011a7983 */ /* 0x002f220000300a00 */
[----:B------:R-:W-:-:S02]  /*388a0*/  IMAD.MOV.U32 R32, RZ, RZ, R3 ;  /* 0x000000ffff207224 */ /* 0x000fc400078e0003 */
[----:B------:R-:W-:Y:S01]  /*388b0*/  IMAD.MOV.U32 R33, RZ, RZ, R2 ;  /* 0x000000ffff217224 */ /* 0x000fe200078e0002 */
[----:B0-----:R-:W4:Y:S04]  /*388c0*/  LDL.64 R20, [R1+0x60] ;  /* 0x0000600001147983 */ /* 0x001f280000100a00 */
[----:B------:R-:W4:Y:S04]  /*388d0*/  LDL.LU.64 R36, [R1+0x50] ;  /* 0x0000500001247983 */ /* 0x000f280000300a00 */
[----:B------:R-:W-:Y:S04]  /*388e0*/  STL [R1+0x2c0c], R52 ;  /* 0x002c0c3401007387 */ /* 0x000fe80000100800 */
[----:B------:R-:W-:Y:S04]  /*388f0*/  STL [R1+0x2c08], R53 ;  /* 0x002c083501007387 */ /* 0x000fe80000100800 */
[----:B------:R-:W-:Y:S04]  /*38900*/  STL [R1+0x2c04], R54 ;  /* 0x002c043601007387 */ /* 0x000fe80000100800 */
[----:B------:R0:W-:Y:S02]  /*38910*/  STL [R1+0x2c00], R55 ;  /* 0x002c003701007387 */ /* 0x0001e40000100800 */
[----:B0-----:R-:W-:Y:S01]  /*38920*/  IMAD.MOV.U32 R55, RZ, RZ, R44 ;  /* 0x000000ffff377224 */ /* 0x001fe200078e002c */
[C---:B--2---:R-:W-:Y:S08]  /*38930*/  HMMA.16816.F32.BF16 R32, R48.reuse, R32, R28 ;  /* 0x000000203020723c */ /* 0x044ff0000004181c */
[C---:B---3--:R-:W-:Y:S08]  /*38940*/  HMMA.16816.F32.BF16 R28, R48.reuse, R40, R12 ;  /* 0x00000028301c723c */ /* 0x048ff0000004180c */
[C---:B------:R-:W-:Y:S03]  /*38950*/  HMMA.16816.F32.BF16 R12, R48.reuse, R44, R4 ;  /* 0x0000002c300c723c */ /* 0x040fe60000041804 */
[----:B------:R-:W-:Y:S04]  /*38960*/  STL.64 [R1+0xbe0], R32 ;  /* 0x000be02001007387 */ /* 0x000fe80000100a00 */
[----:B------:R-:W-:Y:S04]  /*38970*/  STL.64 [R1+0xbe8], R34 ;  /* 0x000be82201007387 */ /* 0x000fe80000100a00 */
[----:B------:R-:W-:Y:S04]  /*38980*/  STL.64 [R1+0xbd0], R28 ;  /* 0x000bd01c01007387 */ /* 0x000fe80000100a00 */
[----:B------:R-:W-:Y:S04]  /*38990*/  STL.64 [R1+0xbd8], R30 ;  /* 0x000bd81e01007387 */ /* 0x000fe80000100a00 */
[----:B------:R-:W2:Y:S04]  /*389a0*/  LDL.LU.64 R4, [R1+0xba0] ;  /* 0x000ba00001047983 */ /* 0x000ea80000300a00 */
[----:B------:R0:W-:Y:S04]  /*389b0*/  STL.64 [R1+0xbc0], R12 ;  /* 0x000bc00c01007387 */ /* 0x0001e80000100a00 */
[----:B------:R1:W-:Y:S04]  /*389c0*/  STL.64 [R1+0xbc8], R14 ;  /* 0x000bc80e01007387 */ /* 0x0003e80000100a00 */
[----:B------:R-:W2:Y:S04]  /*389d0*/  LDL.LU.64 R6, [R1+0xba8] ;  /* 0x000ba80001067983 */ /* 0x000ea80000300a00 */
[----:B0-----:R-:W3:Y:S04]  /*389e0*/  LDL.LU.64 R12, [R1+0xb90] ;  /* 0x000b9000010c7983 */ /* 0x001ee80000300a00 */
[----:B-1----:R-:W3:Y:S04]  /*389f0*/  LDL.LU.64 R14, [R1+0xb98] ;  /* 0x000b9800010e7983 */ /* 0x002ee80000300a00 */
[----:B------:R-:W3:Y:S01]  /*38a00*/  LDL.LU.64 R44, [R1+0x40] ;  /* 0x00004000012c7983 */ /* 0x000ee20000300a00 */
[----:B----4-:R-:W-:Y:S03]  /*38a10*/  HMMA.16816.F32.BF16 R24, R48, R56, R24 ;  /* 0x000000383018723c */ /* 0x010fe60000041818 */
[----:B------:R0:W-:-:S15]  /*38a20*/  STL [R1+0x2c10], R55 ;  /* 0x002c103701007387 */ /* 0x0001de0000100800 */
[----:B------:R-:W-:Y:S01]  /*38a30*/  NOP ;  /* 0x0000000000007918 */ /* 0x000fe20000000000 */
[----:B------:R1:W-:Y:S04]  /*38a40*/  STL.64 [R1+0xbb0], R24 ;  /* 0x000bb01801007387 */ /* 0x0003e80000100a00 */
[----:B------:R-:W-:Y:S04]  /*38a50*/  STL.64 [R1+0xbb8], R26 ;  /* 0x000bb81a01007387 */ /* 0x000fe80000100a00 */
[----:B------:R-:W4:Y:S04]  /*38a60*/  LDL.LU.64 R52, [R1+0xb80] ;  /* 0x000b800001347983 */ /* 0x000f280000300a00 */
[----:B0-----:R-:W4:Y:S04]  /*38a70*/  LDL.LU.64 R54, [R1+0xb88] ;  /* 0x000b880001367983 */ /* 0x001f280000300a00 */
[----:B------:R-:W4:Y:S04]  /*38a80*/  LDL.LU.64 R28, [R1+0xb70] ;  /* 0x000b7000011c7983 */ /* 0x000f280000300a00 */
[----:B------:R-:W4:Y:S01]  /*38a90*/  LDL.LU.64 R30, [R1+0xb78] ;  /* 0x000b7800011e7983 */ /* 0x000f220000300a00 */
[----:B------:R-:W-:-:S02]  /*38aa0*/  IMAD.MOV.U32 R2, RZ, RZ, R57 ;  /* 0x000000ffff027224 */ /* 0x000fc400078e0039 */
[----:B------:R-:W-:Y:S01]  /*38ab0*/  IMAD.MOV.U32 R0, RZ, RZ, R56 ;  /* 0x000000ffff007224 */ /* 0x000fe200078e0038 */
[----:B------:R-:W4:Y:S04]  /*38ac0*/  LDL.LU.64 R40, [R1+0x30] ;  /* 0x0000300001287983 */ /* 0x000f280000300a00 */
[----:B-1----:R-:W4:Y:S04]  /*38ad0*/  LDL.LU.64 R24, [R1+0x20] ;  /* 0x0000200001187983 */ /* 0x002f280000300a00 */
[----:B------:R-:W4:Y:S04]  /*38ae0*/  LDL.LU.64 R32, [R1+0x10] ;  /* 0x0000100001207983 */ /* 0x000f280000300a00 */
[----:B------:R-:W4:Y:S04]  /*38af0*/  LDL.LU.64 R56, [R1] ;  /* 0x0000000001387983 */ /* 0x000f280000300a00 */
[----:B------:R0:W-:Y:S04]  /*38b00*/  STL [R1+0x2be8], R2 ;  /* 0x002be80201007387 */ /* 0x0001e80000100800 */
[----:B------:R1:W-:Y:S01]  /*38b10*/  STL [R1+0x2be4], R0 ;  /* 0x002be40001007387 */ /* 0x0003e20000100800 */
[----:B------:R-:W-:-:S02]  /*38b20*/  IMAD.MOV.U32 R60, RZ, RZ, R9 ;  /* 0x000000ffff3c7224 */ /* 0x000fc400078e0009 */
[----:B0-----:R-:W-:Y:S02]  /*38b30*/  IMAD.MOV.U32 R2, RZ, RZ, R16 ;  /* 0x000000ffff027224 */ /* 0x001fe400078e0010 */
[----:B-1----:R-:W-:Y:S02]  /*38b40*/  IMAD.MOV.U32 R0, RZ, RZ, R17 ;  /* 0x000000ffff007224 */ /* 0x002fe400078e0011 */
[----:B------:R-:W-:Y:S02]  /*38b50*/  IMAD.MOV.U32 R3, RZ, RZ, R36 ;  /* 0x000000ffff037224 */ /* 0x000fe400078e0024 */
[----:B------:R-:W-:Y:S01]  /*38b60*/  IMAD.MOV.U32 R61, RZ, RZ, R37 ;  /* 0x000000ffff3d7224 */ /* 0x000fe200078e0025 */
[C---:B--2---:R-:W-:Y:S08]  /*38b70*/  HMMA.16816.F32.BF16 R4, R48.reuse, R8, R4 ;  /* 0x000000083004723c */ /* 0x044ff00000041804 */
[C---:B---3--:R-:W-:Y:S11]  /*38b80*/  HMMA.16816.F32.BF16 R12, R48.reuse, R16, R12 ;  /* 0x00000010300c723c */ /* 0x048ff6000004180c */
[----:B------:R-:W-:Y:S04]  /*38b90*/  STL.64 [R1+0xba0], R4 ;  /* 0x000ba00401007387 */ /* 0x000fe80000100a00 */
[----:B------:R0:W-:Y:S04]  /*38ba0*/  STL.64 [R1+0xba8], R6 ;  /* 0x000ba80601007387 */ /* 0x0001e80000100a00 */
[----:B0-----:R-:W2:Y:S04]  /*38bb0*/  LDL.LU.64 R6, [R1+0x2ce8] ;  /* 0x002ce80001067983 */ /* 0x001ea80000300a00 */
[----:B------:R-:W3:Y:S04]  /*38bc0*/  LDL.LU.64 R10, [R1+0x2ce0] ;  /* 0x002ce000010a7983 */ /* 0x000ee80000300a00 */
[----:B------:R-:W2:Y:S01]  /*38bd0*/  LDL.LU.64 R8, [R1+0x2cd8] ;  /* 0x002cd80001087983 */ /* 0x000ea20000300a00 */
[C---:B----4-:R-:W-:Y:S08]  /*38be0*/  HMMA.16816.F32.BF16 R52, R48.reuse, R20, R52 ;  /* 0x000000143034723c */ /* 0x050ff00000041834 */
[----:B------:R-:W-:Y:S01]  /*38bf0*/  HMMA.16816.F32.BF16 R28, R48, R36, R28 ;  /* 0x00000024301c723c */ /* 0x000fe2000004181c */
[----:B------:R-:W-:Y:S04]  /*38c00*/  STL [R1+0x2bec], R60 ;  /* 0x002bec3c01007387 */ /* 0x000fe80000100800 */
[----:B------:R-:W-:Y:S04]  /*38c10*/  STL.64 [R1+0xb90], R12 ;  /* 0x000b900c01007387 */ /* 0x000fe80000100a00 */
[----:B------:R0:W-:Y:S04]  /*38c20*/  STL.64 [R1+0xb98], R14 ;  /* 0x000b980e01007387 */ /* 0x0001e80000100a00 */
[----:B0-----:R-:W4:Y:S04]  /*38c30*/  LDL.LU.64 R14, [R1+0x2cd0] ;  /* 0x002cd000010e7983 */ /* 0x001f280000300a00 */
[----:B------:R-:W2:Y:S04]  /*38c40*/  LDL.LU.64 R12, [R1+0x2cc8] ;  /* 0x002cc800010c7983 */ /* 0x000ea80000300a00 */
[----:B------:R-:W2:Y:S04]  /*38c50*/  LDL.LU.64 R16, [R1+0xb60] ;  /* 0x000b600001107983 */ /* 0x000ea80000300a00 */
[----:B------:R-:W2:Y:S04]  /*38c60*/  LDL.LU.64 R18, [R1+0xb68] ;  /* 0x000b680001127983 */ /* 0x000ea80000300a00 */
[----:B------:R-:W-:Y:S04]  /*38c70*/  STL [R1+0x2bf4], R0 ;  /* 0x002bf40001007387 */ /* 0x000fe80000100800 */
[----:B------:R-:W-:Y:S01]  /*38c80*/  STL [R1+0x2bf0], R2 ;  /* 0x002bf00201007387 */ /* 0x000fe20000100800 */
[----:B------:R-:W-:-:S03]  /*38c90*/  IMAD.MOV.U32 R60, RZ, RZ, R21 ;  /* 0x000000ffff3c7224 */ /* 0x000fc600078e0015 */
[----:B------:R-:W3:Y:S04]  /*38ca0*/  LDL.LU.64 R20, [R1+0xb50] ;  /* 0x000b500001147983 */ /* 0x000ee80000300a00 */
[----:B------:R0:W-:Y:S04]  /*38cb0*/  STL.64 [R1+0xb80], R52 ;  /* 0x000b803401007387 */ /* 0x0001e80000100a00 */
[----:B------:R1:W-:Y:S04]  /*38cc0*/  STL.64 [R1+0xb88], R54 ;  /* 0x000b883601007387 */ /* 0x0003e80000100a00 */
[----:B------:R-:W3:Y:S04]  /*38cd0*/  LDL.LU.64 R22, [R1+0xb58] ;  /* 0x000b580001167983 */ /* 0x000ee80000300a00 */
[----:B------:R-:W-:Y:S04]  /*38ce0*/  STL [R1+0x2bf8], R60 ;  /* 0x002bf83c01007387 */ /* 0x000fe80000100800 */
[----:B------:R1:W-:Y:S04]  /*38cf0*/  STL.64 [R1+0xb70], R28 ;  /* 0x000b701c01007387 */ /* 0x0003e80000100a00 */
[----:B------:R1:W-:Y:S04]  /*38d00*/  STL.64 [R1+0xb78], R30 ;  /* 0x000b781e01007387 */ /* 0x0003e80000100a00 */
[----:B0-----:R-:W4:Y:S04]  /*38d10*/  LDL.LU.64 R52, [R1+0xb40] ;  /* 0x000b400001347983 */ /* 0x001f280000300a00 */
[----:B-1----:R-:W4:Y:S04]  /*38d20*/  LDL.LU.64 R54, [R1+0xb48] ;  /* 0x000b480001367983 */ /* 0x002f280000300a00 */
[----:B------:R-:W4:Y:S04]  /*38d30*/  LDL.LU.64 R28, [R1+0xb30] ;  /* 0x000b3000011c7983 */ /* 0x000f280000300a00 */
[----:B------:R-:W4:Y:S04]  /*38d40*/  LDL.LU.64 R30, [R1+0xb38] ;  /* 0x000b3800011e7983 */ /* 0x000f280000300a00 */
[----:B------:R-:W4:Y:S04]  /*38d50*/  LDL.LU.64 R36, [R1+0xb20] ;  /* 0x000b200001247983 */ /* 0x000f280000300a00 */
[----:B------:R-:W4:Y:S04]  /*38d60*/  LDL.LU.64 R38, [R1+0xb28] ;  /* 0x000b280001267983 */ /* 0x000f280000300a00 */
[----:B------:R0:W-:Y:S01]  /*38d70*/  STL [R1+0x2bfc], R3 ;  /* 0x002bfc0301007387 */ /* 0x0001e20000100800 */
[----:B------:R-:W-:-:S02]  /*38d80*/  IMAD.MOV.U32 R0, RZ, RZ, R44 ;  /* 0x000000ffff007224 */ /* 0x000fc400078e002c */
[----:B------:R-:W-:Y:S02]  /*38d90*/  IMAD.MOV.U32 R2, RZ, RZ, R45 ;  /* 0x000000ffff027224 */ /* 0x000fe400078e002d */
[----:B------:R-:W-:Y:S02]  /*38da0*/  IMAD.MOV.U32 R60, RZ, RZ, R41 ;  /* 0x000000ffff3c7224 */ /* 0x000fe400078e0029 */
[----:B0-----:R-:W-:Y:S02]  /*38db0*/  IMAD.MOV.U32 R3, RZ, RZ, R40 ;  /* 0x000000ffff037224 */ /* 0x001fe400078e0028 */
[----:B------:R-:W-:Y:S02]  /*38dc0*/  IMAD.MOV.U32 R4, RZ, RZ, R56 ;  /* 0x000000ffff047224 */ /* 0x000fe400078e0038 */
[----:B------:R-:W-:Y:S01]  /*38dd0*/  IMAD.MOV.U32 R5, RZ, RZ, R57 ;  /* 0x000000ffff057224 */ /* 0x000fe200078e0039 */
[C---:B--2---:R-:W-:Y:S08]  /*38de0*/  HMMA.16816.F32.BF16 R16, R48.reuse, R44, R16 ;  /* 0x0000002c3010723c */ /* 0x044ff00000041810 */
[C---:B---3--:R-:W-:Y:S08]  /*38df0*/  HMMA.16816.F32.BF16 R20, R48.reuse, R40, R20 ;  /* 0x000000283014723c */ /* 0x048ff00000041814 */
[C---:B----4-:R-:W-:Y:S08]  /*38e00*/  HMMA.16816.F32.BF16 R52, R48.reuse, R24, R52 ;  /* 0x000000183034723c */ /* 0x050ff00000041834 */
[C---:B------:R-:W-:Y:S01]  /*38e10*/  HMMA.16816.F32.BF16 R28, R48.reuse, R32, R28 ;  /* 0x00000020301c723c */ /* 0x040fe2000004181c */
[----:B------:R-:W-:Y:S04]  /*38e20*/  STL.64 [R1+0xb60], R16 ;  /* 0x000b601001007387 */ /* 0x000fe80000100a00 */
[----:B------:R0:W-:Y:S03]  /*38e30*/  STL.64 [R1+0xb68], R18 ;  /* 0x000b681201007387 */ /* 0x0001e60000100a00 */
[----:B------:R-:W-:Y:S01]  /*38e40*/  HMMA.16816.F32.BF16 R36, R48, R56, R36 ;  /* 0x000000383024723c */ /* 0x000fe20000041824 */
[----:B0-----:R-:W2:Y:S04]  /*38e50*/  LDL.LU.64 R18, [R1+0x2cc0] ;  /* 0x002cc00001127983 */ /* 0x001ea80000300a00 */
[----:B------:R-:W3:Y:S04]  /*38e60*/  LDL.LU.64 R16, [R1+0x2cb8] ;  /* 0x002cb80001107983 */ /* 0x000ee80000300a00 */
[----:B------:R-:W4:Y:S04]  /*38e70*/  LDL.LU.64 R44, [R1+0xb10] ;  /* 0x000b1000012c7983 */ /* 0x000f280000300a00 */
[----:B------:R-:W4:Y:S04]  /*38e80*/  LDL.LU.64 R46, [R1+0xb18] ;  /* 0x000b1800012e7983 */ /* 0x000f280000300a00 */
[----:B------:R-:W-:Y:S04]  /*38e90*/  STL.64 [R1+0xb50], R20 ;  /* 0x000b501401007387 */ /* 0x000fe80000100a00 */
[----:B------:R0:W-:Y:S04]  /*38ea0*/  STL.64 [R1+0xb58], R22 ;  /* 0x000b581601007387 */ /* 0x0001e80000100a00 */
[----:B0-----:R-:W2:Y:S04]  /*38eb0*/  LDL.LU.64 R22, [R1+0x2cb0] ;  /* 0x002cb00001167983 */ /* 0x001ea80000300a00 */
[----:B------:R-:W2:Y:S04]  /*38ec0*/  LDL.LU.64 R20, [R1+0x2ca8] ;  /* 0x002ca80001147983 */ /* 0x000ea80000300a00 */
[----:B------:R-:W2:Y:S04]  /*38ed0*/  LDL.LU.64 R40, [R1+0xb00] ;  /* 0x000b000001287983 */ /* 0x000ea80000300a00 */
[----:B------:R-:W2:Y:S04]  /*38ee0*/  LDL.LU.64 R42, [R1+0xb08] ;  /* 0x000b0800012a7983 */ /* 0x000ea80000300a00 */
[----:B------:R0:W-:Y:S04]  /*38ef0*/  STL.64 [R1+0xb40], R52 ;  /* 0x000b403401007387 */ /* 0x0001e80000100a00 */
[----:B------:R1:W-:Y:S04]  /*38f00*/  STL.64 [R1+0xb48], R54 ;  /* 0x000b483601007387 */ /* 0x0003e80000100a00 */
[----:B------:R-:W2:Y:S01]  /*38f10*/  LDL.LU.64 R26, [R1+0x2ca0] ;  /* 0x002ca000011a7983 */ /* 0x000ea20000300a00 */
[----:B0-----:R-:W-:-:S02]  /*38f20*/  IMAD.MOV.U32 R53, RZ, RZ, R24 ;  /* 0x000000ffff357224 */ /* 0x001fc400078e0018 */
[----:B-1----:R-:W-:Y:S02]  /*38f30*/  IMAD.MOV.U32 R54, RZ, RZ, R25 ;  /* 0x000000ffff367224 */ /* 0x002fe400078e0019 */
[----:B------:R-:W2:Y:S04]  /*38f40*/  LDL.LU.64 R24, [R1+0x2c98] ;  /* 0x002c980001187983 */ /* 0x000ea80000300a00 */
[----:B------:R-:W-:Y:S04]  /*38f50*/  STL.64 [R1+0xb30], R28 ;  /* 0x000b301c01007387 */ /* 0x000fe80000100a00 */
[----:B------:R0:W-:Y:S01]  /*38f60*/  STL.64 [R1+0xb38], R30 ;  /* 0x000b381e01007387 */ /* 0x0001e20000100a00 */
[----:B------:R-:W-:-:S02]  /*38f70*/  IMAD.MOV.U32 R55, RZ, RZ, R32 ;  /* 0x000000ffff377224 */ /* 0x000fc400078e0020 */
[----:B------:R-:W-:Y:S01]  /*38f80*/  IMAD.MOV.U32 R52, RZ, RZ, R33 ;  /* 0x000000ffff347224 */ /* 0x000fe200078e0021 */
[----:B0-----:R-:W2:Y:S04]  /*38f90*/  LDL.LU.64 R30, [R1+0x2c90] ;  /* 0x002c9000011e7983 */ /* 0x001ea80000300a00 */
[----:B------:R-:W2:Y:S04]  /*38fa0*/  LDL.LU.64 R28, [R1+0x2c88] ;  /* 0x002c8800011c7983 */ /* 0x000ea80000300a00 */
[----:B------:R-:W2:Y:S04]  /*38fb0*/  LDL.LU.64 R34, [R1+0x2c80] ;  /* 0x002c800001227983 */ /* 0x000ea80000300a00 */
[----:B------:R-:W2:Y:S04]  /*38fc0*/  LDL.LU.64 R32, [R1+0x2c78] ;  /* 0x002c780001207983 */ /* 0x000ea80000300a00 */
[----:B------:R-:W-:Y:S04]  /*38fd0*/  STL.64 [R1+0xb20], R36 ;  /* 0x000b202401007387 */ /* 0x000fe80000100a00 */
[----:B------:R0:W-:Y:S04]  /*38fe0*/  STL.64 [R1+0xb28], R38 ;  /* 0x000b282601007387 */ /* 0x0001e80000100a00 */
[----:B0-----:R-:W2:Y:S04]  /*38ff0*/  LDL.LU.64 R38, [R1+0x2c70] ;  /* 0x002c700001267983 */ /* 0x001ea80000300a00 */
[----:B------:R-:W2:Y:S04]  /*39000*/  LDL.LU.64 R36, [R1+0x2c68] ;  /* 0x002c680001247983 */ /* 0x000ea80000300a00 */
[----:B------:R-:W2:Y:S04]  /*39010*/  LDL.LU.64 R58, [R1+0x2c60] ;  /* 0x002c6000013a7983 */ /* 0x000ea80000300a00 */
[----:B------:R-:W4:Y:S02]  /*39020*/  LDL.LU.64 R56, [R1+0x2c58] ;  /* 0x002c580001387983 */ /* 0x000f240000300a00 */
[----:B----4-:R-:W-:-:S15]  /*39030*/  HMMA.16816.F32.BF16 R44, R48, R56, R44 ;  /* 0x00000038302c723c */ /* 0x010fde000004182c */
[----:B------:R-:W-:-:S04]  /*39040*/  NOP ;  /* 0x0000000000007918 */ /* 0x000fc80000000000 */
[----:B------:R-:W-:Y:S04]  /*39050*/  STL.64 [R1+0xb10], R44 ;  /* 0x000b102c01007387 */ /* 0x000fe80000100a00 */
[----:B------:R0:W-:Y:S04]  /*39060*/  STL.64 [R1+0xb18], R46 ;  /* 0x000b182e01007387 */ /* 0x0001e80000100a00 */
[----:B0-----:R-:W4:Y:S04]  /*39070*/  LDL.LU.64 R46, [R1+0x2c50] ;  /* 0x002c5000012e7983 */ /* 0x001f280000300a00 */
[----:B------:R-:W3:Y:S04]  /*39080*/  LDL.LU.64 R44, [R1+0x2c48] ;  /* 0x002c4800012c7983 */ /* 0x000ee80000300a00 */
[----:B--2---:R-:W-:Y:S04]  /*39090*/  STL.64 [R1+0x2b10], R58 ;  /* 0x002b103a01007387 */ /* 0x004fe80000100a00 */
        /* <DEDUP_REMOVED lines=8> */
[----:B------:R-:W2:Y:S04]  /*39120*/  LDL.LU.64 R40, [R1+0x2c38] ;  /* 0x002c380001287983 */ /* 0x000ea80000300a00 */
[----:B----4-:R-:W-:Y:S04]  /*39130*/  STL.64 [R1+0x2b20], R46 ;  /* 0x002b202e01007387 */ /* 0x010fe80000100a00 */
[----:B------:R0:W-:Y:S04]  /*39140*/  STL.64 [R1+0x2b18], R44 ;  /* 0x002b182c01007387 */ /* 0x0001e80000100a00 */
[----:B0-----:R-:W4:Y:S04]  /*39150*/  LDL.LU.64 R44, [R1+0xae0] ;  /* 0x000ae000012c7983 */ /* 0x001f280000300a00 */
[----:B------:R-:W4:Y:S01]  /*39160*/  LDL.LU.64 R46, [R1+0xae8] ;  /* 0x000ae800012e7983 */ /* 0x000f220000300a00 */
[----:B--2---:R-:W-:-:S15]  /*39170*/  HMMA.16816.F32.BF16 R56, R48, R40, R56 ;  /* 0x000000283038723c */ /* 0x004fde0000041838 */
[----:B------:R-:W-:-:S04]  /*39180*/  NOP ;  /* 0x0000000000007918 */ /* 0x000fc80000000000 */
[----:B------:R0:W-:Y:S04]  /*39190*/  STL.64 [R1+0xaf0], R56 ;  /* 0x000af03801007387 */ /* 0x0001e80000100a00 */
[----:B------:R1:W-:Y:S04]  /*391a0*/  STL.64 [R1+0xaf8], R58 ;  /* 0x000af83a01007387 */ /* 0x0003e80000100a00 */
[----:B0-----:R-:W2:Y:S04]  /*391b0*/  LDL.LU.64 R56, [R1+0xaa0] ;  /* 0x000aa00001387983 */ /* 0x001ea80000300a00 */
[----:B-1----:R-:W2:Y:S04]  /*391c0*/  LDL.LU.64 R58, [R1+0xaa8] ;  /* 0x000aa800013a7983 */ /* 0x002ea80000300a00 */
[----:B---3--:R-:W-:Y:S04]  /*391d0*/  STL.64 [R1+0x2b30], R42 ;  /* 0x002b302a01007387 */ /* 0x008fe80000100a00 */
[----:B------:R0:W-:Y:S04]  /*391e0*/  STL.64 [R1+0x2b28], R40 ;  /* 0x002b282801007387 */ /* 0x0001e80000100a00 */
[----:B0-----:R-:W3:Y:S04]  /*391f0*/  LDL.LU.64 R40, [R1+0xad0] ;  /* 0x000ad00001287983 */ /* 0x001ee80000300a00 */
[----:B------:R-:W3:Y:S01]  /*39200*/  LDL.LU.64 R42, [R1+0xad8] ;  /* 0x000ad800012a7983 */ /* 0x000ee20000300a00 */
[----:B----4-:R-:W-:-:S15]  /*39210*/  HMMA.16816.F32.BF16 R44, R48, R36, R44 ;  /* 0x00000024302c723c */ /* 0x010fde000004182c */
[----:B------:R-:W-:-:S04]  /*39220*/  NOP ;  /* 0x0000000000007918 */ /* 0x000fc80000000000 */
[----:B------:R0:W-:Y:S04]  /*39230*/  STL.64 [R1+0xae0], R44 ;  /* 0x000ae02c01007387 */ /* 0x0001e80000100a00 */
[----:B------:R1:W-:Y:S04]  /*39240*/  STL.64 [R1+0xae8], R46 ;  /* 0x000ae82e01007387 */ /* 0x0003e80000100a00 */
[----:B0-----:R-:W4:Y:S04]  /*39250*/  LDL.LU.64 R44, [R1+0xa90] ;  /* 0x000a9000012c7983 */ /* 0x001f280000300a00 */
[----:B-1----:R-:W4:Y:S04]  /*39260*/  LDL.LU.64 R46, [R1+0xa98] ;  /* 0x000a9800012e7983 */ /* 0x002f280000300a00 */
[----:B------:R-:W-:Y:S04]  /*39270*/  STL.64 [R1+0x2b40], R38 ;  /* 0x002b402601007387 */ /* 0x000fe80000100a00 */
[----:B------:R0:W-:Y:S04]  /*39280*/  STL.64 [R1+0x2b38], R36 ;  /* 0x002b382401007387 */ /* 0x0001e80000100a00 */
[----:B0-----:R-:W2:Y:S04]  /*39290*/  LDL.LU.64 R36, [R1+0xab0] ;  /* 0x000ab00001247983 */ /* 0x001ea80000300a00 */
[----:B------:R-:W2:Y:S01]  /*392a0*/  LDL.LU.64 R38, [R1+0xab8] ;  /* 0x000ab80001267983 */ /* 0x000ea20000300a00 */
[----:B---3--:R-:W-:-:S15]  /*392b0*/  HMMA.16816.F32.BF16 R40, R48, R32, R40 ;  /* 0x000000203028723c */ /* 0x008fde0000041828 */
[----:B------:R-:W-:-:S04]  /*392c0*/  NOP ;  /* 0x0000000000007918 */ /* 0x000fc80000000000 */
        /* <DEDUP_REMOVED lines=8> */
[----:B------:R-:W-:Y:S04]  /*39350*/  STL.64 [R1+0x2b00], R30 ;  /* 0x002b001e01007387 */ /* 0x000fe80000100a00 */
[----:B------:R0:W-:Y:S01]  /*39360*/  STL.64 [R1+0x2af8], R28 ;  /* 0x002af81c01007387 */ /* 0x0001e20000100a00 */
[C---:B--2---:R-:W-:Y:S08]  /*39370*/  HMMA.16816.F32.BF16 R32, R48.reuse, R28, R32 ;  /* 0x0000001c3020723c */ /* 0x044ff00000041820 */
[C---:B0-----:R-:W-:Y:S11]  /*39380*/  HMMA.16816.F32.BF16 R28, R48.reuse, R24, R36 ;  /* 0x00000018301c723c */ /* 0x041ff60000041824 */
[----:B------:R-:W-:Y:S04]  /*39390*/  STL.64 [R1+0xac0], R32 ;  /* 0x000ac02001007387 */ /* 0x000fe80000100a00 */
[----:B------:R-:W-:Y:S04]  /*393a0*/  STL.64 [R1+0xac8], R34 ;  /* 0x000ac82201007387 */ /* 0x000fe80000100a00 */
[----:B------:R-:W-:Y:S04]  /*393b0*/  STL.64 [R1+0x2af0], R26 ;  /* 0x002af01a01007387 */ /* 0x000fe80000100a00 */
[----:B------:R0:W-:Y:S02]  /*393c0*/  STL.64 [R1+0x2ae8], R24 ;  /* 0x002ae81801007387 */ /* 0x0001e40000100a00 */
[C---:B0-----:R-:W-:Y:S02]  /*393d0*/  HMMA.16816.F32.BF16 R24, R48.reuse, R20, R56 ;  /* 0x000000143018723c */ /* 0x041fe40000041838 */
[----:B------:R-:W-:Y:S04]  /*393e0*/  STL.64 [R1+0xab0], R28 ;  /* 0x000ab01c01007387 */ /* 0x000fe80000100a00 */
[----:B------:R-:W-:Y:S04]  /*393f0*/  STL.64 [R1+0xab8], R30 ;  /* 0x000ab81e01007387 */ /* 0x000fe80000100a00 */
[----:B------:R-:W2:Y:S04]  /*39400*/  LDL.LU.64 R36, [R1+0xa70] ;  /* 0x000a700001247983 */ /* 0x000ea80000300a00 */
[----:B------:R-:W2:Y:S05]  /*39410*/  LDL.LU.64 R38, [R1+0xa78] ;  /* 0x000a780001267983 */ /* 0x000eaa0000300a00 */
[----:B------:R-:W-:Y:S04]  /*39420*/  STL.64 [R1+0xaa0], R24 ;  /* 0x000aa01801007387 */ /* 0x000fe80000100a00 */
[----:B------:R-:W-:Y:S04]  /*39430*/  STL.64 [R1+0xaa8], R26 ;  /* 0x000aa81a01007387 */ /* 0x000fe80000100a00 */
[----:B------:R-:W-:Y:S04]  /*39440*/  STL.64 [R1+0x2ae0], R22 ;  /* 0x002ae01601007387 */ /* 0x000fe80000100a00 */
[----:B------:R4:W-:Y:S04]  /*39450*/  STL.64 [R1+0x2ad8], R20 ;  /* 0x002ad81401007387 */ /* 0x0009e80000100a00 */
[----:B------:R-:W-:Y:S04]  /*39460*/  STL.64 [R1+0x2ad0], R18 ;  /* 0x002ad01201007387 */ /* 0x000fe80000100a00 */
[----:B------:R3:W-:Y:S01]  /*39470*/  STL.64 [R1+0x2ac8], R16 ;  /* 0x002ac81001007387 */ /* 0x0007e20000100a00 */
[C---:B----4-:R-:W-:Y:S08]  /*39480*/  HMMA.16816.F32.BF16 R20, R48.reuse, R16, R44 ;  /* 0x000000103014723c */ /* 0x050ff0000004182c */
[----:B---3--:R-:W-:Y:S01]  /*39490*/  HMMA.16816.F32.BF16 R16, R48, R12, R40 ;  /* 0x0000000c3010723c */ /* 0x008fe20000041828 */
[----:B------:R-:W-:-:S02]  /*394a0*/  IMAD.MOV.U32 R32, RZ, RZ, R15 ;  /* 0x000000ffff207224 */ /* 0x000fc400078e000f */
[----:B------:R-:W-:-:S08]  /*394b0*/  IMAD.MOV.U32 R33, RZ, RZ, R9 ;  /* 0x000000ffff217224 */ /* 0x000fd000078e0009 */
[----:B------:R-:W-:Y:S04]  /*394c0*/  STL.64 [R1+0xa90], R20 ;  /* 0x000a901401007387 */ /* 0x000fe80000100a00 */
[----:B------:R-:W-:Y:S04]  /*394d0*/  STL.64 [R1+0xa98], R22 ;  /* 0x000a981601007387 */ /* 0x000fe80000100a00 */
[----:B------:R-:W3:Y:S04]  /*394e0*/  LDL.LU.64 R24, [R1+0x380] ;  /* 0x0003800001187983 */ /* 0x000ee80000300a00 */
[----:B------:R-:W3:Y:S04]  /*394f0*/  LDL.LU.64 R26, [R1+0x388] ;  /* 0x00038800011a7983 */ /* 0x000ee80000300a00 */
[----:B------:R0:W-:Y:S04]  /*39500*/  STL.64 [R1+0xa80], R16 ;  /* 0x000a801001007387 */ /* 0x0001e80000100a00 */
[----:B------:R-:W-:Y:S04]  /*39510*/  STL.64 [R1+0xa88], R18 ;  /* 0x000a881201007387 */ /* 0x000fe80000100a00 */
[----:B------:R-:W4:Y:S04]  /*39520*/  LDL.LU R15, [R1+0x2c30] ;  /* 0x002c3000010f7983 */ /* 0x000f280000300800 */
[----:B------:R-:W2:Y:S01]  /*39530*/  LDL.LU R9, [R1+0x2c2c] ;  /* 0x002c2c0001097983 */ /* 0x000ea20000300800 */
[----:B------:R-:W-:-:S02]  /*39540*/  IMAD.MOV.U32 R28, RZ, RZ, R4 ;  /* 0x000000ffff1c7224 */ /* 0x000fc400078e0004 */
[----:B------:R-:W-:Y:S01]  /*39550*/  IMAD.MOV.U32 R29, RZ, RZ, R5 ;  /* 0x000000ffff1d7224 */ /* 0x000fe200078e0005 */
[----:B------:R-:W3:Y:S04]  /*39560*/  LDL.LU R4, [R1+0x2c28] ;  /* 0x002c280001047983 */ /* 0x000ee80000300800 */
[----:B------:R-:W3:Y:S01]  /*39570*/  LDL.LU R5, [R1+0x2c24] ;  /* 0x002c240001057983 */ /* 0x000ee20000300800 */
[----:B0-----:R-:W-:Y:S02]  /*39580*/  IMAD.MOV.U32 R16, RZ, RZ, R11 ;  /* 0x000000ffff107224 */ /* 0x001fe400078e000b */
[----:B------:R-:W-:Y:S01]  /*39590*/  IMAD.MOV.U32 R17, RZ, RZ, R10 ;  /* 0x000000ffff117224 */ /* 0x000fe200078e000a */
[----:B------:R-:W3:Y:S04]  /*395a0*/  LDL.LU R11, [R1+0x2c20] ;  /* 0x002c2000010b7983 */ /* 0x000ee80000300800 */
[----:B------:R-:W3:Y:S04]  /*395b0*/  LDL.LU R10, [R1+0x2c1c] ;  /* 0x002c1c00010a7983 */ /* 0x000ee80000300800 */
[----:B------:R-:W-:Y:S01]  /*395c0*/  STL.64 [R1+0x2b58], R28 ;  /* 0x002b581c01007387 */ /* 0x000fe20000100a00 */
[----:B------:R-:W-:Y:S01]  /*395d0*/  IMAD.MOV.U32 R44, RZ, RZ, R55 ;  /* 0x000000ffff2c7224 */ /* 0x000fe200078e0037 */
[----:B--2---:R-:W-:Y:S02]  /*395e0*/  HMMA.16816.F32.BF16 R20, R48, R8, R36 ;  /* 0x000000083014723c */ /* 0x004fe40000041824 */
[----:B----4-:R-:W-:Y:S04]  /*395f0*/  STL.64 [R1+0x2ac0], R14 ;  /* 0x002ac00e01007387 */ /* 0x010fe80000100a00 */
[----:B------:R0:W-:Y:S04]  /*39600*/  STL.64 [R1+0x2ab8], R12 ;  /* 0x002ab80c01007387 */ /* 0x0001e80000100a00 */
[----:B0-----:R-:W2:Y:S04]  /*39610*/  LDL.LU.64 R12, [R1+0x200] ;  /* 0x00020000010c7983 */ /* 0x001ea80000300a00 */
[----:B------:R-:W2:Y:S05]  /*39620*/  LDL.LU.64 R14, [R1+0x208] ;  /* 0x00020800010e7983 */ /* 0x000eaa0000300a00 */
[----:B------:R0:W-:Y:S04]  /*39630*/  STL.64 [R1+0xa70], R20 ;  /* 0x000a701401007387 */ /* 0x0001e80000100a00 */
[----:B------:R-:W-:Y:S01]  /*39640*/  STL.64 [R1+0xa78], R22 ;  /* 0x000a781601007387 */ /* 0x000fe20000100a00 */
[----:B0-----:R-:W-:-:S02]  /*39650*/  IMAD.MOV.U32 R20, RZ, RZ, R7 ;  /* 0x000000ffff147224 */ /* 0x001fc400078e0007 */
[----:B------:R-:W-:Y:S01]  /*39660*/  IMAD.MOV.U32 R21, RZ, RZ, R6 ;  /* 0x000000ffff157224 */ /* 0x000fe200078e0006 */
[----:B------:R-:W4:Y:S04]  /*39670*/  LDL.LU R7, [R1+0x2c18] ;  /* 0x002c180001077983 */ /* 0x000f280000300800 */
[----:B------:R-:W4:Y:S04]  /*39680*/  LDL.LU R6, [R1+0x2c14] ;  /* 0x002c140001067983 */ /* 0x000f280000300800 */
[----:B---3--:R-:W-:Y:S04]  /*39690*/  STL.64 [R1+0x2b68], R10 ;  /* 0x002b680a01007387 */ /* 0x008fe80000100a00 */
[----:B------:R0:W-:Y:S04]  /*396a0*/  STL.64 [R1+0x2b60], R8 ;  /* 0x002b600801007387 */ /* 0x0001e80000100a00 */
[----:B------:R-:W3:Y:S01]  /*396b0*/  LDL.LU R55, [R1+0x2c10] ;  /* 0x002c100001377983 */ /* 0x000ee20000300800 */
[----:B------:R-:W-:Y:S01]  /*396c0*/  HMMA.16816.F32.BF16 R24, R48, R4, R24 ;  /* 0x000000043018723c */ /* 0x000fe20000041818 */
[----:B------:R-:W-:-:S02]  /*396d0*/  IMAD.MOV.U32 R45, RZ, RZ, R52 ;  /* 0x000000ffff2d7224 */ /* 0x000fc400078e0034 */
[----:B------:R-:W2:Y:S04]  /*396e0*/  LDL.LU R52, [R1+0x2c0c] ;  /* 0x002c0c0001347983 */ /* 0x000ea80000300800 */
[----:B------:R-:W-:Y:S01]  /*396f0*/  STL.64 [R1+0x2b70], R44 ;  /* 0x002b702c01007387 */ /* 0x000fe20000100a00 */
[----:B------:R-:W-:-:S03]  /*39700*/  IMAD.MOV.U32 R36, RZ, RZ, R53 ;  /* 0x000000ffff247224 */ /* 0x000fc600078e0035 */
[----:B0-----:R-:W2:Y:S04]  /*39710*/  LDL.LU.64 R8, [R1+0x1f0] ;  /* 0x0001f00001087983 */ /* 0x001ea80000300a00 */
[----:B------:R-:W2:Y:S01]  /*39720*/  LDL.LU.64 R10, [R1+0x1f8] ;  /* 0x0001f800010a7983 */ /* 0x000ea20000300a00 */
[----:B------:R-:W-:-:S03]  /*39730*/  IMAD.MOV.U32 R37, RZ, RZ, R54 ;  /* 0x000000ffff257224 */ /* 0x000fc600078e0036 */
[----:B------:R-:W-:Y:S04]  /*39740*/  STL.64 [R1+0x380], R24 ;  /* 0x0003801801007387 */ /* 0x000fe80000100a00 */
[----:B------:R-:W-:Y:S04]  /*39750*/  STL.64 [R1+0x388], R26 ;  /* 0x0003881a01007387 */ /* 0x000fe80000100a00 */
[----:B----4-:R-:W-:Y:S04]  /*39760*/  STL.64 [R1+0x2b80], R6 ;  /* 0x002b800601007387 */ /* 0x010fe80000100a00 */
[----:B------:R0:W-:Y:S04]  /*39770*/  STL.64 [R1+0x2b78], R4 ;  /* 0x002b780401007387 */ /* 0x0001e80000100a00 */
[----:B------:R-:W2:Y:S04]  /*39780*/  LDL.LU R53, [R1+0x2c08] ;  /* 0x002c080001357983 */ /* 0x000ea80000300800 */
[----:B------:R-:W2:Y:S01]  /*39790*/  LDL.LU R54, [R1+0x2c04] ;  /* 0x002c040001367983 */ /* 0x000ea20000300800 */
[----:B---3--:R-:W-:-:S03]  /*397a0*/  IMAD.MOV.U32 R56, RZ, RZ, R55 ;  /* 0x000000ffff387224 */ /* 0x008fc600078e0037 */
[----:B------:R-:W2:Y:S04]  /*397b0*/  LDL.LU R55, [R1+0x2c00] ;  /* 0x002c000001377983 */ /* 0x000ea80000300800 */
[----:B------:R-:W3:Y:S04]  /*397c0*/  LDL.LU R57, [R1+0xa4] ;  /* 0x0000a40001397983 */ /* 0x000ee80000300800 */
[----:B---3--:R1:W-:Y:S04]  /*397d0*/  STL.64 [R1+0x2bc0], R56 ;  /* 0x002bc03801007387 */ /* 0x0083e80000100a00 */
[----:B------:R-:W3:Y:S04]  /*397e0*/  LDL.LU R40, [R1+0xb0] ;  /* 0x0000b00001287983 */ /* 0x000ee80000300800 */
[----:B------:R-:W3:Y:S04]  /*397f0*/  LDL.LU R41, [R1+0xb4] ;  /* 0x0000b40001297983 */ /* 0x000ee80000300800 */
[----:B0-----:R-:W4:Y:S04]  /*39800*/  LDL.LU.64 R4, [R1+0x1e0] ;  /* 0x0001e00001047983 */ /* 0x001f280000300a00 */
[----:B------:R-:W4:Y:S01]  /*39810*/  LDL.LU.64 R6, [R1+0x1e8] ;  /* 0x0001e80001067983 */ /* 0x000f220000300a00 */
[C---:B--2---:R-:W-:Y:S08]  /*39820*/  HMMA.16816.F32.BF16 R12, R52.reuse, R32, R12 ;  /* 0x00000020340c723c */ /* 0x044ff0000004180c */
[----:B------:R-:W-:Y:S01]  /*39830*/  HMMA.16816.F32.BF16 R8, R52, R16, R8 ;  /* 0x000000103408723c */ /* 0x000fe20000041808 */
[----:B------:R-:W-:-:S02]  /*39840*/  IMAD.MOV.U32 R28, RZ, RZ, R3 ;  /* 0x000000ffff1c7224 */ /* 0x000fc400078e0003 */
[----:B------:R-:W-:Y:S02]  /*39850*/  IMAD.MOV.U32 R29, RZ, RZ, R60 ;  /* 0x000000ffff1d7224 */ /* 0x000fe400078e003c */
[----:B------:R-:W-:Y:S02]  /*39860*/  IMAD.MOV.U32 R44, RZ, RZ, R0 ;  /* 0x000000ffff2c7224 */ /* 0x000fe400078e0000 */
[----:B------:R-:W-:Y:S01]  /*39870*/  IMAD.MOV.U32 R45, RZ, RZ, R2 ;  /* 0x000000ffff2d7224 */ /* 0x000fe200078e0002 */
[----:B---3--:R-:W-:Y:S04]  /*39880*/  STL.64 [R1+0x2bc8], R40 ;  /* 0x002bc82801007387 */ /* 0x008fe80000100a00 */
[----:B------:R-:W-:Y:S04]  /*39890*/  STL.64 [R1+0x2b88], R36 ;  /* 0x002b882401007387 */ /* 0x000fe80000100a00 */
[----:B------:R-:W2:Y:S04]  /*398a0*/  LDL.LU R32, [R1+0xc0] ;  /* 0x0000c00001207983 */ /* 0x000ea80000300800 */
[----:B------:R-:W-:Y:S01]  /*398b0*/  STL.64 [R1+0x200], R12 ;  /* 0x0002000c01007387 */ /* 0x000fe20000100a00 */
[----:B----4-:R-:W-:Y:S03]  /*398c0*/  HMMA.16816.F32.BF16 R4, R52, R20, R4 ;  /* 0x000000143404723c */ /* 0x010fe60000041804 */
[----:B------:R-:W-:Y:S04]  /*398d0*/  STL.64 [R1+0x208], R14 ;  /* 0x0002080e01007387 */ /* 0x000fe80000100a00 */
[----:B------:R-:W2:Y:S04]  /*398e0*/  LDL.LU R33, [R1+0xc4] ;  /* 0x0000c40001217983 */ /* 0x000ea80000300800 */
[----:B------:R-:W3:Y:S04]  /*398f0*/  LDL.LU R24, [R1+0xd0] ;  /* 0x0000d00001187983 */ /* 0x000ee80000300800 */
[----:B------:R-:W3:Y:S04]  /*39900*/  LDL.LU R25, [R1+0xd4] ;  /* 0x0000d40001197983 */ /* 0x000ee80000300800 */
[----:B------:R-:W4:Y:S04]  /*39910*/  LDL.LU R3, [R1+0x2bfc] ;  /* 0x002bfc0001037983 */ /* 0x000f280000300800 */
[----:B------:R-:W2:Y:S04]  /*39920*/  LDL.LU R60, [R1+0x2bf8] ;  /* 0x002bf800013c7983 */ /* 0x000ea80000300800 */
[----:B------:R-:W-:Y:S04]  /*39930*/  STL.64 [R1+0x2b90], R28 ;  /* 0x002b901c01007387 */ /* 0x000fe80000100a00 */
[----:B------:R-:W3:Y:S04]  /*39940*/  LDL.LU R0, [R1+0x2bf4] ;  /* 0x002bf40001007983 */ /* 0x000ee80000300800 */
[----:B------:R-:W-:Y:S04]  /*39950*/  STL.64 [R1+0x1f0], R8 ;  /* 0x0001f00801007387 */ /* 0x000fe80000100a00 */
[----:B------:R-:W-:Y:S04]  /*39960*/  STL.64 [R1+0x1f8], R10 ;  /* 0x0001f80a01007387 */ /* 0x000fe80000100a00 */
[----:B------:R-:W3:Y:S04]  /*39970*/  LDL.LU R2, [R1+0x2bf0] ;  /* 0x002bf00001027983 */ /* 0x000ee80000300800 */
[----:B-1----:R-:W3:Y:S04]  /*39980*/  LDL.LU R56, [R1+0x100] ;  /* 0x0001000001387983 */ /* 0x002ee80000300800 */
[----:B------:R-:W3:Y:S04]  /*39990*/  LDL.LU R57, [R1+0x104] ;  /* 0x0001040001397983 */ /* 0x000ee80000300800 */
[----:B------:R0:W-:Y:S04]  /*399a0*/  STL.64 [R1+0x2b98], R44 ;  /* 0x002b982c01007387 */ /* 0x0001e80000100a00 */
[----:B0-----:R-:W4:Y:S04]  /*399b0*/  LDL.LU R44, [R1+0xe0] ;  /* 0x0000e000012c7983 */ /* 0x001f280000300800 */
[----:B------:R-:W4:Y:S04]  /*399c0*/  LDL.LU R45, [R1+0xe4] ;  /* 0x0000e400012d7983 */ /* 0x000f280000300800 */
[----:B------:R-:W4:Y:S04]  /*399d0*/  LDL.LU.64 R40, [R1+0x1d0] ;  /* 0x0001d00001287983 */ /* 0x000f280000300a00 */
[----:B------:R-:W4:Y:S04]  /*399e0*/  LDL.LU.64 R42, [R1+0x1d8] ;  /* 0x0001d800012a7983 */ /* 0x000f280000300a00 */
[----:B------:R0:W-:Y:S04]  /*399f0*/  STL.64 [R1+0x1e0], R4 ;  /* 0x0001e00401007387 */ /* 0x0001e80000100a00 */
[----:B------:R1:W-:Y:S04]  /*39a00*/  STL.64 [R1+0x1e8], R6 ;  /* 0x0001e80601007387 */ /* 0x0003e80000100a00 */
[----:B------:R-:W4:Y:S01]  /*39a10*/  LDL.LU R12, [R1+0x60] ;  /* 0x00006000010c7983 */ /* 0x000f220000300800 */
[----:B--2---:R-:W-:-:S03]  /*39a20*/  IMAD.MOV.U32 R13, RZ, RZ, R60 ;  /* 0x000000ffff0d7224 */ /* 0x004fc600078e003c */
[----:B------:R-:W2:Y:S04]  /*39a30*/  LDL.LU R60, [R1+0x2bec] ;  /* 0x002bec00013c7983 */ /* 0x000ea80000300800 */
[----:B------:R-:W2:Y:S04]  /*39a40*/  LDL.LU.64 R28, [R1+0x1a0] ;  /* 0x0001a000011c7983 */ /* 0x000ea80000300a00 */
[----:B------:R-:W2:Y:S04]  /*39a50*/  LDL.LU.64 R30, [R1+0x1a8] ;  /* 0x0001a800011e7983 */ /* 0x000ea80000300a00 */
[----:B------:R-:W2:Y:S04]  /*39a60*/  LDL.LU.64 R20, [R1+0x190] ;  /* 0x0001900001147983 */ /* 0x000ea80000300a00 */
[----:B------:R-:W2:Y:S04]  /*39a70*/  LDL.LU.64 R22, [R1+0x198] ;  /* 0x0001980001167983 */ /* 0x000ea80000300a00 */
[----:B------:R-:W2:Y:S04]  /*39a80*/  LDL.LU.64 R8, [R1+0x180] ;  /* 0x0001800001087983 */ /* 0x000ea80000300a00 */
[----:B------:R-:W2:Y:S04]  /*39a90*/  LDL.LU.64 R10, [R1+0x188] ;  /* 0x00018800010a7983 */ /* 0x000ea80000300a00 */
[----:B0-----:R-:W2:Y:S04]  /*39aa0*/  LDL.LU.64 R4, [R1+0x170] ;  /* 0x0001700001047983 */ /* 0x001ea80000300a00 */
[----:B-1----:R-:W2:Y:S01]  /*39ab0*/  LDL.LU.64 R6, [R1+0x178] ;  /* 0x0001780001067983 */ /* 0x002ea20000300a00 */
[----:B---3--:R-:W-:-:S02]  /*39ac0*/  IMAD.MOV.U32 R16, RZ, RZ, R2 ;  /* 0x000000ffff107224 */ /* 0x008fc400078e0002 */
[----:B------:R-:W-:Y:S01]  /*39ad0*/  IMAD.MOV.U32 R17, RZ, RZ, R0 ;  /* 0x000000ffff117224 */ /* 0x000fe200078e0000 */
[----:B----4-:R0:W-:Y:S04]  /*39ae0*/  STL.64 [R1+0x2ba0], R12 ;  /* 0x002ba00c01007387 */ /* 0x0101e80000100a00 */
[----:B0-----:R-:W3:Y:S04]  /*39af0*/  LDL.LU.64 R12, [R1+0x1b0] ;  /* 0x0001b000010c7983 */ /* 0x001ee80000300a00 */
[----:B------:R-:W3:Y:S04]  /*39b00*/  LDL.LU.64 R14, [R1+0x1b8] ;  /* 0x0001b800010e7983 */ /* 0x000ee80000300a00 */
[----:B------:R-:W4:Y:S04]  /*39b10*/  LDL.LU R2, [R1+0x2be8] ;  /* 0x002be80001027983 */ /* 0x000f280000300800 */
[----:B------:R-:W3:Y:S04]  /*39b20*/  LDL.LU R0, [R1+0x2be4] ;  /* 0x002be40001007983 */ /* 0x000ee80000300800 */
[----:B------:R0:W-:Y:S04]  /*39b30*/  STL.64 [R1+0x2ba8], R16 ;  /* 0x002ba81001007387 */ /* 0x0001e80000100a00 */
[----:B0-----:R-:W3:Y:S04]  /*39b40*/  LDL.LU R16, [R1+0xf0] ;  /* 0x0000f00001107983 */ /* 0x001ee80000300800 */
[----:B------:R-:W3:Y:S04]  /*39b50*/  LDL.LU R17, [R1+0xf4] ;  /* 0x0000f40001117983 */ /* 0x000ee80000300800 */
[----:B------:R-:W3:Y:S01]  /*39b60*/  LDL.LU R48, [R1+0x80] ;  /* 0x0000800001307983 */ /* 0x000ee20000300800 */
[----:B------:R-:W-:-:S02]  /*39b70*/  IMAD.MOV.U32 R36, RZ, RZ, R3 ;  /* 0x000000ffff247224 */ /* 0x000fc400078e0003 */
[----:B------:R-:W-:Y:S01]  /*39b80*/  IMAD.MOV.U32 R37, RZ, RZ, R61 ;  /* 0x000000ffff257224 */ /* 0x000fe200078e003d */
[----:B------:R-:W-:Y:S01]  /*39b90*/  HMMA.16816.F32.BF16 R56, R52, R56, R40 ;  /* 0x000000383438723c */ /* 0x000fe20000041828 */
[----:B--2---:R-:W-:Y:S02]  /*39ba0*/  IMAD.MOV.U32 R49, RZ, RZ, R60 ;  /* 0x000000ffff317224 */ /* 0x004fe400078e003c */
[----:B------:R-:W2:Y:S04]  /*39bb0*/  LDL.LU R60, [R1+0x2be0] ;  /* 0x002be000013c7983 */ /* 0x000ea80000300800 */
[----:B---3--:R0:W-:Y:S02]  /*39bc0*/  STL.64 [R1+0x2bb0], R48 ;  /* 0x002bb03001007387 */ /* 0x0081e40000100a00 */
[----:B0-----:R-:W-:-:S02]  /*39bd0*/  IMAD.MOV.U32 R48, RZ, RZ, R0 ;  /* 0x000000ffff307224 */ /* 0x001fc400078e0000 */
[----:B----4-:R-:W-:Y:S01]  /*39be0*/  IMAD.MOV.U32 R49, RZ, RZ, R2 ;  /* 0x000000ffff317224 */ /* 0x010fe200078e0002 */
[----:B------:R-:W3:Y:S04]  /*39bf0*/  LDL.LU R0, [R1+0x2bdc] ;  /* 0x002bdc0001007983 */ /* 0x000ee80000300800 */
[----:B------:R-:W4:Y:S04]  /*39c00*/  LDL.LU R2, [R1+0x2bd8] ;  /* 0x002bd80001027983 */ /* 0x000f280000300800 */
[----:B------:R-:W2:Y:S04]  /*39c10*/  LDL.LU R3, [R1+0x2bd4] ;  /* 0x002bd40001037983 */ /* 0x000ea80000300800 */
[----:B------:R-:W2:Y:S04]  /*39c20*/  LDL.LU R61, [R1+0x2bd0] ;  /* 0x002bd000013d7983 */ /* 0x000ea80000300800 */
[----:B------:R0:W-:Y:S04]  /*39c30*/  STL.64 [R1+0x2bb8], R36 ;  /* 0x002bb82401007387 */ /* 0x0001e80000100a00 */
[----:B0-----:R-:W2:Y:S04]  /*39c40*/  LDL.LU.64 R36, [R1+0x1c0] ;  /* 0x0001c00001247983 */ /* 0x001ea80000300a00 */
[----:B------:R-:W2:Y:S04]  /*39c50*/  LDL.LU.64 R38, [R1+0x1c8] ;  /* 0x0001c80001267983 */ /* 0x000ea80000300a00 */
[----:B------:R-:W3:Y:S04]  /*39c60*/  LDL.LU.64 R40, [R1+0x2bc8] ;  /* 0x002bc80001287983 */ /* 0x000ee80000300a00 */
[----:B------:R0:W-:Y:S04]  /*39c70*/  STL.64 [R1+0x1d0], R56 ;  /* 0x0001d03801007387 */ /* 0x0001e80000100a00 */
[----:B------:R-:W-:Y:S04]  /*39c80*/  STL.64 [R1+0x1d8], R58 ;  /* 0x0001d83a01007387 */ /* 0x000fe80000100a00 */
[----:B0-----:R-:W3:Y:S01]  /*39c90*/  LDL.LU.64 R56, [R1+0x2bc0] ;  /* 0x002bc00001387983 */ /* 0x001ee20000300a00 */
[C---:B--2---:R-:W-:Y:S08]  /*39ca0*/  HMMA.16816.F32.BF16 R16, R52.reuse, R16, R36 ;  /* 0x000000103410723c */ /* 0x044ff00000041824 */
[C---:B------:R-:W-:Y:S08]  /*39cb0*/  HMMA.16816.F32.BF16 R36, R52.reuse, R44, R12 ;  /* 0x0000002c3424723c */ /* 0x040ff0000004180c */
[C---:B------:R-:W-:Y:S08]  /*39cc0*/  HMMA.16816.F32.BF16 R12, R52.reuse, R32, R20 ;  /* 0x00000020340c723c */ /* 0x040ff00000041814 */
[C---:B---3--:R-:W-:Y:S01]  /*39cd0*/  HMMA.16816.F32.BF16 R8, R52.reuse, R40, R8 ;  /* 0x000000283408723c */ /* 0x048fe20000041808 */
[----:B------:R-:W-:Y:S04]  /*39ce0*/  STL.64 [R1+0x1c0], R16 ;  /* 0x0001c01001007387 */ /* 0x000fe80000100a00 */
[----:B------:R0:W-:Y:S03]  /*39cf0*/  STL.64 [R1+0x1c8], R18 ;  /* 0x0001c81201007387 */ /* 0x0001e60000100a00 */
[----:B0-----:R-:W-:Y:S01]  /*39d00*/  HMMA.16816.F32.BF16 R16, R52, R24, R28 ;  /* 0x000000183410723c */ /* 0x001fe2000004181c */
[----:B------:R0:W-:Y:S04]  /*39d10*/  STL.64 [R1+0x1b0], R36 ;  /* 0x0001b02401007387 */ /* 0x0001e80000100a00 */
[----:B------:R1:W-:-:S14]  /*39d20*/  STL.64 [R1+0x1b8], R38 ;  /* 0x0001b82601007387 */ /* 0x0003dc0000100a00 */
[----:B------:R2:W-:Y:S04]  /*39d30*/  STL.64 [R1+0x1a0], R16 ;  /* 0x0001a01001007387 */ /* 0x0005e80000100a00 */
[----:B------:R3:W-:Y:S04]  /*39d40*/  STL.64 [R1+0x1a8], R18 ;  /* 0x0001a81201007387 */ /* 0x0007e80000100a00 */
[----:B------:R1:W-:Y:S04]  /*39d50*/  STL.64 [R1+0x190], R12 ;  /* 0x0001900c01007387 */ /* 0x0003e80000100a00 */
[----:B------:R1:W-:Y:S04]  /*39d60*/  STL.64 [R1+0x198], R14 ;  /* 0x0001980e01007387 */ /* 0x0003e80000100a00 */
[----:B0-----:R-:W4:Y:S04]  /*39d70*/  LDL.LU.64 R36, [R1+0x160] ;  /* 0x0001600001247983 */ /* 0x001f280000300a00 */
[----:B------:R-:W-:Y:S04]  /*39d80*/  STL.64 [R1+0x180], R8 ;  /* 0x0001800801007387 */ /* 0x000fe80000100a00 */
[----:B------:R-:W-:Y:S04]  /*39d90*/  STL.64 [R1+0x188], R10 ;  /* 0x0001880a01007387 */ /* 0x000fe80000100a00 */
[----:B-1----:R-:W4:Y:S01]  /*39da0*/  LDL.LU.64 R38, [R1+0x168] ;  /* 0x0001680001267983 */ /* 0x002f220000300a00 */
[----:B------:R-:W-:-:S15]  /*39db0*/  HMMA.16816.F32.BF16 R4, R52, R56, R4 ;  /* 0x000000383404723c */ /* 0x000fde0000041804 */
[----:B------:R-:W-:-:S04]  /*39dc0*/  NOP ;  /* 0x0000000000007918 */ /* 0x000fc80000000000 */
[----:B------:R0:W-:Y:S04]  /*39dd0*/  STL.64 [R1+0x170], R4 ;  /* 0x0001700401007387 */ /* 0x0001e80000100a00 */
[----:B------:R1:W-:Y:S04]  /*39de0*/  STL.64 [R1+0x178], R6 ;  /* 0x0001780601007387 */ /* 0x0003e80000100a00 */
[----:B--2---:R-:W2:Y:S04]  /*39df0*/  LDL.LU.64 R16, [R1+0x150] ;  /* 0x0001500001107983 */ /* 0x004ea80000300a00 */
[----:B---3--:R-:W2:Y:S04]  /*39e00*/  LDL.LU.64 R18, [R1+0x158] ;  /* 0x0001580001127983 */ /* 0x008ea80000300a00 */
[----:B------:R-:W3:Y:S04]  /*39e10*/  LDL.LU.64 R12, [R1+0x5e0] ;  /* 0x0005e000010c7983 */ /* 0x000ee80000300a00 */
[----:B------:R-:W3:Y:S04]  /*39e20*/  LDL.LU.64 R14, [R1+0x5e8] ;  /* 0x0005e800010e7983 */ /* 0x000ee80000300a00 */
[----:B------:R-:W2:Y:S04]  /*39e30*/  LDL.LU.64 R44, [R1+0x5d0] ;  /* 0x0005d000012c7983 */ /* 0x000ea80000300a00 */
[----:B------:R-:W2:Y:S04]  /*39e40*/  LDL.LU.64 R46, [R1+0x5d8] ;  /* 0x0005d800012e7983 */ /* 0x000ea80000300a00 */
[----:B------:R-:W2:Y:S04]  /*39e50*/  LDL.LU.64 R28, [R1+0x5c0] ;  /* 0x0005c000011c7983 */ /* 0x000ea80000300a00 */
[----:B------:R-:W2:Y:S04]  /*39e60*/  LDL.LU.64 R30, [R1+0x5c8] ;  /* 0x0005c800011e7983 */ /* 0x000ea80000300a00 */
[----:B0-----:R-:W2:Y:S04]  /*39e70*/  LDL.LU.64 R4, [R1+0x5b0] ;  /* 0x0005b00001047983 */ /* 0x001ea80000300a00 */
[----:B-1----:R-:W2:Y:S04]  /*39e80*/  LDL.LU.64 R6, [R1+0x5b8] ;  /* 0x0005b80001067983 */ /* 0x002ea80000300a00 */
[----:B------:R-:W2:Y:S04]  /*39e90*/  LDL.LU.64 R8, [R1+0x5a0] ;  /* 0x0005a00001087983 */ /* 0x000ea80000300a00 */
        /* <DEDUP_REMOVED lines=10> */
[----:B------:R-:W2:Y:S01]  /*39f40*/  LDL.LU.64 R22, [R1+0x558] ;  /* 0x0005580001167983 */ /* 0x000ea20000300a00 */
[----:B----4-:R-:W-:Y:S03]  /*39f50*/  HMMA.16816.F32.BF16 R48, R52, R48, R36 ;  /* 0x000000303430723c */ /* 0x010fe60000041824 */
[----:B------:R-:W4:-:S15]  /*39f60*/  LDL.LU.64 R36, [R1+0x2bb8] ;  /* 0x002bb80001247983 */ /* 0x000f1e0000300a00 */
[----:B------:R-:W-:Y:S01]  /*39f70*/  NOP ;  /* 0x0000000000007918 */ /* 0x000fe20000000000 */
[----:B------:R0:W-:Y:S04]  /*39f80*/  STL.64 [R1+0x160], R48 ;  /* 0x0001603001007387 */ /* 0x0001e80000100a00 */
[----:B------:R2:W-:Y:S04]  /*39f90*/  STL.64 [R1+0x168], R50 ;  /* 0x0001683201007387 */ /* 0x0005e80000100a00 */
[----:B0-----:R-:W2:Y:S02]  /*39fa0*/  LDL.LU.64 R48, [R1+0x2bb0] ;  /* 0x002bb00001307983 */ /* 0x001ea40000300a00 */
[----:B--2---:R-:W-:Y:S02]  /*39fb0*/  HMMA.16816.F32.BF16 R48, R52, R48, R16 ;  /* 0x000000303430723c */ /* 0x004fe40000041810 */
[----:B------:R-:W3:-:S15]  /*39fc0*/  LDL.LU.64 R16, [R1+0x2ba8] ;  /* 0x002ba80001107983 */ /* 0x000ede0000300a00 */
[----:B------:R-:W-:Y:S02]  /*39fd0*/  NOP ;  /* 0x0000000000007918 */ /* 0x000fe40000000000 */
[----:B------:R-:W-:Y:S04]  /*39fe0*/  STL.64 [R1+0x150], R48 ;  /* 0x0001503001007387 */ /* 0x000fe80000100a00 */
[----:B------:R-:W-:Y:S01]  /*39ff0*/  STL.64 [R1+0x158], R50 ;  /* 0x0001583201007387 */ /* 0x000fe20000100a00 */
[C---:B----4-:R-:W-:Y:S03]  /*3a000*/  HMMA.16816.F32.BF16 R36, R52.reuse, R36, R28 ;  /* 0x000000243424723c */ /* 0x050fe6000004181c */
[----:B------:R-:W0:Y:S05]  /*3a010*/  LDSM.16.MT88.4 R48, [R60+UR5+0x5000] ;  /* 0x005000053c30783b */ /* 0x000e2a0008004200 */
[----:B---3--:R-:W-:Y:S01]  /*3a020*/  HMMA.16816.F32.BF16 R16, R52, R16, R12 ;  /* 0x000000103410723c */ /* 0x008fe2000004180c */
[----:B------:R-:W2:-:S15]  /*3a030*/  LDL.LU.64 R12, [R1+0x2ba0] ;  /* 0x002ba000010c7983 */ /* 0x000e9e0000300a00 */
[----:B------:R-:W-:-:S03]  /*3a040*/  NOP ;  /* 0x0000000000007918 */ /* 0x000fc60000000000 */
[----:B------:R1:W-:Y:S04]  /*3a050*/  STL.64 [R1+0x5e0], R16 ;  /* 0x0005e01001007387 */ /* 0x0003e80000100a00 */
[----:B------:R3:W-:Y:S04]  /*3a060*/  STL.64 [R1+0x5e8], R18 ;  /* 0x0005e81201007387 */ /* 0x0007e80000100a00 */
[----:B-1----:R-:W4:Y:S04]  /*3a070*/  LDL.LU.64 R16, [R1+0x540] ;  /* 0x0005400001107983 */ /* 0x002f280000300a00 */
[----:B---3--:R-:W4:Y:S01]  /*3a080*/  LDL.LU.64 R18, [R1+0x548] ;  /* 0x0005480001127983 */ /* 0x008f220000300a00 */
[----:B--2---:R-:W-:Y:S03]  /*3a090*/  HMMA.16816.F32.BF16 R12, R52, R12, R44 ;  /* 0x0000000c340c723c */ /* 0x004fe6000004182c */
[----:B------:R-:W2:-:S15]  /*3a0a0*/  LDL.LU.64 R44, [R1+0x2b98] ;  /* 0x002b9800012c7983 */ /* 0x000e9e0000300a00 */
[----:B------:R-:W-:Y:S01]  /*3a0b0*/  NOP ;  /* 0x0000000000007918 */ /* 0x000fe20000000000 */
[----:B------:R1:W-:Y:S04]  /*3a0c0*/  STL.64 [R1+0x5d0], R12 ;  /* 0x0005d00c01007387 */ /* 0x0003e80000100a00 */
[----:B------:R3:W-:Y:S04]  /*3a0d0*/  STL.64 [R1+0x5d8], R14 ;  /* 0x0005d80e01007387 */ /* 0x0007e80000100a00 */
[----:B-1----:R-:W4:Y:S04]  /*3a0e0*/  LDL.LU.64 R12, [R1+0x530] ;  /* 0x00053000010c7983 */ /* 0x002f280000300a00 */
[----:B---3--:R-:W3:Y:S04]  /*3a0f0*/  LDL.LU.64 R14, [R1+0x538] ;  /* 0x00053800010e7983 */ /* 0x008ee80000300a00 */
[----:B------:R-:W3:Y:S04]  /*3a100*/  LDL.LU.64 R28, [R1+0x2b90] ;  /* 0x002b9000011c7983 */ /* 0x000ee80000300a00 */
[----:B------:R1:W-:Y:S04]  /*3a110*/  STL.64 [R1+0x5c0], R36 ;  /* 0x0005c02401007387 */ /* 0x0003e80000100a00 */
[----:B------:R-:W-:Y:S04]  /*3a120*/  STL.64 [R1+0x5c8], R38 ;  /* 0x0005c82601007387 */ /* 0x000fe80000100a00 */
[----:B-1----:R-:W4:Y:S01]  /*3a130*/  LDL.LU.64 R36, [R1+0x2b88] ;  /* 0x002b880001247983 */ /* 0x002f220000300a00 */
[----:B--2---:R-:W-:Y:S03]  /*3a140*/  HMMA.16816.F32.BF16 R44, R52, R44, R4 ;  /* 0x0000002c342c723c */ /* 0x004fe60000041804 */
[----:B------:R-:W2:Y:S04]  /*3a150*/  LDL.LU.64 R6, [R1+0x2b80] ;  /* 0x002b800001067983 */ /* 0x000ea80000300a00 */
[----:B------:R-:W2:-:S12]  /*3a160*/  LDL.LU.64 R4, [R1+0x2b78] ;  /* 0x002b780001047983 */ /* 0x000e980000300a00 */
[----:B------:R1:W-:Y:S04]  /*3a170*/  STL.64 [R1+0x5b0], R44 ;  /* 0x0005b02c01007387 */ /* 0x0003e80000100a00 */
[----:B------:R-:W-:Y:S04]  /*3a180*/  STL.64 [R1+0x5b8], R46 ;  /* 0x0005b82e01007387 */ /* 0x000fe80000100a00 */
[----:B-1----:R-:W2:Y:S01]  /*3a190*/  LDL.LU.64 R44, [R1+0x2b70] ;  /* 0x002b7000012c7983 */ /* 0x002ea20000300a00 */
[----:B---3--:R-:W-:Y:S03]  /*3a1a0*/  HMMA.16816.F32.BF16 R28, R52, R28, R8 ;  /* 0x0000001c341c723c */ /* 0x008fe60000041808 */
[----:B------:R-:W3:Y:S04]  /*3a1b0*/  LDL.LU.64 R10, [R1+0x2b68] ;  /* 0x002b6800010a7983 */ /* 0x000ee80000300a00 */
[----:B------:R-:W3:-:S12]  /*3a1c0*/  LDL.LU.64 R8, [R1+0x2b60] ;  /* 0x002b600001087983 */ /* 0x000ed80000300a00 */
[----:B------:R1:W-:Y:S04]  /*3a1d0*/  STL.64 [R1+0x5a0], R28 ;  /* 0x0005a01c01007387 */ /* 0x0003e80000100a00 */
[----:B------:R-:W-:Y:S04]  /*3a1e0*/  STL.64 [R1+0x5a8], R30 ;  /* 0x0005a81e01007387 */ /* 0x000fe80000100a00 */
[----:B-1----:R-:W3:Y:S01]  /*3a1f0*/  LDL.LU.64 R28, [R1+0x2b58] ;  /* 0x002b5800011c7983 */ /* 0x002ee20000300a00 */
[----:B----4-:R-:W-:Y:S03]  /*3a200*/  HMMA.16816.F32.BF16 R36, R52, R36, R32 ;  /* 0x000000243424723c */ /* 0x010fe60000041820 */
[----:B------:R-:W4:Y:S04]  /*3a210*/  LDL.LU.64 R34, [R1+0x2b50] ;  /* 0x002b500001227983 */ /* 0x000f280000300a00 */
[----:B------:R-:W4:-:S12]  /*3a220*/  LDL.LU.64 R32, [R1+0x2b48] ;  /* 0x002b480001207983 */ /* 0x000f180000300a00 */
[----:B------:R-:W-:Y:S04]  /*3a230*/  STL.64 [R1+0x590], R36 ;  /* 0x0005902401007387 */ /* 0x000fe80000100a00 */
[----:B------:R1:W-:Y:S04]  /*3a240*/  STL.64 [R1+0x598], R38 ;  /* 0x0005982601007387 */ /* 0x0003e80000100a00 */
[----:B-1----:R-:W4:Y:S04]  /*3a250*/  LDL.LU.64 R38, [R1+0x2b40] ;  /* 0x002b400001267983 */ /* 0x002f280000300a00 */
[----:B------:R-:W4:Y:S01]  /*3a260*/  LDL.LU.64 R36, [R1+0x2b38] ;  /* 0x002b380001247983 */ /* 0x000f220000300a00 */
[----:B--2---:R-:W-:Y:S03]  /*3a270*/  HMMA.16816.F32.BF16 R44, R52, R44, R40 ;  /* 0x0000002c342c723c */ /* 0x004fe60000041828 */
[----:B------:R-:W2:Y:S04]  /*3a280*/  LDL.LU.64 R42, [R1+0x2b30] ;  /* 0x002b3000012a7983 */ /* 0x000ea80000300a00 */
[----:B------:R-:W2:-:S12]  /*3a290*/  LDL.LU.64 R40, [R1+0x2b28] ;  /* 0x002b280001287983 */ /* 0x000e980000300a00 */
[----:B------:R-:W-:Y:S04]  /*3a2a0*/  STL.64 [R1+0x580], R44 ;  /* 0x0005802c01007387 */ /* 0x000fe80000100a00 */
[----:B------:R1:W-:Y:S04]  /*3a2b0*/  STL.64 [R1+0x588], R46 ;  /* 0x0005882e01007387 */ /* 0x0003e80000100a00 */
[----:B-1----:R-:W2:Y:S04]  /*3a2c0*/  LDL.LU.64 R46, [R1+0x2b20] ;  /* 0x002b2000012e7983 */ /* 0x002ea80000300a00 */
[----:B------:R-:W2:Y:S01]  /*3a2d0*/  LDL.LU.64 R44, [R1+0x2b18] ;  /* 0x002b1800012c7983 */ /* 0x000ea20000300a00 */
[----:B---3--:R-:W-:Y:S03]  /*3a2e0*/  HMMA.16816.F32.BF16 R28, R52, R28, R56 ;  /* 0x0000001c341c723c */ /* 0x008fe60000041838 */
[----:B------:R-:W3:Y:S04]  /*3a2f0*/  LDL.LU.64 R58, [R1+0x2b10] ;  /* 0x002b1000013a7983 */ /* 0x000ee80000300a00 */
[----:B------:R-:W2:-:S12]  /*3a300*/  LDL.LU.64 R56, [R1+0x2b08] ;  /* 0x002b080001387983 */ /* 0x000e980000300a00 */
[----:B------:R1:W-:Y:S04]  /*3a310*/  STL.64 [R1+0x570], R28 ;  /* 0x0005701c01007387 */ /* 0x0003e80000100a00 */
[----:B------:R0:W-:Y:S04]  /*3a320*/  STL.64 [R1+0x578], R30 ;  /* 0x0005781e01007387 */ /* 0x0001e80000100a00 */
[----:B-1----:R-:W3:Y:S01]  /*3a330*/  LDL.LU.64 R28, [R1+0x520] ;  /* 0x00052000011c7983 */ /* 0x002ee20000300a00 */
[----:B--2---:R-:W-:-:S15]  /*3a340*/  HMMA.16816.F32.BF16 R24, R52, R56, R24 ;  /* 0x000000383418723c */ /* 0x004fde0000041818 */
[----:B------:R-:W-:-:S04]  /*3a350*/  NOP ;  /* 0x0000000000007918 */ /* 0x000fc80000000000 */
[----:B------:R-:W-:Y:S04]  /*3a360*/  STL.64 [R1+0x560], R24 ;  /* 0x0005601801007387 */ /* 0x000fe80000100a00 */
[----:B------:R-:W-:Y:S04]  /*3a370*/  STL.64 [R1+0x568], R26 ;  /* 0x0005681a01007387 */ /* 0x000fe80000100a00 */
[----:B0-----:R-:W3:Y:S01]  /*3a380*/  LDL.LU.64 R30, [R1+0x528] ;  /* 0x00052800011e7983 */ /* 0x001ee20000300a00 */
[C---:B------:R-:W-:Y:S08]  /*3a390*/  HMMA.16816.F32.BF16 R20, R52.reuse, R44, R20 ;  /* 0x0000002c3414723c */ /* 0x040ff00000041814 */
[C---:B------:R-:W-:Y:S08]  /*3a3a0*/  HMMA.16816.F32.BF16 R16, R52.reuse, R40, R16 ;  /* 0x000000283410723c */ /* 0x040ff00000041810 */
[C---:B----4-:R-:W-:Y:S03]  /*3a3b0*/  HMMA.16816.F32.BF16 R12, R52.reuse, R36, R12 ;  /* 0x00000024340c723c */ /* 0x050fe6000004180c */
[----:B------:R-:W-:Y:S04]  /*3a3c0*/  STL.64 [R1+0x550], R20 ;  /* 0x0005501401007387 */ /* 0x000fe80000100a00 */
[----:B------:R-:W-:Y:S04]  /*3a3d0*/  STL.64 [R1+0x558], R22 ;  /* 0x0005581601007387 */ /* 0x000fe80000100a00 */
[----:B------:R0:W-:Y:S04]  /*3a3e0*/  STL.64 [R1+0x2a40], R46 ;  /* 0x002a402e01007387 */ /* 0x0001e80000100a00 */
[----:B0-----:R-:W2:Y:S04]  /*3a3f0*/  LDL R46, [R1+0x138] ;  /* 0x00013800012e7983 */ /* 0x001ea80000100800 */
[----:B------:R-:W2:Y:S04]  /*3a400*/  LDL R47, [R1+0x13c] ;  /* 0x00013c00012f7983 */ /* 0x000ea80000100800 */
[----:B------:R-:W4:Y:S04]  /*3a410*/  LDL.LU.64 R24, [R1+0x510] ;  /* 0x0005100001187983 */ /* 0x000f280000300a00 */
[----:B------:R-:W4:Y:S04]  /*3a420*/  LDL.LU.64 R26, [R1+0x518] ;  /* 0x00051800011a7983 */ /* 0x000f280000300a00 */
[----:B------:R0:W-:Y:S04]  /*3a430*/  STL.64 [R1+0x540], R16 ;  /* 0x0005401001007387 */ /* 0x0001e80000100a00 */
[----:B------:R1:W-:Y:S04]  /*3a440*/  STL.64 [R1+0x548], R18 ;  /* 0x0005481201007387 */ /* 0x0003e80000100a00 */
[----:B------:R-:W2:Y:S04]  /*3a450*/  LDL.LU.64 R20, [R1+0x500] ;  /* 0x0005000001147983 */ /* 0x000ea80000300a00 */
[----:B------:R-:W2:Y:S04]  /*3a460*/  LDL.LU.64 R22, [R1+0x508] ;  /* 0x0005080001167983 */ /* 0x000ea80000300a00 */
[----:B------:R1:W-:Y:S04]  /*3a470*/  STL.64 [R1+0x530], R12 ;  /* 0x0005300c01007387 */ /* 0x0003e80000100a00 */
[----:B------:R1:W-:Y:S04]  /*3a480*/  STL.64 [R1+0x538], R14 ;  /* 0x0005380e01007387 */ /* 0x0003e80000100a00 */
[----:B0-----:R-:W2:Y:S04]  /*3a490*/  LDL.LU.64 R16, [R1+0x4f0] ;  /* 0x0004f00001107983 */ /* 0x001ea80000300a00 */
[----:B-1----:R-:W2:Y:S04]  /*3a4a0*/  LDL.LU.64 R18, [R1+0x4f8] ;  /* 0x0004f80001127983 */ /* 0x002ea80000300a00 */
[----:B------:R-:W2:Y:S04]  /*3a4b0*/  LDL.LU.64 R12, [R1+0x4e0] ;  /* 0x0004e000010c7983 */ /* 0x000ea80000300a00 */
[----:B------:R-:W2:Y:S04]  /*3a4c0*/  LDL.LU.64 R14, [R1+0x4e8] ;  /* 0x0004e800010e7983 */ /* 0x000ea80000300a00 */
[----:B------:R-:W-:Y:S01]  /*3a4d0*/  STL.64 [R1+0x2a08], R38 ;  /* 0x002a082601007387 */ /* 0x000fe20000100a00 */
[----:B---3--:R-:W-:-:S15]  /*3a4e0*/  HMMA.16816.F32.BF16 R28, R52, R32, R28 ;  /* 0x00000020341c723c */ /* 0x008fde000004181c */
[----:B------:R-:W-:-:S04]  /*3a4f0*/  NOP ;  /* 0x0000000000007918 */ /* 0x000fc80000000000 */
[----:B------:R-:W-:Y:S04]  /*3a500*/  STL.64 [R1+0x520], R28 ;  /* 0x0005201c01007387 */ /* 0x000fe80000100a00 */
[----:B------:R0:W-:Y:S04]  /*3a510*/  STL.64 [R1+0x528], R30 ;  /* 0x0005281e01007387 */ /* 0x0001e80000100a00 */
[----:B0-----:R-:W3:Y:S04]  /*3a520*/  LDL.LU.64 R30, [R1+0x2b00] ;  /* 0x002b0000011e7983 */ /* 0x001ee80000300a00 */
[----:B------:R-:W4:Y:S04]  /*3a530*/  LDL.LU.64 R28, [R1+0x2af8] ;  /* 0x002af800011c7983 */ /* 0x000f280000300a00 */
[----:B------:R0:W-:Y:S04]  /*3a540*/  STL.64 [R1+0x2ab0], R34 ;  /* 0x002ab02201007387 */ /* 0x0001e80000100a00 */
[----:B------:R-:W2:Y:S04]  /*3a550*/  LDL.LU.64 R32, [R1+0x140] ;  /* 0x0001400001207983 */ /* 0x000ea80000300a00 */
[----:B0-----:R-:W2:Y:S01]  /*3a560*/  LDL.LU.64 R34, [R1+0x148] ;  /* 0x0001480001227983 */ /* 0x001ea20000300a00 */
[----:B----4-:R-:W-:-:S15]  /*3a570*/  HMMA.16816.F32.BF16 R24, R52, R28, R24 ;  /* 0x0000001c3418723c */ /* 0x010fde0000041818 */
[----:B------:R-:W-:-:S04]  /*3a580*/  NOP ;  /* 0x0000000000007918 */ /* 0x000fc80000000000 */
[----:B------:R-:W-:Y:S04]  /*3a590*/  STL.64 [R1+0x510], R24 ;  /* 0x0005101801007387 */ /* 0x000fe80000100a00 */
[----:B------:R0:W-:Y:S04]  /*3a5a0*/  STL.64 [R1+0x518], R26 ;  /* 0x0005181a01007387 */ /* 0x0001e80000100a00 */
[----:B0-----:R-:W4:Y:S04]  /*3a5b0*/  LDL.LU.64 R26, [R1+0x2af0] ;  /* 0x002af000011a7983 */ /* 0x001f280000300a00 */
[----:B------:R-:W2:Y:S04]  /*3a5c0*/  LDL.LU.64 R24, [R1+0x2ae8] ;  /* 0x002ae80001187983 */ /* 0x000ea80000300a00 */
[----:B---3--:R0:W-:Y:S04]  /*3a5d0*/  STL.64 [R1+0x29f8], R30 ;  /* 0x0029f81e01007387 */ /* 0x0081e80000100a00 */
[----:B------:R-:W3:Y:S04]  /*3a5e0*/  LDL.LU.64 R28, [R1+0x4c0] ;  /* 0x0004c000011c7983 */ /* 0x000ee80000300a00 */
[----:B0-----:R-:W3:Y:S01]  /*3a5f0*/  LDL.LU.64 R30, [R1+0x4c8] ;  /* 0x0004c800011e7983 */ /* 0x001ee20000300a00 */
[----:B--2---:R-:W-:-:S15]  /*3a600*/  HMMA.16816.F32.BF16 R20, R52, R24, R20 ;  /* 0x000000183414723c */ /* 0x004fde0000041814 */
[----:B------:R-:W-:-:S04]  /*3a610*/  NOP ;  /* 0x0000000000007918 */ /* 0x000fc80000000000 */
        /* <DEDUP_REMOVED lines=10> */
[----:B------:R0:W-:Y:S04]  /*3a6c0*/  STL.64 [R1+0x2aa8], R22 ;  /* 0x002aa81601007387 */ /* 0x0001e80000100a00 */
[----:B------:R-:W3:Y:S04]  /*3a6d0*/  LDL.LU.64 R20, [R1+0x4d0] ;  /* 0x0004d00001147983 */ /* 0x000ee80000300a00 */
[----:B0-----:R-:W3:Y:S01]  /*3a6e0*/  LDL.LU.64 R22, [R1+0x4d8] ;  /* 0x0004d80001167983 */ /* 0x001ee20000300a00 */
[----:B--2---:R-:W-:-:S15]  /*3a6f0*/  HMMA.16816.F32.BF16 R12, R52, R16, R12 ;  /* 0x00000010340c723c */ /* 0x004fde000004180c */
[----:B------:R-:W-:-:S04]  /*3a700*/  NOP ;  /* 0x0000000000007918 */ /* 0x000fc80000000000 */
[----:B------:R-:W-:Y:S04]  /*3a710*/  STL.64 [R1+0x4e0], R12 ;  /* 0x0004e00c01007387 */ /* 0x000fe80000100a00 */
[----:B------:R0:W-:Y:S04]  /*3a720*/  STL.64 [R1+0x4e8], R14 ;  /* 0x0004e80e01007387 */ /* 0x0001e80000100a00 */
[----:B0-----:R-:W2:Y:S04]  /*3a730*/  LDL.LU.64 R14, [R1+0x2ac0] ;  /* 0x002ac000010e7983 */ /* 0x001ea80000300a00 */
[----:B------:R-:W3:Y:S01]  /*3a740*/  LDL.LU.64 R12, [R1+0x2ab8] ;  /* 0x002ab800010c7983 */ /* 0x000ee20000300a00 */
[----:B------:R-:W-:-:S02]  /*3a750*/  IMAD.MOV.U32 R39, RZ, RZ, R0 ;  /* 0x000000ffff277224 */ /* 0x000fc400078e0000 */
[----:B------:R-:W-:Y:S02]  /*3a760*/  IMAD.MOV.U32 R36, RZ, RZ, R61 ;  /* 0x000000ffff247224 */ /* 0x000fe400078e003d */
[----:B------:R-:W-:Y:S02]  /*3a770*/  IMAD.MOV.U32 R37, RZ, RZ, R3 ;  /* 0x000000ffff257224 */ /* 0x000fe400078e0003 */
[----:B------:R-:W-:Y:S01]  /*3a780*/  IMAD.MOV.U32 R38, RZ, RZ, R2 ;  /* 0x000000ffff267224 */ /* 0x000fe200078e0002 */
[----:B---3--:R-:W-:-:S15]  /*3a790*/  HMMA.16816.F32.BF16 R20, R52, R12, R20 ;  /* 0x0000000c3414723c */ /* 0x008fde0000041814 */
[----:B------:R-:W-:-:S04]  /*3a7a0*/  NOP ;  /* 0x0000000000007918 */ /* 0x000fc80000000000 */
[----:B------:R-:W-:Y:S04]  /*3a7b0*/  STL.64 [R1+0x4d0], R20 ;  /* 0x0004d01401007387 */ /* 0x000fe80000100a00 */
[----:B------:R0:W-:Y:S02]  /*3a7c0*/  STL.64 [R1+0x4d8], R22 ;  /* 0x0004d81601007387 */ /* 0x0001e40000100a00 */
[----:B0-----:R-:W-:-:S15]  /*3a7d0*/  HMMA.16816.F32.BF16 R20, R52, R8, R28 ;  /* 0x000000083414723c */ /* 0x001fde000004181c */
[----:B------:R-:W-:-:S04]  /*3a7e0*/  NOP ;  /* 0x0000000000007918 */ /* 0x000fc80000000000 */
[----:B------:R-:W-:Y:S04]  /*3a7f0*/  STL.64 [R1+0x4c0], R20 ;  /* 0x0004c01401007387 */ /* 0x000fe80000100a00 */
[----:B------:R0:W-:Y:S01]  /*3a800*/  STL [R1+0x4c8], R22 ;  /* 0x0004c81601007387 */ /* 0x0001e20000100800 */
[----:B------:R-:W-:Y:S02]  /*3a810*/  IMAD.MOV.U32 R0, RZ, RZ, R23 ;  /* 0x000000ffff007224 */ /* 0x000fe400078e0017 */
[----:B0-----:R-:W-:Y:S03]  /*3a820*/  HMMA.16816.F32.BF16 R20, R52, R4, R32 ;  /* 0x000000043414723c */ /* 0x001fe60000041820 */
[----:B------:R-:W-:Y:S04]  /*3a830*/  STL [R1+0x2058], R0 ;  /* 0x0020580001007387 */ /* 0x000fe80000100800 */
[----:B------:R-:W3:Y:S04]  /*3a840*/  LDL.LU R32, [R1+0x10e0] ;  /* 0x0010e00001207983 */ /* 0x000ee80000300800 */
[----:B------:R-:W3:Y:S04]  /*3a850*/  LDL.LU R33, [R1+0x10e4] ;  /* 0x0010e40001217983 */ /* 0x000ee80000300800 */
[----:B------:R-:W3:Y:S04]  /*3a860*/  LDL.LU R34, [R1+0x10e8] ;  /* 0x0010e80001227983 */ /* 0x000ee80000300800 */
[----:B------:R-:W3:Y:S01]  /*3a870*/  LDL.LU R35, [R1+0x10ec] ;  /* 0x0010ec0001237983 */ /* 0x000ee20000300800 */
[----:B------:R-:W-:-:S02]  /*3a880*/  IMAD.MOV.U32 R61, RZ, RZ, R20 ;  /* 0x000000ffff3d7224 */ /* 0x000fc400078e0014 */
[----:B------:R-:W-:Y:S02]  /*3a890*/  IMAD.MOV.U32 R60, RZ, RZ, R21 ;  /* 0x000000ffff3c7224 */ /* 0x000fe400078e0015 */
[----:B------:R-:W-:Y:S02]  /*3a8a0*/  IMAD.MOV.U32 R3, RZ, RZ, R22 ;  /* 0x000000ffff037224 */ /* 0x000fe400078e0016 */
[----:B------:R-:W-:Y:S02]  /*3a8b0*/  IMAD.MOV.U32 R2, RZ, RZ, R23 ;  /* 0x000000ffff027224 */ /* 0x000fe400078e0017 */
[----:B------:R-:W-:Y:S01]  /*3a8c0*/  HMMA.16816.F32.BF16 R20, R48, R46, R36 ;  /* 0x0000002e3014723c */ /* 0x000fe20000041824 */
[----:B------:R-:W-:Y:S04]  /*3a8d0*/  STL.64 [R1+0x2aa0], R6 ;  /* 0x002aa00601007387 */ /* 0x000fe80000100a00 */
[----:B------:R-:W-:Y:S04]  /*3a8e0*/  STL [R1+0x2068], R2 ;  /* 0x0020680201007387 */ /* 0x000fe80000100800 */
[----:B------:R-:W-:Y:S04]  /*3a8f0*/  STL [R1+0x2064], R3 ;  /* 0x0020640301007387 */ /* 0x000fe80000100800 */
[----:B------:R-:W-:Y:S04]  /*3a900*/  STL [R1+0x2060], R60 ;  /* 0x0020603c01007387 */ /* 0x000fe80000100800 */
[----:B------:R-:W-:Y:S04]  /*3a910*/  STL [R1+0x205c], R61 ;  /* 0x00205c3d01007387 */ /* 0x000fe80000100800 */
[----:B------:R-:W-:Y:S01]  /*3a920*/  STL.64 [R1+0x1130], R20 ;  /* 0x0011301401007387 */ /* 0x000fe20000100a00 */
[----:B------:R-:W-:-:S03]  /*3a930*/  IMAD.MOV.U32 R41, RZ, RZ, R23 ;  /* 0x000000ffff297224 */ /* 0x000fc600078e0017 */
[----:B------:R0:W-:Y:S01]  /*3a940*/  STL.64 [R1+0x1138], R22 ;  /* 0x0011381601007387 */ /* 0x0001e20000100a00 */
[----:B------:R-:W-:-:S03]  /*3a950*/  IMAD.MOV.U32 R56, RZ, RZ, R20 ;  /* 0x000000ffff387224 */ /* 0x000fc600078e0014 */
[----:B0-----:R-:W2:Y:S04]  /*3a960*/  LDL.64 R22, [R1+0x118] ;  /* 0x0001180001167983 */ /* 0x001ea80000100a00 */
[----:B------:R-:W2:Y:S04]  /*3a970*/  LDL.LU R36, [R1+0x490] ;  /* 0x0004900001247983 */ /* 0x000ea80000300800 */
[----:B------:R-:W2:Y:S04]  /*3a980*/  LDL.LU R37, [R1+0x494] ;  /* 0x0004940001257983 */ /* 0x000ea80000300800 */
[----:B------:R-:W2:Y:S04]  /*3a990*/  LDL.LU R38, [R1+0x498] ;  /* 0x0004980001267983 */ /* 0x000ea80000300800 */
[----:B------:R-:W2:Y:S04]  /*3a9a0*/  LDL.LU R39, [R1+0x49c] ;  /* 0x00049c0001277983 */ /* 0x000ea80000300800 */
[----:B------:R-:W2:Y:S04]  /*3a9b0*/  LDL.64 R6, [R1+0x108] ;  /* 0x0001080001067983 */ /* 0x000ea80000100a00 */
[----:B------:R-:W2:Y:S04]  /*3a9c0*/  LDL.LU R52, [R1+0x4a0] ;  /* 0x0004a00001347983 */ /* 0x000ea80000300800 */
[----:B------:R-:W2:Y:S04]  /*3a9d0*/  LDL.LU R53, [R1+0x4a4] ;  /* 0x0004a40001357983 */ /* 0x000ea80000300800 */
[----:B------:R-:W2:Y:S04]  /*3a9e0*/  LDL.LU R54, [R1+0x4a8] ;  /* 0x0004a80001367983 */ /* 0x000ea80000300800 */
[----:B------:R-:W2:Y:S04]  /*3a9f0*/  LDL.LU R55, [R1+0x4ac] ;  /* 0x0004ac0001377983 */ /* 0x000ea80000300800 */
[----:B------:R-:W2:Y:S04]  /*3aa00*/  LDL.64 R30, [R1+0xf8] ;  /* 0x0000f800011e7983 */ /* 0x000ea80000100a00 */
[----:B------:R-:W2:Y:S04]  /*3aa10*/  LDL.64 R46, [R1+0xe8] ;  /* 0x0000e800012e7983 */ /* 0x000ea80000100a00 */
[----:B------:R-:W-:Y:S04]  /*3aa20*/  STL [R1+0x1e8c], R56 ;  /* 0x001e8c3801007387 */ /* 0x000fe80000100800 */
[----:B------:R0:W-:Y:S04]  /*3aa30*/  STL.64 [R1+0x2a98], R58 ;  /* 0x002a983a01007387 */ /* 0x0001e80000100a00 */
[----:B0-----:R-:W3:Y:S04]  /*3aa40*/  LDL R58, [R1+0x128] ;  /* 0x00012800013a7983 */ /* 0x001ee80000100800 */
[----:B------:R-:W3:Y:S01]  /*3aa50*/  LDL R59, [R1+0x12c] ;  /* 0x00012c00013b7983 */ /* 0x000ee20000100800 */
[----:B------:R-:W-:-:S05]  /*3aa60*/  IMAD.MOV.U32 R40, RZ, RZ, R21 ;  /* 0x000000ffff287224 */ /* 0x000fca00078e0015 */
[----:B------:R0:W-:Y:S04]  /*3aa70*/  STL [R1+0x1e88], R40 ;  /* 0x001e882801007387 */ /* 0x0001e80000100800 */
[----:B------:R1:W-:Y:S04]  /*3aa80*/  STL [R1+0x1e84], R41 ;  /* 0x001e842901007387 */ /* 0x0003e80000100800 */
[----:B------:R4:W-:Y:S04]  /*3aa90*/  STL.64 [R1+0x2a90], R42 ;  /* 0x002a902a01007387 */ /* 0x0009e80000100a00 */
[----:B0-----:R-:W2:Y:S04]  /*3aaa0*/  LDL.LU R40, [R1+0x4b0] ;  /* 0x0004b00001287983 */ /* 0x001ea80000300800 */
[----:B-1----:R-:W2:Y:S04]  /*3aab0*/  LDL.LU R41, [R1+0x4b4] ;  /* 0x0004b40001297983 */ /* 0x002ea80000300800 */
[----:B----4-:R-:W4:Y:S04]  /*3aac0*/  LDL.LU R42, [R1+0x4b8] ;  /* 0x0004b800012a7983 */ /* 0x010f280000300800 */
[----:B------:R-:W4:Y:S01]  /*3aad0*/  LDL.LU R43, [R1+0x4bc] ;  /* 0x0004bc00012b7983 */ /* 0x000f220000300800 */
[----:B---3--:R-:W-:Y:S03]  /*3aae0*/  HMMA.16816.F32.BF16 R56, R48, R58, R32 ;  /* 0x0000003a3038723c */ /* 0x008fe60000041820 */
[----:B------:R-:W3:-:S15]  /*3aaf0*/  LDL.LU.64 R34, [R1+0x2ab0] ;  /* 0x002ab00001227983 */ /* 0x000ede0000300a00 */
[----:B------:R-:W-:Y:S01]  /*3ab00*/  NOP ;  /* 0x0000000000007918 */ /* 0x000fe20000000000 */
[----:B------:R-:W-:Y:S02]  /*3ab10*/  IMAD.MOV.U32 R32, RZ, RZ, R56 ;  /* 0x000000ffff207224 */ /* 0x000fe400078e0038 */
[----:B------:R-:W-:Y:S01]  /*3ab20*/  IMAD.MOV.U32 R33, RZ, RZ, R58 ;  /* 0x000000ffff217224 */ /* 0x000fe200078e003a */
[----:B------:R0:W-:Y:S01]  /*3ab30*/  STL.64 [R1+0x10e0], R56 ;  /* 0x0010e03801007387 */ /* 0x0001e20000100a00 */
[----:B------:R-:W-:-:S03]  /*3ab40*/  IMAD.MOV.U32 R24, RZ, RZ, R57 ;  /* 0x000000ffff187224 */ /* 0x000fc600078e0039 */
[----:B------:R-:W-:Y:S04]  /*3ab50*/  STL.64 [R1+0x10e8], R58 ;  /* 0x0010e83a01007387 */ /* 0x000fe80000100a00 */
[----:B0-----:R-:W4:Y:S04]  /*3ab60*/  LDL R57, [R1+0x1168] ;  /* 0x0011680001397983 */ /* 0x001f280000100800 */
[----:B------:R0:W-:Y:S04]  /*3ab70*/  STL [R1+0x273c], R32 ;  /* 0x00273c2001007387 */ /* 0x0001e80000100800 */
[----:B------:R1:W-:Y:S04]  /*3ab80*/  STL [R1+0x2738], R33 ;  /* 0x0027382101007387 */ /* 0x0003e80000100800 */
[----:B---3--:R3:W-:Y:S04]  /*3ab90*/  STL.64 [R1+0x2a18], R34 ;  /* 0x002a182201007387 */ /* 0x0087e80000100a00 */
[----:B0-----:R-:W4:Y:S04]  /*3aba0*/  LDL.LU R32, [R1+0x10a0] ;  /* 0x0010a00001207983 */ /* 0x001f280000300800 */
[----:B-1----:R-:W4:Y:S04]  /*3abb0*/  LDL.LU R33, [R1+0x10a4] ;  /* 0x0010a40001217983 */ /* 0x002f280000300800 */
[----:B---3--:R-:W4:Y:S04]  /*3abc0*/  LDL.LU R34, [R1+0x10a8] ;  /* 0x0010a80001227983 */ /* 0x008f280000300800 */
[----:B------:R-:W4:Y:S01]  /*3abd0*/  LDL.LU R35, [R1+0x10ac] ;  /* 0x0010ac0001237983 */ /* 0x000f220000300800 */
[----:B------:R-:W-:-:S03]  /*3abe0*/  IMAD.MOV.U32 R25, RZ, RZ, R59 ;  /* 0x000000ffff197224 */ /* 0x000fc600078e003b */
[----:B------:R-:W-:Y:S01]  /*3abf0*/  STL [R1+0x2734], R24 ;  /* 0x0027341801007387 */ /* 0x000fe20000100800 */
[----:B--2---:R-:W-:Y:S02]  /*3ac00*/  IMAD.MOV.U32 R13, RZ, RZ, R22 ;  /* 0x000000ffff0d7224 */ /* 0x004fe400078e0016 */
[----:B------:R-:W-:Y:S01]  /*3ac10*/  IMAD.MOV.U32 R12, RZ, RZ, R23 ;  /* 0x000000ffff0c7224 */ /* 0x000fe200078e0017 */
[----:B------:R-:W-:Y:S01]  /*3ac20*/  STL [R1+0x2730], R25 ;  /* 0x0027301901007387 */ /* 0x000fe20000100800 */
[----:B------:R-:W-:Y:S02]  /*3ac30*/  IMAD.MOV.U32 R8, RZ, RZ, R6 ;  /* 0x000000ffff087224 */ /* 0x000fe400078e0006 */
[----:B------:R-:W-:Y:S01]  /*3ac40*/  IMAD.MOV.U32 R3, RZ, RZ, R7 ;  /* 0x000000ffff037224 */ /* 0x000fe200078e0007 */
[----:B----4-:R-:W-:Y:S01]  /*3ac50*/  HMMA.16816.F32.BF16 R32, R48, R22, R32 ;  /* 0x000000163020723c */ /* 0x010fe20000041820 */
[----:B------:R-:W2:-:S15]  /*3ac60*/  LDL.LU.64 R22, [R1+0x2aa8] ;  /* 0x002aa80001167983 */ /* 0x000e9e0000300a00 */
[----:B------:R-:W-:-:S03]  /*3ac70*/  NOP ;  /* 0x0000000000007918 */ /* 0x000fc60000000000 */
[----:B------:R-:W-:Y:S02]  /*3ac80*/  IMAD.MOV.U32 R17, RZ, RZ, R34 ;  /* 0x000000ffff117224 */ /* 0x000fe400078e0022 */
[----:B------:R-:W-:Y:S01]  /*3ac90*/  IMAD.MOV.U32 R16, RZ, RZ, R32 ;  /* 0x000000ffff107224 */ /* 0x000fe200078e0020 */
[----:B------:R-:W-:Y:S04]  /*3aca0*/  STL.64 [R1+0x10a0], R32 ;  /* 0x0010a02001007387 */ /* 0x000fe80000100a00 */
[----:B------:R-:W-:Y:S04]  /*3acb0*/  STL.64 [R1+0x10a8], R34 ;  /* 0x0010a82201007387 */ /* 0x000fe80000100a00 */
[----:B------:R-:W-:Y:S04]  /*3acc0*/  STL.64 [R1+0x29c8], R18 ;  /* 0x0029c81201007387 */ /* 0x000fe80000100a00 */
[----:B------:R-:W-:Y:S04]  /*3acd0*/  STL.64 [R1+0x29c0], R16 ;  /* 0x0029c01001007387 */ /* 0x000fe80000100a00 */
[----:B------:R-:W-:Y:S04]  /*3ace0*/  STL.64 [R1+0x29a8], R14 ;  /* 0x0029a80e01007387 */ /* 0x000fe80000100a00 */
[----:B------:R0:W-:Y:S02]  /*3acf0*/  STL.64 [R1+0x29a0], R12 ;  /* 0x0029a00c01007387 */ /* 0x0001e40000100a00 */
[C---:B0-----:R-:W-:Y:S08]  /*3ad00*/  HMMA.16816.F32.BF16 R12, R48.reuse, R6, R40 ;  /* 0x00000006300c723c */ /* 0x041ff00000041828 */
[C---:B------:R-:W-:Y:S01]  /*3ad10*/  HMMA.16816.F32.BF16 R4, R48.reuse, R30, R52 ;  /* 0x0000001e3004723c */ /* 0x040fe20000041834 */
[----:B------:R-:W0:Y:S10]  /*3ad20*/  LDSM.16.MT88.4 R52, [R57+UR5+0x5080] ;  /* 0x005080053934783b */ /* 0x000e340008004200 */
[----:B------:R-:W-:Y:S04]  /*3ad30*/  STL.64 [R1+0x4b0], R12 ;  /* 0x0004b00c01007387 */ /* 0x000fe80000100a00 */
[----:B------:R-:W-:Y:S04]  /*3ad40*/  STL.64 [R1+0x4b8], R14 ;  /* 0x0004b80e01007387 */ /* 0x000fe80000100a00 */
[----:B------:R-:W-:Y:S04]  /*3ad50*/  STL.64 [R1+0x2a50], R10 ;  /* 0x002a500a01007387 */ /* 0x000fe80000100a00 */
[----:B------:R-:W-:Y:S04]  /*3ad60*/  STL [R1+0x2a48], R8 ;  /* 0x002a480801007387 */ /* 0x000fe80000100800 */
[----:B------:R-:W-:Y:S04]  /*3ad70*/  STL.64 [R1+0x4a0], R4 ;  /* 0x0004a00401007387 */ /* 0x000fe80000100a00 */
[----:B------:R1:W-:Y:S02]  /*3ad80*/  STL.64 [R1+0x4a8], R6 ;  /* 0x0004a80601007387 */ /* 0x0003e40000100a00 */
[----:B-1----:R-:W-:Y:S01]  /*3ad90*/  HMMA.16816.F32.BF16 R4, R48, R46, R36 ;  /* 0x0000002e3004723c */ /* 0x002fe20000041824 */
[----:B------:R-:W-:-:S02]  /*3ada0*/  IMAD.MOV.U32 R21, RZ, RZ, R46 ;  /* 0x000000ffff157224 */ /* 0x000fc400078e002e */
[----:B------:R-:W-:-:S15]  /*3adb0*/  IMAD.MOV.U32 R20, RZ, RZ, R47 ;  /* 0x000000ffff147224 */ /* 0x000fde00078e002f */
[----:B------:R-:W-:Y:S01]  /*3adc0*/  NOP ;  /* 0x0000000000007918 */ /* 0x000fe20000000000 */
[----:B------:R1:W-:Y:S04]  /*3add0*/  STL.64 [R1+0x490], R4 ;  /* 0x0004900401007387 */ /* 0x0003e80000100a00 */
[----:B------:R3:W-:Y:S04]  /*3ade0*/  STL.64 [R1+0x498], R6 ;  /* 0x0004980601007387 */ /* 0x0007e80000100a00 */
[----:B-1----:R-:W4:Y:S04]  /*3adf0*/  LDL.LU R4, [R1+0x480] ;  /* 0x0004800001047983 */ /* 0x002f280000300800 */
[----:B------:R-:W4:Y:S04]  /*3ae00*/  LDL.LU R5, [R1+0x484] ;  /* 0x0004840001057983 */ /* 0x000f280000300800 */
[----:B---3--:R-:W4:Y:S04]  /*3ae10*/  LDL.LU R6, [R1+0x488] ;  /* 0x0004880001067983 */ /* 0x008f280000300800 */
[----:B------:R-:W4:Y:S04]  /*3ae20*/  LDL.LU R7, [R1+0x48c] ;  /* 0x00048c0001077983 */ /* 0x000f280000300800 */
[----:B------:R-:W4:Y:S04]  /*3ae30*/  LDL.64 R58, [R1+0xd8] ;  /* 0x0000d800013a7983 */ /* 0x000f280000100a00 */
[----:B------:R-:W3:Y:S04]  /*3ae40*/  LDL.LU R36, [R1+0x1060] ;  /* 0x0010600001247983 */ /* 0x000ee80000300800 */
[----:B------:R-:W3:Y:S04]  /*3ae50*/  LDL.LU R37, [R1+0x1064] ;  /* 0x0010640001257983 */ /* 0x000ee80000300800 */
[----:B------:R-:W3:Y:S04]  /*3ae60*/  LDL.LU R38, [R1+0x1068] ;  /* 0x0010680001267983 */ /* 0x000ee80000300800 */
[----:B------:R-:W3:Y:S04]  /*3ae70*/  LDL.LU R39, [R1+0x106c] ;  /* 0x00106c0001277983 */ /* 0x000ee80000300800 */
[----:B------:R-:W3:Y:S01]  /*3ae80*/  LDL.64 R46, [R1+0xc8] ;  /* 0x0000c800012e7983 */ /* 0x000ee20000100a00 */
[----:B------:R-:W-:-:S02]  /*3ae90*/  IMAD.MOV.U32 R2, RZ, RZ, R30 ;  /* 0x000000ffff027224 */ /* 0x000fc400078e001e */
[----:B------:R-:W-:Y:S01]  /*3aea0*/  IMAD.MOV.U32 R0, RZ, RZ, R31 ;  /* 0x000000ffff007224 */ /* 0x000fe200078e001f */
[----:B--2---:R-:W-:Y:S04]  /*3aeb0*/  STL.64 [R1+0x29e8], R22 ;  /* 0x0029e81601007387 */ /* 0x004fe80000100a00 */
[----:B------:R1:W-:Y:S04]  /*3aec0*/  STL.64 [R1+0x29e0], R20 ;  /* 0x0029e01401007387 */ /* 0x0003e80000100a00 */
[----:B------:R-:W2:Y:S04]  /*3aed0*/  LDL.LU R40, [R1+0x1050] ;  /* 0x0010500001287983 */ /* 0x000ea80000300800 */
[----:B------:R-:W2:Y:S04]  /*3aee0*/  LDL.LU R41, [R1+0x1054] ;  /* 0x0010540001297983 */ /* 0x000ea80000300800 */
[----:B------:R-:W2:Y:S04]  /*3aef0*/  LDL.LU R42, [R1+0x1058] ;  /* 0x00105800012a7983 */ /* 0x000ea80000300800 */
[----:B------:R-:W2:Y:S04]  /*3af00*/  LDL.LU R43, [R1+0x105c] ;  /* 0x00105c00012b7983 */ /* 0x000ea80000300800 */
[----:B-1----:R-:W2:Y:S04]  /*3af10*/  LDL.LU R20, [R1+0x1040] ;  /* 0x0010400001147983 */ /* 0x002ea80000300800 */
        /* <DEDUP_REMOVED lines=14> */
[----:B0-----:R0:W-:Y:S04]  /*3b000*/  STL.64 [R1+0x2a60], R54 ;  /* 0x002a603601007387 */ /* 0x0011e80000100a00 */
[----:B------:R-:W-:Y:S04]  /*3b010*/  STL.64 [R1+0x2a58], R52 ;  /* 0x002a583401007387 */ /* 0x000fe80000100a00 */
[----:B0-----:R-:W2:Y:S01]  /*3b020*/  LDL.64 R54, [R1+0xb8] ;  /* 0x0000b80001367983 */ /* 0x001ea20000100a00 */
[C---:B----4-:R-:W-:Y:S08]  /*3b030*/  HMMA.16816.F32.BF16 R4, R48.reuse, R58, R4 ;  /* 0x0000003a3004723c */ /* 0x050ff00000041804 */
[----:B---3--:R-:W-:Y:S01]  /*3b040*/  HMMA.16816.F32.BF16 R36, R48, R46, R36 ;  /* 0x0000002e3024723c */ /* 0x008fe20000041824 */
[----:B------:R-:W-:-:S02]  /*3b050*/  IMAD.MOV.U32 R56, RZ, RZ, R47 ;  /* 0x000000ffff387224 */ /* 0x000fc400078e002f */
[----:B------:R-:W-:-:S08]  /*3b060*/  IMAD.MOV.U32 R60, RZ, RZ, R46 ;  /* 0x000000ffff3c7224 */ /* 0x000fd000078e002e */
[----:B------:R0:W-:Y:S04]  /*3b070*/  STL.64 [R1+0x480], R4 ;  /* 0x0004800401007387 */ /* 0x0001e80000100a00 */
[----:B------:R1:W-:Y:S01]  /*3b080*/  STL.64 [R1+0x488], R6 ;  /* 0x0004880601007387 */ /* 0x0003e20000100a00 */
[----:B0-----:R-:W-:Y:S02]  /*3b090*/  IMAD.MOV.U32 R4, RZ, RZ, R59 ;  /* 0x000000ffff047224 */ /* 0x001fe400078e003b */
[----:B------:R-:W-:Y:S01]  /*3b0a0*/  IMAD.MOV.U32 R5, RZ, RZ, R58 ;  /* 0x000000ffff057224 */ /* 0x000fe200078e003a */
[----:B-1----:R-:W3:Y:S04]  /*3b0b0*/  LDL.LU.64 R6, [R1+0x2aa0] ;  /* 0x002aa00001067983 */ /* 0x002ee80000300a00 */
[----:B------:R-:W4:Y:S04]  /*3b0c0*/  LDL.LU.64 R58, [R1+0x2a98] ;  /* 0x002a9800013a7983 */ /* 0x000f280000300a00 */
[----:B------:R-:W-:Y:S04]  /*3b0d0*/  STL [R1+0x292c], R4 ;  /* 0x00292c0401007387 */ /* 0x000fe80000100800 */
[----:B------:R-:W-:Y:S04]  /*3b0e0*/  STL [R1+0x2928], R5 ;  /* 0x0029280501007387 */ /* 0x000fe80000100800 */
[----:B------:R0:W-:Y:S04]  /*3b0f0*/  STL.64 [R1+0x1060], R36 ;  /* 0x0010602401007387 */ /* 0x0001e80000100a00 */
[----:B------:R1:W-:Y:S04]  /*3b100*/  STL.64 [R1+0x1068], R38 ;  /* 0x0010682601007387 */ /* 0x0003e80000100a00 */
[----:B0-----:R-:W3:Y:S04]  /*3b110*/  LDL.LU R36, [R1+0x1010] ;  /* 0x0010100001247983 */ /* 0x001ee80000300800 */
[----:B------:R-:W3:Y:S04]  /*3b120*/  LDL.LU R37, [R1+0x1014] ;  /* 0x0010140001257983 */ /* 0x000ee80000300800 */
[----:B-1----:R-:W3:Y:S04]  /*3b130*/  LDL.LU R38, [R1+0x1018] ;  /* 0x0010180001267983 */ /* 0x002ee80000300800 */
[----:B------:R-:W3:Y:S04]  /*3b140*/  LDL.LU R39, [R1+0x101c] ;  /* 0x00101c0001277983 */ /* 0x000ee80000300800 */
[----:B------:R-:W3:Y:S04]  /*3b150*/  LDL.64 R46, [R1+0x78] ;  /* 0x00007800012e7983 */ /* 0x000ee80000100a00 */
[----:B------:R-:W-:Y:S04]  /*3b160*/  STL [R1+0x2934], R56 ;  /* 0x0029343801007387 */ /* 0x000fe80000100800 */
[----:B------:R-:W-:Y:S01]  /*3b170*/  STL [R1+0x2930], R60 ;  /* 0x0029303c01007387 */ /* 0x000fe20000100800 */
[----:B--2---:R-:W-:-:S15]  /*3b180*/  HMMA.16816.F32.BF16 R40, R48, R54, R40 ;  /* 0x000000363028723c */ /* 0x004fde0000041828 */
[----:B------:R-:W-:-:S04]  /*3b190*/  NOP ;  /* 0x0000000000007918 */ /* 0x000fc80000000000 */
[----:B------:R-:W-:Y:S04]  /*3b1a0*/  STL.64 [R1+0x1050], R40 ;  /* 0x0010502801007387 */ /* 0x000fe80000100a00 */
[----:B------:R0:W-:Y:S04]  /*3b1b0*/  STL.64 [R1+0x1058], R42 ;  /* 0x0010582a01007387 */ /* 0x0001e80000100a00 */
[----:B0-----:R-:W2:Y:S01]  /*3b1c0*/  LDL.LU.64 R42, [R1+0x2a90] ;  /* 0x002a9000012a7983 */ /* 0x001ea20000300a00 */
[----:B------:R-:W-:Y:S01]  /*3b1d0*/  HMMA.16816.F32.BF16 R20, R48, R10, R20 ;  /* 0x0000000a3014723c */ /* 0x000fe20000041814 */
[----:B------:R-:W-:-:S02]  /*3b1e0*/  IMAD.MOV.U32 R60, RZ, RZ, R10 ;  /* 0x000000ffff3c7224 */ /* 0x000fc400078e000a */
[----:B------:R-:W-:-:S05]  /*3b1f0*/  IMAD.MOV.U32 R4, RZ, RZ, R11 ;  /* 0x000000ffff047224 */ /* 0x000fca00078e000b */
[----:B------:R-:W-:Y:S01]  /*3b200*/  HMMA.16816.F32.BF16 R8, R48, R18, R12 ;  /* 0x000000123008723c */ /* 0x000fe2000004180c */
[----:B------:R-:W-:Y:S02]  /*3b210*/  IMAD.MOV.U32 R61, RZ, RZ, R55 ;  /* 0x000000ffff3d7224 */ /* 0x000fe400078e0037 */
[----:B------:R-:W-:-:S03]  /*3b220*/  IMAD.MOV.U32 R5, RZ, RZ, R54 ;  /* 0x000000ffff057224 */ /* 0x000fc600078e0036 */
[----:B------:R-:W-:Y:S04]  /*3b230*/  STL [R1+0x293c], R61 ;  /* 0x00293c3d01007387 */ /* 0x000fe80000100800 */
[----:B------:R-:W-:Y:S04]  /*3b240*/  STL [R1+0x2938], R5 ;  /* 0x0029380501007387 */ /* 0x000fe80000100800 */
[----:B------:R-:W-:Y:S04]  /*3b250*/  STL.64 [R1+0x1040], R20 ;  /* 0x0010401401007387 */ /* 0x000fe80000100a00 */
[----:B------:R-:W-:Y:S04]  /*3b260*/  STL.64 [R1+0x1048], R22 ;  /* 0x0010481601007387 */ /* 0x000fe80000100a00 */
[----:B------:R-:W-:Y:S04]  /*3b270*/  STL [R1+0x2944], R4 ;  /* 0x0029440401007387 */ /* 0x000fe80000100800 */
[----:B------:R-:W-:Y:S04]  /*3b280*/  STL [R1+0x2940], R60 ;  /* 0x0029403c01007387 */ /* 0x000fe80000100800 */
[----:B------:R-:W-:Y:S04]  /*3b290*/  STL.64 [R1+0x1030], R8 ;  /* 0x0010300801007387 */ /* 0x000fe80000100a00 */
[----:B------:R0:W-:Y:S01]  /*3b2a0*/  STL.64 [R1+0x1038], R10 ;  /* 0x0010380a01007387 */ /* 0x0001e20000100a00 */
[----:B------:R-:W-:Y:S01]  /*3b2b0*/  IMAD.MOV.U32 R40, RZ, RZ, R19 ;  /* 0x000000ffff287224 */ /* 0x000fe200078e0013 */
[----:B0-----:R-:W-:Y:S01]  /*3b2c0*/  HMMA.16816.F32.BF16 R8, R48, R30, R32 ;  /* 0x0000001e3008723c */ /* 0x001fe20000041820 */
[----:B------:R-:W-:-:S03]  /*3b2d0*/  IMAD.MOV.U32 R41, RZ, RZ, R18 ;  /* 0x000000ffff297224 */ /* 0x000fc600078e0012 */
[----:B------:R-:W-:Y:S04]  /*3b2e0*/  STL [R1+0x294c], R40 ;  /* 0x00294c2801007387 */ /* 0x000fe80000100800 */
[----:B------:R-:W-:Y:S01]  /*3b2f0*/  STL [R1+0x2948], R41 ;  /* 0x0029482901007387 */ /* 0x000fe20000100800 */
[----:B------:R-:W-:Y:S02]  /*3b300*/  IMAD.MOV.U32 R56, RZ, RZ, R31 ;  /* 0x000000ffff387224 */ /* 0x000fe400078e001f */
[----:B------:R-:W-:Y:S02]  /*3b310*/  IMAD.MOV.U32 R5, RZ, RZ, R30 ;  /* 0x000000ffff057224 */ /* 0x000fe400078e001e */
[----:B---3--:R-:W-:Y:S02]  /*3b320*/  IMAD.MOV.U32 R25, RZ, RZ, R46 ;  /* 0x000000ffff197224 */ /* 0x008fe400078e002e */
[----:B------:R-:W-:Y:S01]  /*3b330*/  IMAD.MOV.U32 R24, RZ, RZ, R47 ;  /* 0x000000ffff187224 */ /* 0x000fe200078e002f */
[----:B--2---:R-:W-:Y:S04]  /*3b340*/  STL.64 [R1+0x2a88], R42 ;  /* 0x002a882a01007387 */ /* 0x004fe80000100a00 */
[----:B------:R-:W-:Y:S04]  /*3b350*/  STL.64 [R1+0x1020], R8 ;  /* 0x0010200801007387 */ /* 0x000fe80000100a00 */
[----:B------:R-:W-:Y:S04]  /*3b360*/  STL.64 [R1+0x1028], R10 ;  /* 0x0010280a01007387 */ /* 0x000fe80000100a00 */
[----:B------:R-:W2:Y:S04]  /*3b370*/  LDL.LU R16, [R1+0x1000] ;  /* 0x0010000001107983 */ /* 0x000ea80000300800 */
[----:B------:R-:W2:Y:S04]  /*3b380*/  LDL.LU R17, [R1+0x1004] ;  /* 0x0010040001117983 */ /* 0x000ea80000300800 */
[----:B------:R-:W2:Y:S04]  /*3b390*/  LDL.LU R18, [R1+0x1008] ;  /* 0x0010080001127983 */ /* 0x000ea80000300800 */
[----:B------:R-:W2:Y:S04]  /*3b3a0*/  LDL.LU R19, [R1+0x100c] ;  /* 0x00100c0001137983 */ /* 0x000ea80000300800 */
[----:B------:R-:W2:Y:S04]  /*3b3b0*/  LDL.64 R30, [R1+0x68] ;  /* 0x00006800011e7983 */ /* 0x000ea80000100a00 */
[----:B------:R-:W-:Y:S04]  /*3b3c0*/  STL [R1+0x2954], R56 ;  /* 0x0029543801007387 */ /* 0x000fe80000100800 */
[----:B----4-:R-:W-:Y:S04]  /*3b3d0*/  STL.64 [R1+0x2a68], R58 ;  /* 0x002a683a01007387 */ /* 0x010fe80000100a00 */
[----:B------:R-:W-:Y:S04]  /*3b3e0*/  STL [R1+0x2950], R5 ;  /* 0x0029500501007387 */ /* 0x000fe80000100800 */
[----:B------:R0:W-:Y:S02]  /*3b3f0*/  STL.64 [R1+0x2a80], R6 ;  /* 0x002a800601007387 */ /* 0x0001e40000100a00 */
[----:B0-----:R-:W-:-:S15]  /*3b400*/  HMMA.16816.F32.BF16 R4, R48, R46, R36 ;  /* 0x0000002e3004723c */ /* 0x001fde0000041824 */
[----:B------:R-:W-:-:S04]  /*3b410*/  NOP ;  /* 0x0000000000007918 */ /* 0x000fc80000000000 */
[----:B------:R-:W-:Y:S04]  /*3b420*/  STL.64 [R1+0x1010], R4 ;  /* 0x0010100401007387 */ /* 0x000fe80000100a00 */
[----:B------:R0:W-:Y:S04]  /*3b430*/  STL.64 [R1+0x1018], R6 ;  /* 0x0010180601007387 */ /* 0x0001e80000100a00 */
[----:B------:R-:W3:Y:S04]  /*3b440*/  LDL.LU R44, [R1+0xfc0] ;  /* 0x000fc000012c7983 */ /* 0x000ee80000300800 */
[----:B------:R-:W3:Y:S04]  /*3b450*/  LDL.LU R45, [R1+0xfc4] ;  /* 0x000fc400012d7983 */ /* 0x000ee80000300800 */
[----:B------:R-:W4:Y:S04]  /*3b460*/  LDL.LU R46, [R1+0xfc8] ;  /* 0x000fc800012e7983 */ /* 0x000f280000300800 */
[----:B------:R-:W4:Y:S04]  /*3b470*/  LDL.LU R47, [R1+0xfcc] ;  /* 0x000fcc00012f7983 */ /* 0x000f280000300800 */
[----:B------:R-:W2:Y:S04]  /*3b480*/  LDL.LU R40, [R1+0xff0] ;  /* 0x000ff00001287983 */ /* 0x000ea80000300800 */
[----:B------:R-:W2:Y:S04]  /*3b490*/  LDL.LU R41, [R1+0xff4] ;  /* 0x000ff40001297983 */ /* 0x000ea80000300800 */
[----:B------:R-:W2:Y:S04]  /*3b4a0*/  LDL.LU R42, [R1+0xff8] ;  /* 0x000ff800012a7983 */ /* 0x000ea80000300800 */
[----:B------:R-:W2:Y:S04]  /*3b4b0*/  LDL.LU R43, [R1+0xffc] ;  /* 0x000ffc00012b7983 */ /* 0x000ea80000300800 */
[----:B0-----:R-:W2:Y:S04]  /*3b4c0*/  LDL.64 R6, [R1+0x58] ;  /* 0x0000580001067983 */ /* 0x001ea80000100a00 */
[----:B----4-:R-:W-:Y:S04]  /*3b4d0*/  STL.64 [R1+0x2a78], R46 ;  /* 0x002a782e01007387 */ /* 0x010fe80000100a00 */
[----:B---3--:R0:W-:Y:S04]  /*3b4e0*/  STL.64 [R1+0x2a70], R44 ;  /* 0x002a702c01007387 */ /* 0x0081e80000100a00 */
[----:B0-----:R-:W3:Y:S04]  /*3b4f0*/  LDL.LU R44, [R1+0xfe0] ;  /* 0x000fe000012c7983 */ /* 0x001ee80000300800 */
[----:B------:R-:W3:Y:S04]  /*3b500*/  LDL.LU R45, [R1+0xfe4] ;  /* 0x000fe400012d7983 */ /* 0x000ee80000300800 */
[----:B------:R-:W3:Y:S04]  /*3b510*/  LDL.LU R46, [R1+0xfe8] ;  /* 0x000fe800012e7983 */ /* 0x000ee80000300800 */
[----:B------:R-:W3:Y:S04]  /*3b520*/  LDL.LU R47, [R1+0xfec] ;  /* 0x000fec00012f7983 */ /* 0x000ee80000300800 */
[----:B------:R-:W3:Y:S01]  /*3b530*/  LDL.64 R58, [R1+0x48] ;  /* 0x00004800013a7983 */ /* 0x000ee20000100a00 */
[C---:B--2---:R-:W-:Y:S03]  /*3b540*/  HMMA.16816.F32.BF16 R12, R48.reuse, R30, R16 ;  /* 0x0000001e300c723c */ /* 0x044fe60000041810 */
[----:B------:R-:W2:Y:S04]  /*3b550*/  LDL.LU R52, [R1+0xfd0] ;  /* 0x000fd00001347983 */ /* 0x000ea80000300800 */
[----:B------:R-:W2:Y:S04]  /*3b560*/  LDL.LU R53, [R1+0xfd4] ;  /* 0x000fd40001357983 */ /* 0x000ea80000300800 */
[----:B------:R-:W2:Y:S04]  /*3b570*/  LDL.LU R54, [R1+0xfd8] ;  /* 0x000fd80001367983 */ /* 0x000ea80000300800 */
[----:B------:R-:W2:Y:S04]  /*3b580*/  LDL.LU R55, [R1+0xfdc] ;  /* 0x000fdc0001377983 */ /* 0x000ea80000300800 */
[----:B------:R-:W2:Y:S04]  /*3b590*/  LDL.64 R10, [R1+0x38] ;  /* 0x00003800010a7983 */ /* 0x000ea80000100a00 */
[----:B------:R-:W4:Y:S04]  /*3b5a0*/  LDL.64 R22, [R1+0x28] ;  /* 0x0000280001167983 */ /* 0x000f280000100a00 */
[----:B------:R-:W2:Y:S04]  /*3b5b0*/  LDL.LU R32, [R1+0xfb0] ;  /* 0x000fb00001207983 */ /* 0x000ea80000300800 */
[----:B------:R-:W2:Y:S01]  /*3b5c0*/  LDL.LU R33, [R1+0xfb4] ;  /* 0x000fb40001217983 */ /* 0x000ea20000300800 */
[----:B------:R-:W-:Y:S03]  /*3b5d0*/  HMMA.16816.F32.BF16 R40, R48, R6, R40 ;  /* 0x000000063028723c */ /* 0x000fe60000041828 */
[----:B------:R-:W2:Y:S04]  /*3b5e0*/  LDL.LU R34, [R1+0xfb8] ;  /* 0x000fb80001227983 */ /* 0x000ea80000300800 */
[----:B------:R-:W2:Y:S04]  /*3b5f0*/  LDL.LU R35, [R1+0xfbc] ;  /* 0x000fbc0001237983 */ /* 0x000ea80000300800 */
[----:B------:R-:W2:Y:S04]  /*3b600*/  LDL.64 R38, [R1+0x18] ;  /* 0x0000180001267983 */ /* 0x000ea80000100a00 */
[----:B------:R-:W-:Y:S04]  /*3b610*/  STL [R1+0x295c], R24 ;  /* 0x00295c1801007387 */ /* 0x000fe80000100800 */
[----:B------:R-:W-:Y:S04]  /*3b620*/  STL [R1+0x2958], R25 ;  /* 0x0029581901007387 */ /* 0x000fe80000100800 */
[----:B------:R0:W-:Y:S04]  /*3b630*/  STL.64 [R1+0x1000], R12 ;  /* 0x0010000c01007387 */ /* 0x0001e80000100a00 */
[----:B------:R1:W-:Y:S01]  /*3b640*/  STL.64 [R1+0x1008], R14 ;  /* 0x0010080e01007387 */ /* 0x0003e20000100a00 */
[----:B------:R-:W-:-:S02]  /*3b650*/  IMAD.MOV.U32 R61, RZ, RZ, R31 ;  /* 0x000000ffff3d7224 */ /* 0x000fc400078e001f */
[----:B------:R-:W-:Y:S01]  /*3b660*/  IMAD.MOV.U32 R60, RZ, RZ, R30 ;  /* 0x000000ffff3c7224 */ /* 0x000fe200078e001e */
[----:B0-----:R-:W4:Y:S04]  /*3b670*/  LDL.LU R12, [R1+0xfa0] ;  /* 0x000fa000010c7983 */ /* 0x001f280000300800 */
[----:B------:R-:W4:Y:S04]  /*3b680*/  LDL.LU R13, [R1+0xfa4] ;  /* 0x000fa400010d7983 */ /* 0x000f280000300800 */
[----:B-1----:R-:W4:Y:S04]  /*3b690*/  LDL.LU R14, [R1+0xfa8] ;  /* 0x000fa800010e7983 */ /* 0x002f280000300800 */
[----:B------:R-:W4:Y:S04]  /*3b6a0*/  LDL.LU R15, [R1+0xfac] ;  /* 0x000fac00010f7983 */ /* 0x000f280000300800 */
[----:B------:R-:W4:Y:S04]  /*3b6b0*/  LDL.64 R18, [R1+0x8] ;  /* 0x0000080001127983 */ /* 0x000f280000100a00 */
[----:B------:R-:W4:Y:S04]  /*3b6c0*/  LDL.LU R28, [R1+0xf90] ;  /* 0x000f9000011c7983 */ /* 0x000f280000300800 */
[----:B------:R-:W4:Y:S04]  /*3b6d0*/  LDL.LU R29, [R1+0xf94] ;  /* 0x000f9400011d7983 */ /* 0x000f280000300800 */
[----:B------:R-:W4:Y:S04]  /*3b6e0*/  LDL.LU R30, [R1+0xf98] ;  /* 0x000f9800011e7983 */ /* 0x000f280000300800 */
[----:B------:R-:W4:Y:S04]  /*3b6f0*/  LDL.LU R31, [R1+0xf9c] ;  /* 0x000f9c00011f7983 */ /* 0x000f280000300800 */
[----:B------:R-:W-:Y:S04]  /*3b700*/  STL [R1+0x2964], R61 ;  /* 0x0029643d01007387 */ /* 0x000fe80000100800 */
[----:B------:R-:W-:Y:S04]  /*3b710*/  STL [R1+0x2960], R60 ;  /* 0x0029603c01007387 */ /* 0x000fe80000100800 */
[----:B------:R0:W-:Y:S01]  /*3b720*/  STL.64 [R1+0xff0], R40 ;  /* 0x000ff02801007387 */ /* 0x0001e20000100a00 */
[----:B------:R-:W-:-:S03]  /*3b730*/  IMAD.MOV.U32 R4, RZ, RZ, R7 ;  /* 0x000000ffff047224 */ /* 0x000fc600078e0007 */
[----:B------:R1:W-:Y:S01]  /*3b740*/  STL.64 [R1+0xff8], R42 ;  /* 0x000ff82a01007387 */ /* 0x0003e20000100a00 */
[----:B0-----:R-:W-:-:S03]  /*3b750*/  IMAD.MOV.U32 R41, RZ, RZ, R6 ;  /* 0x000000ffff297224 */ /* 0x001fc600078e0006 */
[----:B-1----:R-:W4:Y:S04]  /*3b760*/  LDL.LU.64 R42, [R1+0x2a88] ;  /* 0x002a8800012a7983 */ /* 0x002f280000300a00 */
[----:B------:R-:W4:Y:S04]  /*3b770*/  LDL.LU.64 R6, [R1+0x2a80] ;  /* 0x002a800001067983 */ /* 0x000f280000300a00 */
[----:B------:R-:W-:Y:S04]  /*3b780*/  STL [R1+0x296c], R4 ;  /* 0x00296c0401007387 */ /* 0x000fe80000100800 */
[----:B------:R-:W-:Y:S01]  /*3b790*/  STL [R1+0x2968], R41 ;  /* 0x0029682901007387 */ /* 0x000fe20000100800 */
[----:B---3--:R-:W-:-:S15]  /*3b7a0*/  HMMA.16816.F32.BF16 R44, R48, R58, R44 ;  /* 0x0000003a302c723c */ /* 0x008fde000004182c */
[----:B------:R-:W-:-:S04]  /*3b7b0*/  NOP ;  /* 0x0000000000007918 */ /* 0x000fc80000000000 */
[----:B------:R-:W-:Y:S04]  /*3b7c0*/  STL.64 [R1+0xfe0], R44 ;  /* 0x000fe02c01007387 */ /* 0x000fe80000100a00 */
[----:B------:R0:W-:Y:S04]  /*3b7d0*/  STL.64 [R1+0xfe8], R46 ;  /* 0x000fe82e01007387 */ /* 0x0001e80000100a00 */
[----:B0-----:R-:W3:Y:S04]  /*3b7e0*/  LDL.LU.64 R46, [R1+0x2a78] ;  /* 0x002a7800012e7983 */ /* 0x001ee80000300a00 */
[----:B------:R-:W3:Y:S01]  /*3b7f0*/  LDL.LU.64 R44, [R1+0x2a70] ;  /* 0x002a7000012c7983 */ /* 0x000ee20000300a00 */
[----:B------:R-:W-:-:S02]  /*3b800*/  IMAD.MOV.U32 R5, RZ, RZ, R58 ;  /* 0x000000ffff057224 */ /* 0x000fc400078e003a */
[----:B------:R-:W-:Y:S02]  /*3b810*/  IMAD.MOV.U32 R40, RZ, RZ, R59 ;  /* 0x000000ffff287224 */ /* 0x000fe400078e003b */
[----:B------:R-:W3:Y:S01]  /*3b820*/  LDL.LU.64 R58, [R1+0x2a68] ;  /* 0x002a6800013a7983 */ /* 0x000ee20000300a00 */
[----:B--2---:R-:W-:Y:S01]  /*3b830*/  HMMA.16816.F32.BF16 R52, R48, R10, R52 ;  /* 0x0000000a3034723c */ /* 0x004fe20000041834 */
[----:B----4-:R-:W-:Y:S02]  /*3b840*/  IMAD.MOV.U32 R60, RZ, RZ, R22 ;  /* 0x000000ffff3c7224 */ /* 0x010fe400078e0016 */
[----:B------:R-:W-:Y:S02]  /*3b850*/  IMAD.MOV.U32 R24, RZ, RZ, R23 ;  /* 0x000000ffff187224 */ /* 0x000fe400078e0017 */
[----:B------:R-:W-:Y:S02]  /*3b860*/  IMAD.MOV.U32 R25, RZ, RZ, R10 ;  /* 0x000000ffff197224 */ /* 0x000fe400078e000a */
[----:B------:R-:W-:-:S12]  /*3b870*/  IMAD.MOV.U32 R56, RZ, RZ, R11 ;  /* 0x000000ffff387224 */ /* 0x000fd800078e000b */
[----:B------:R-:W-:Y:S04]  /*3b880*/  STL.64 [R1+0xfd0], R52 ;  /* 0x000fd03401007387 */ /* 0x000fe80000100a00 */
[----:B------:R0:W-:Y:S04]  /*3b890*/  STL.64 [R1+0xfd8], R54 ;  /* 0x000fd83601007387 */ /* 0x0001e80000100a00 */
[----:B0-----:R-:W2:Y:S04]  /*3b8a0*/  LDL.LU.64 R54, [R1+0x2a60] ;  /* 0x002a600001367983 */ /* 0x001ea80000300a00 */
[----:B------:R-:W2:Y:S04]  /*3b8b0*/  LDL.LU.64 R52, [R1+0x2a58] ;  /* 0x002a580001347983 */ /* 0x000ea80000300a00 */
[----:B------:R-:W4:Y:S04]  /*3b8c0*/  LDL.LU.64 R10, [R1+0x2a50] ;  /* 0x002a5000010a7983 */ /* 0x000f280000300a00 */
[----:B------:R-:W2:Y:S01]  /*3b8d0*/  LDL.LU R8, [R1+0x2a48] ;  /* 0x002a480001087983 */ /* 0x000ea20000300800 */
[C---:B---3--:R-:W-:Y:S08]  /*3b8e0*/  HMMA.16816.F32.BF16 R44, R48.reuse, R22, R44 ;  /* 0x00000016302c723c */ /* 0x048ff0000004182c */
[----:B------:R-:W-:Y:S01]  /*3b8f0*/  HMMA.16816.F32.BF16 R20, R48, R38, R32 ;  /* 0x000000263014723c */ /* 0x000fe20000041820 */
[----:B------:R-:W-:-:S02]  /*3b900*/  IMAD.MOV.U32 R35, RZ, RZ, R58 ;  /* 0x000000ffff237224 */ /* 0x000fc400078e003a */
[----:B------:R-:W-:-:S08]  /*3b910*/  IMAD.MOV.U32 R36, RZ, RZ, R59 ;  /* 0x000000ffff247224 */ /* 0x000fd000078e003b */
[----:B------:R-:W-:Y:S04]  /*3b920*/  STL.64 [R1+0xfc0], R44 ;  /* 0x000fc02c01007387 */ /* 0x000fe80000100a00 */
[----:B------:R0:W-:Y:S04]  /*3b930*/  STL.64 [R1+0xfc8], R46 ;  /* 0x000fc82e01007387 */ /* 0x0001e80000100a00 */
[----:B0-----:R-:W3:Y:S04]  /*3b940*/  LDL.LU.64 R46, [R1+0x2a40] ;  /* 0x002a4000012e7983 */ /* 0x001ee80000300a00 */
[----:B------:R-:W2:Y:S04]  /*3b950*/  LDL R57, [R1+0x1e64] ;  /* 0x001e640001397983 */ /* 0x000ea80000100800 */
[----:B------:R-:W-:Y:S04]  /*3b960*/  STL.64 [R1+0xfb0], R20 ;  /* 0x000fb01401007387 */ /* 0x000fe80000100a00 */
[----:B------:R-:W-:Y:S04]  /*3b970*/  STL.64 [R1+0xfb8], R22 ;  /* 0x000fb81601007387 */ /* 0x000fe80000100a00 */
[----:B------:R-:W2:Y:S04]  /*3b980*/  LDL.LU R32, [R1+0xf80] ;  /* 0x000f800001207983 */ /* 0x000ea80000300800 */
[----:B------:R-:W2:Y:S04]  /*3b990*/  LDL.LU R33, [R1+0xf84] ;  /* 0x000f840001217983 */ /* 0x000ea80000300800 */
[----:B------:R-:W2:Y:S04]  /*3b9a0*/  LDL.LU R34, [R1+0xf88] ;  /* 0x000f880001227983 */ /* 0x000ea80000300800 */
[----:B------:R-:W2:Y:S04]  /*3b9b0*/  LDL.LU R58, [R1+0x2a3c] ;  /* 0x002a3c00013a7983 */ /* 0x000ea80000300800 */
[----:B------:R-:W2:Y:S01]  /*3b9c0*/  LDL.LU R59, [R1+0x2a38] ;  /* 0x002a3800013b7983 */ /* 0x000ea20000300800 */
[----:B------:R-:W-:Y:S01]  /*3b9d0*/  HMMA.16816.F32.BF16 R12, R48, R18, R12 ;  /* 0x00000012300c723c */ /* 0x000fe2000004180c */
[----:B------:R-:W-:-:S02]  /*3b9e0*/  IMAD.MOV.U32 R61, RZ, RZ, R38 ;  /* 0x000000ffff3d7224 */ /* 0x000fc400078e0026 */
[----:B------:R-:W3:Y:S01]  /*3b9f0*/  LDL.LU R37, [R1+0xf74] ;  /* 0x000f740001257983 */ /* 0x000ee20000300800 */
[----:B------:R-:W-:-:S03]  /*3ba00*/  IMAD.MOV.U32 R9, RZ, RZ, R39 ;  /* 0x000000ffff097224 */ /* 0x000fc600078e0027 */
[----:B------:R-:W3:Y:S04]  /*3ba10*/  LDL.LU R38, [R1+0xf78] ;  /* 0x000f780001267983 */ /* 0x000ee80000300800 */
[----:B------:R-:W3:Y:S08]  /*3ba20*/  LDL.LU R39, [R1+0xf7c] ;  /* 0x000f7c0001277983 */ /* 0x000ef00000300800 */
[----:B------:R-:W-:Y:S04]  /*3ba30*/  STL.64 [R1+0xfa0], R12 ;  /* 0x000fa00c01007387 */ /* 0x000fe80000100a00 */
[----:B------:R2:W-:Y:S01]  /*3ba40*/  STL.64 [R1+0xfa8], R14 ;  /* 0x000fa80e01007387 */ /* 0x0005e20000100a00 */
[----:B------:R-:W-:-:S02]  /*3ba50*/  IMAD.MOV.U32 R4, RZ, RZ, R18 ;  /* 0x000000ffff047224 */ /* 0x000fc400078e0012 */
[----:B------:R-:W-:Y:S01]  /*3ba60*/  IMAD.MOV.U32 R41, RZ, RZ, R19 ;  /* 0x000000ffff297224 */ /* 0x000fe200078e0013 */
[----:B--2---:R-:W-:Y:S01]  /*3ba70*/  HMMA.16816.F32.BF16 R12, R48, R58, R28 ;  /* 0x0000003a300c723c */ /* 0x004fe2000004181c */
[----:B------:R-:W2:-:S15]  /*3ba80*/  LDL.LU R28, [R1+0xf60] ;  /* 0x000f6000011c7983 */ /* 0x000e9e0000300800 */
[----:B------:R-:W-:-:S03]  /*3ba90*/  NOP ;  /* 0x0000000000007918 */ /* 0x000fc60000000000 */
[----:B------:R-:W-:Y:S04]  /*3baa0*/  STL.64 [R1+0xf90], R12 ;  /* 0x000f900c01007387 */ /* 0x000fe80000100a00 */
[----:B------:R-:W-:Y:S04]  /*3bab0*/  STL.64 [R1+0xf98], R14 ;  /* 0x000f980e01007387 */ /* 0x000fe80000100a00 */
        /* <DEDUP_REMOVED lines=11> */
[----:B------:R-:W-:Y:S04]  /*3bb70*/  STL.64 [R1+0x2978], R58 ;  /* 0x0029783a01007387 */ /* 0x000fe80000100a00 */
[----:B------:R0:W-:Y:S02]  /*3bb80*/  STL.64 [R1+0x2970], R56 ;  /* 0x0029703801007387 */ /* 0x0001e40000100a00 */
[----:B0-----:R-:W-:-:S02]  /*3bb90*/  IMAD.MOV.U32 R56, RZ, RZ, R42 ;  /* 0x000000ffff387224 */ /* 0x001fc400078e002a */
[----:B---3--:R-:W-:Y:S01]  /*3bba0*/  IMAD.MOV.U32 R57, RZ, RZ, R46 ;  /* 0x000000ffff397224 */ /* 0x008fe200078e002e */
[----:B------:R-:W3:Y:S04]  /*3bbb0*/  LDL.LU R42, [R1+0x2a34] ;  /* 0x002a3400012a7983 */ /* 0x000ee80000300800 */
[----:B------:R-:W2:Y:S01]  /*3bbc0*/  LDL.LU R46, [R1+0x2a30] ;  /* 0x002a3000012e7983 */ /* 0x000ea20000300800 */
[----:B------:R-:W-:-:S03]  /*3bbd0*/  IMAD.MOV.U32 R58, RZ, RZ, R47 ;  /* 0x000000ffff3a7224 */ /* 0x000fc600078e002f */
[----:B------:R-:W2:Y:S01]  /*3bbe0*/  LDL.LU R47, [R1+0x2a2c] ;  /* 0x002a2c00012f7983 */ /* 0x000ea20000300800 */
[----:B------:R-:W-:-:S03]  /*3bbf0*/  IMAD.MOV.U32 R59, RZ, RZ, R26 ;  /* 0x000000ffff3b7224 */ /* 0x000fc600078e001a */
[----:B------:R-:W4:Y:S04]  /*3bc00*/  LDL.LU R26, [R1+0x2a28] ;  /* 0x002a2800011a7983 */ /* 0x000f280000300800 */
[----:B------:R-:W4:Y:S04]  /*3bc10*/  LDL.LU R12, [R1+0xf20] ;  /* 0x000f2000010c7983 */ /* 0x000f280000300800 */
[----:B------:R-:W4:Y:S01]  /*3bc20*/  LDL.LU R13, [R1+0xf24] ;  /* 0x000f2400010d7983 */ /* 0x000f220000300800 */
[----:B------:R-:W-:Y:S02]  /*3bc30*/  IMAD.MOV.U32 R15, RZ, RZ, R43 ;  /* 0x000000ffff0f7224 */ /* 0x000fe400078e002b */
[----:B---3--:R-:W-:-:S02]  /*3bc40*/  IMAD.MOV.U32 R14, RZ, RZ, R42 ;  /* 0x000000ffff0e7224 */ /* 0x008fc400078e002a */
[----:B------:R-:W3:Y:S04]  /*3bc50*/  LDL.LU R42, [R1+0x2a24] ;  /* 0x002a2400012a7983 */ /* 0x000ee80000300800 */
[----:B------:R-:W3:Y:S01]  /*3bc60*/  LDL.LU R43, [R1+0x2a20] ;  /* 0x002a2000012b7983 */ /* 0x000ee20000300800 */
[----:B--2---:R-:W-:-:S15]  /*3bc70*/  HMMA.16816.F32.BF16 R32, R48, R46, R32 ;  /* 0x0000002e3020723c */ /* 0x004fde0000041820 */
[----:B------:R-:W-:-:S04]  /*3bc80*/  NOP ;  /* 0x0000000000007918 */ /* 0x000fc80000000000 */
[----:B------:R-:W-:Y:S04]  /*3bc90*/  STL.64 [R1+0xf80], R32 ;  /* 0x000f802001007387 */ /* 0x000fe80000100a00 */
[----:B------:R0:W-:Y:S04]  /*3bca0*/  STL.64 [R1+0xf88], R34 ;  /* 0x000f882201007387 */ /* 0x0001e80000100a00 */
[----:B0-----:R-:W2:Y:S04]  /*3bcb0*/  LDL.LU.64 R34, [R1+0x2a18] ;  /* 0x002a180001227983 */ /* 0x001ea80000300a00 */
[----:B------:R0:W-:Y:S04]  /*3bcc0*/  STL.64 [R1+0x2998], R46 ;  /* 0x0029982e01007387 */ /* 0x0001e80000100a00 */
[----:B------:R-:W4:Y:S04]  /*3bcd0*/  LDL.LU R44, [R1+0xf50] ;  /* 0x000f5000012c7983 */ /* 0x000f280000300800 */
[----:B------:R-:W4:Y:S04]  /*3bce0*/  LDL.LU R45, [R1+0xf54] ;  /* 0x000f5400012d7983 */ /* 0x000f280000300800 */
[----:B0-----:R-:W4:Y:S01]  /*3bcf0*/  LDL.LU R46, [R1+0xf58] ;  /* 0x000f5800012e7983 */ /* 0x001f220000300800 */
[----:B---3--:R-:W-:Y:S01]  /*3bd00*/  HMMA.16816.F32.BF16 R36, R48, R42, R36 ;  /* 0x0000002a3024723c */ /* 0x008fe20000041824 */
[----:B--2---:R-:W-:-:S02]  /*3bd10*/  IMAD.MOV.U32 R47, RZ, RZ, R34 ;  /* 0x000000ffff2f7224 */ /* 0x004fc400078e0022 */
[----:B------:R-:W4:-:S15]  /*3bd20*/  LDL.LU R34, [R1+0x2a10] ;  /* 0x002a100001227983 */ /* 0x000f1e0000300800 */
[----:B------:R-:W-:Y:S01]  /*3bd30*/  NOP ;  /* 0x0000000000007918 */ /* 0x000fe20000000000 */
[----:B------:R-:W-:Y:S04]  /*3bd40*/  STL.64 [R1+0xf70], R36 ;  /* 0x000f702401007387 */ /* 0x000fe80000100a00 */
[----:B------:R0:W-:Y:S04]  /*3bd50*/  STL.64 [R1+0xf78], R38 ;  /* 0x000f782601007387 */ /* 0x0001e80000100a00 */
[----:B0-----:R-:W2:Y:S04]  /*3bd60*/  LDL.LU.64 R38, [R1+0x2a08] ;  /* 0x002a080001267983 */ /* 0x001ea80000300a00 */
[----:B------:R-:W-:Y:S04]  /*3bd70*/  STL.64 [R1+0x27d8], R42 ;  /* 0x0027d82a01007387 */ /* 0x000fe80000100a00 */
[----:B------:R0:W-:Y:S02]  /*3bd80*/  STL.64 [R1+0x2980], R40 ;  /* 0x0029802801007387 */ /* 0x0001e40000100a00 */
[----:B0-----:R-:W-:-:S02]  /*3bd90*/  IMAD.MOV.U32 R40, RZ, RZ, R35 ;  /* 0x000000ffff287224 */ /* 0x001fc400078e0023 */
[----:B------:R-:W4:Y:S04]  /*3bda0*/  LDL.LU R35, [R1+0x2a04] ;  /* 0x002a040001237983 */ /* 0x000f280000300800 */
[----:B------:R-:W3:Y:S04]  /*3bdb0*/  LDL.LU R41, [R1+0xef4] ;  /* 0x000ef40001297983 */ /* 0x000ee80000300800 */
[----:B------:R-:W3:Y:S01]  /*3bdc0*/  LDL.LU R42, [R1+0xef8] ;  /* 0x000ef800012a7983 */ /* 0x000ee20000300800 */
[----:B------:R-:W-:-:S03]  /*3bdd0*/  IMAD.MOV.U32 R43, RZ, RZ, R6 ;  /* 0x000000ffff2b7224 */ /* 0x000fc600078e0006 */
[----:B------:R-:W3:Y:S01]  /*3bde0*/  LDL.LU R6, [R1+0x2a00] ;  /* 0x002a000001067983 */ /* 0x000ee20000300800 */
[----:B--2---:R-:W-:-:S15]  /*3bdf0*/  HMMA.16816.F32.BF16 R28, R48, R38, R28 ;  /* 0x00000026301c723c */ /* 0x004fde000004181c */
[----:B------:R-:W-:-:S04]  /*3be00*/  NOP ;  /* 0x0000000000007918 */ /* 0x000fc80000000000 */
[----:B------:R-:W-:Y:S04]  /*3be10*/  STL.64 [R1+0xf60], R28 ;  /* 0x000f601c01007387 */ /* 0x000fe80000100a00 */
[----:B------:R0:W-:Y:S04]  /*3be20*/  STL.64 [R1+0xf68], R30 ;  /* 0x000f681e01007387 */ /* 0x0001e80000100a00 */
[----:B0-----:R-:W2:Y:S01]  /*3be30*/  LDL.LU.64 R30, [R1+0x29f8] ;  /* 0x0029f800011e7983 */ /* 0x001ea20000300a00 */
[----:B----4-:R-:W-:-:S15]  /*3be40*/  HMMA.16816.F32.BF16 R44, R48, R34, R44 ;  /* 0x00000022302c723c */ /* 0x010fde000004182c */
[----:B------:R-:W-:-:S04]  /*3be50*/  NOP ;  /* 0x0000000000007918 */ /* 0x000fc80000000000 */
[----:B------:R-:W-:Y:S04]  /*3be60*/  STL.64 [R1+0xf50], R44 ;  /* 0x000f502c01007387 */ /* 0x000fe80000100a00 */
[----:B------:R0:W-:Y:S04]  /*3be70*/  STL.64 [R1+0xf58], R46 ;  /* 0x000f582e01007387 */ /* 0x0001e80000100a00 */
[----:B0-----:R-:W4:Y:S04]  /*3be80*/  LDL.64 R46, [R1+0x138] ;  /* 0x00013800012e7983 */ /* 0x001f280000100a00 */
[----:B------:R0:W-:Y:S04]  /*3be90*/  STL.64 [R1+0x27e0], R34 ;  /* 0x0027e02201007387 */ /* 0x0001e80000100a00 */
[----:B------:R-:W3:Y:S04]  /*3bea0*/  LDL.LU R32, [R1+0xf00] ;  /* 0x000f000001207983 */ /* 0x000ee80000300800 */
[----:B------:R-:W3:Y:S01]  /*3beb0*/  LDL.LU R33, [R1+0xf04] ;  /* 0x000f040001217983 */ /* 0x000ee20000300800 */
[----:B0-----:R-:W-:-:S02]  /*3bec0*/  IMAD.MOV.U32 R34, RZ, RZ, R26 ;  /* 0x000000ffff227224 */ /* 0x001fc400078e001a */
[----:B------:R-:W-:Y:S01]  /*3bed0*/  IMAD.MOV.U32 R35, RZ, RZ, R27 ;  /* 0x000000ffff237224 */ /* 0x000fe200078e001b */
[----:B------:R-:W3:Y:S04]  /*3bee0*/  LDL.LU R26, [R1+0x29f4] ;  /* 0x0029f400011a7983 */ /* 0x000ee80000300800 */
[----:B------:R-:W3:Y:S01]  /*3bef0*/  LDL.LU R27, [R1+0x29f0] ;  /* 0x0029f000011b7983 */ /* 0x000ee20000300800 */
[----:B--2---:R-:W-:-:S15]  /*3bf00*/  HMMA.16816.F32.BF16 R20, R48, R30, R20 ;  /* 0x0000001e3014723c */ /* 0x004fde0000041814 */
[----:B------:R-:W-:-:S04]  /*3bf10*/  NOP ;  /* 0x0000000000007918 */ /* 0x000fc80000000000 */
[----:B------:R-:W-:Y:S04]  /*3bf20*/  STL.64 [R1+0xf40], R20 ;  /* 0x000f401401007387 */ /* 0x000fe80000100a00 */
[----:B------:R0:W-:Y:S04]  /*3bf30*/  STL.64 [R1+0xf48], R22 ;  /* 0x000f481601007387 */ /* 0x0001e80000100a00 */
[----:B0-----:R-:W2:Y:S04]  /*3bf40*/  LDL.LU.64 R22, [R1+0x29e8] ;  /* 0x0029e80001167983 */ /* 0x001ea80000300a00 */
[----:B------:R-:W4:Y:S04]  /*3bf50*/  LDL.LU.64 R20, [R1+0x29e0] ;  /* 0x0029e00001147983 */ /* 0x000f280000300a00 */
[----:B------:R2:W-:Y:S04]  /*3bf60*/  STL.64 [R1+0x2988], R30 ;  /* 0x0029881e01007387 */ /* 0x0005e80000100a00 */
[----:B------:R-:W4:Y:S01]  /*3bf70*/  LDL.LU R28, [R1+0xf10] ;  /* 0x000f1000011c7983 */ /* 0x000f220000300800 */
[----:B---3--:R-:W-:Y:S01]  /*3bf80*/  HMMA.16816.F32.BF16 R16, R48, R26, R16 ;  /* 0x0000001a3010723c */ /* 0x008fe20000041810 */
[----:B------:R-:W-:-:S02]  /*3bf90*/  IMAD.MOV.U32 R29, RZ, RZ, R6 ;  /* 0x000000ffff1d7224 */ /* 0x000fc400078e0006 */
[----:B------:R-:W3:Y:S01]  /*3bfa0*/  LDL.LU R6, [R1+0x29d8] ;  /* 0x0029d80001067983 */ /* 0x000ee20000300800 */
[----:B--2---:R-:W-:Y:S02]  /*3bfb0*/  IMAD.MOV.U32 R30, RZ, RZ, R22 ;  /* 0x000000ffff1e7224 */ /* 0x004fe400078e0016 */
[----:B------:R-:W-:Y:S01]  /*3bfc0*/  IMAD.MOV.U32 R31, RZ, RZ, R23 ;  /* 0x000000ffff1f7224 */ /* 0x000fe200078e0017 */
[----:B------:R-:W2:Y:S04]  /*3bfd0*/  LDL.LU R22, [R1+0x29d4] ;  /* 0x0029d40001167983 */ /* 0x000ea80000300800 */
[----:B------:R-:W2:Y:S08]  /*3bfe0*/  LDL.LU R23, [R1+0x29d0] ;  /* 0x0029d00001177983 */ /* 0x000eb00000300800 */
[----:B------:R-:W-:Y:S04]  /*3bff0*/  STL.64 [R1+0xf30], R16 ;  /* 0x000f301001007387 */ /* 0x000fe80000100a00 */
[----:B------:R0:W-:Y:S04]  /*3c000*/  STL.64 [R1+0xf38], R18 ;  /* 0x000f381201007387 */ /* 0x0001e80000100a00 */
[----:B0-----:R-:W3:Y:S04]  /*3c010*/  LDL.LU.64 R18, [R1+0x29c8] ;  /* 0x0029c80001127983 */ /* 0x001ee80000300a00 */
[----:B------:R-:W4:Y:S04]  /*3c020*/  LDL.LU.64 R16, [R1+0x29c0] ;  /* 0x0029c00001107983 */ /* 0x000f280000300a00 */
[----:B------:R0:W-:Y:S04]  /*3c030*/  STL.64 [R1+0x27e8], R26 ;  /* 0x0027e81a01007387 */ /* 0x0001e80000100a00 */
[----:B------:R1:W-:Y:S01]  /*3c040*/  STL.64 [R1+0x2990], R24 ;  /* 0x0029901801007387 */ /* 0x0003e20000100a00 */
[----:B0-----:R-:W-:-:S02]  /*3c050*/  IMAD.MOV.U32 R26, RZ, RZ, R10 ;  /* 0x000000ffff1a7224 */ /* 0x001fc400078e000a */
[----:B-1----:R-:W-:Y:S02]  /*3c060*/  IMAD.MOV.U32 R25, RZ, RZ, R7 ;  /* 0x000000ffff197224 */ /* 0x002fe400078e0007 */
[----:B------:R-:W-:Y:S01]  /*3c070*/  IMAD.MOV.U32 R27, RZ, RZ, R11 ;  /* 0x000000ffff1b7224 */ /* 0x000fe200078e000b */
[----:B--2---:R-:W-:Y:S01]  /*3c080*/  HMMA.16816.F32.BF16 R12, R48, R22, R12 ;  /* 0x00000016300c723c */ /* 0x004fe2000004180c */
[----:B---3--:R-:W-:Y:S02]  /*3c090*/  IMAD.MOV.U32 R24, RZ, RZ, R19 ;  /* 0x000000ffff187224 */ /* 0x008fe400078e0013 */
[----:B------:R-:W2:Y:S04]  /*3c0a0*/  LDL.LU R19, [R1+0x29bc] ;  /* 0x0029bc0001137983 */ /* 0x000ea80000300800 */
[----:B------:R-:W3:Y:S04]  /*3c0b0*/  LDL.LU R7, [R1+0x29b8] ;  /* 0x0029b80001077983 */ /* 0x000ee80000300800 */
[----:B------:R-:W3:Y:S04]  /*3c0c0*/  LDL.LU R10, [R1+0x29b4] ;  /* 0x0029b400010a7983 */ /* 0x000ee80000300800 */
[----:B------:R-:W3:Y:S04]  /*3c0d0*/  LDL.LU R11, [R1+0x29b0] ;  /* 0x0029b000010b7983 */ /* 0x000ee80000300800 */
[----:B------:R-:W-:Y:S04]  /*3c0e0*/  STL.64 [R1+0xf20], R12 ;  /* 0x000f200c01007387 */ /* 0x000fe80000100a00 */
[----:B------:R0:W-:Y:S04]  /*3c0f0*/  STL.64 [R1+0xf28], R14 ;  /* 0x000f280e01007387 */ /* 0x0001e80000100a00 */
[----:B0-----:R-:W3:Y:S04]  /*3c100*/  LDL.LU.64 R14, [R1+0x29a8] ;  /* 0x0029a800010e7983 */ /* 0x001ee80000300a00 */
[----:B------:R-:W3:Y:S01]  /*3c110*/  LDL.LU.64 R12, [R1+0x29a0] ;  /* 0x0029a000010c7983 */ /* 0x000ee20000300a00 */
[----:B----4-:R-:W-:Y:S08]  /*3c120*/  HMMA.16816.F32.BF16 R24, R52, R46, R24 ;  /* 0x0000002e3418723c */ /* 0x010ff00000041818 */
[C---:B--2---:R-:W-:Y:S01]  /*3c130*/  HMMA.16816.F32.BF16 R28, R48.reuse, R18, R28 ;  /* 0x00000012301c723c */ /* 0x044fe2000004181c */
[----:B------:R-:W-:Y:S04]  /*3c140*/  STL.64 [R1+0x27d0], R18 ;  /* 0x0027d01201007387 */ /* 0x000fe80000100a00 */
[----:B------:R0:W-:Y:S03]  /*3c150*/  STL.64 [R1+0x27c8], R16 ;  /* 0x0027c81001007387 */ /* 0x0001e60000100a00 */
[C---:B---3--:R-:W-:Y:S11]  /*3c160*/  HMMA.16816.F32.BF16 R32, R48.reuse, R14, R32 ;  /* 0x0000000e3020723c */ /* 0x048ff60000041820 */
[----:B------:R-:W-:Y:S04]  /*3c170*/  STL.64 [R1+0xf10], R28 ;  /* 0x000f101c01007387 */ /* 0x000fe80000100a00 */
[----:B------:R1:W-:Y:S01]  /*3c180*/  STL.64 [R1+0xf18], R30 ;  /* 0x000f181e01007387 */ /* 0x0003e20000100a00 */
[C---:B0-----:R-:W-:Y:S08]  /*3c190*/  HMMA.16816.F32.BF16 R16, R48.reuse, R6, R56 ;  /* 0x000000063010723c */ /* 0x041ff00000041838 */
[----:B-1----:R-:W-:Y:S01]  /*3c1a0*/  HMMA.16816.F32.BF16 R28, R48, R10, R40 ;  /* 0x0000000a301c723c */ /* 0x002fe20000041828 */
[----:B------:R-:W-:Y:S04]  /*3c1b0*/  STL.64 [R1+0xf00], R32 ;  /* 0x000f002001007387 */ /* 0x000fe80000100a00 */
[----:B------:R-:W-:Y:S04]  /*3c1c0*/  STL.64 [R1+0xf08], R34 ;  /* 0x000f082201007387 */ /* 0x000fe80000100a00 */
[----:B------:R-:W2:Y:S10]  /*3c1d0*/  LDL.LU R40, [R1+0x370] ;  /* 0x0003700001287983 */ /* 0x000eb40000300800 */
[----:B------:R-:W-:Y:S04]  /*3c1e0*/  STL.64 [R1+0xef0], R28 ;  /* 0x000ef01c01007387 */ /* 0x000fe80000100a00 */
[----:B------:R0:W-:Y:S04]  /*3c1f0*/  STL.64 [R1+0xef8], R30 ;  /* 0x000ef81e01007387 */ /* 0x0001e80000100a00 */
[----:B------:R1:W-:Y:S04]  /*3c200*/  STL.64 [R1+0x470], R16 ;  /* 0x0004701001007387 */ /* 0x0003e80000100a00 */
[----:B------:R3:W-:Y:S04]  /*3c210*/  STL.64 [R1+0x478], R18 ;  /* 0x0004781201007387 */ /* 0x0007e80000100a00 */
[----:B------:R-:W2:Y:S04]  /*3c220*/  LDL.LU R41, [R1+0x374] ;  /* 0x0003740001297983 */ /* 0x000ea80000300800 */
[----:B------:R-:W2:Y:S04]  /*3c230*/  LDL.LU R42, [R1+0x378] ;  /* 0x00037800012a7983 */ /* 0x000ea80000300800 */
[----:B------:R-:W2:Y:S04]  /*3c240*/  LDL.LU R43, [R1+0x37c] ;  /* 0x00037c00012b7983 */ /* 0x000ea80000300800 */
[----:B0-----:R-:W2:Y:S04]  /*3c250*/  LDL.64 R30, [R1+0x128] ;  /* 0x00012800011e7983 */ /* 0x001ea80000100a00 */
[----:B-1----:R-:W4:Y:S04]  /*3c260*/  LDL.LU R16, [R1+0x330] ;  /* 0x0003300001107983 */ /* 0x002f280000300800 */
[----:B------:R-:W4:Y:S04]  /*3c270*/  LDL.LU R17, [R1+0x334] ;  /* 0x0003340001117983 */ /* 0x000f280000300800 */
[----:B---3--:R-:W4:Y:S04]  /*3c280*/  LDL.LU R18, [R1+0x338] ;  /* 0x0003380001127983 */ /* 0x008f280000300800 */
[----:B------:R-:W4:Y:S04]  /*3c290*/  LDL.LU R19, [R1+0x33c] ;  /* 0x00033c0001137983 */ /* 0x000f280000300800 */
[----:B------:R-:W3:Y:S04]  /*3c2a0*/  LDL.LU R56, [R1+0x360] ;  /* 0x0003600001387983 */ /* 0x000ee80000300800 */
[----:B------:R-:W3:Y:S04]  /*3c2b0*/  LDL.LU R57, [R1+0x364] ;  /* 0x0003640001397983 */ /* 0x000ee80000300800 */
[----:B------:R-:W3:Y:S01]  /*3c2c0*/  LDL.LU R58, [R1+0x368] ;  /* 0x00036800013a7983 */ /* 0x000ee20000300800 */
[----:B------:R-:W-:-:S02]  /*3c2d0*/  IMAD.MOV.U32 R50, RZ, RZ, R2 ;  /* 0x000000ffff327224 */ /* 0x000fc400078e0002 */
[----:B------:R-:W-:Y:S01]  /*3c2e0*/  IMAD.MOV.U32 R51, RZ, RZ, R0 ;  /* 0x000000ffff337224 */ /* 0x000fe200078e0000 */
[----:B------:R-:W3:Y:S04]  /*3c2f0*/  LDL.LU R59, [R1+0x36c] ;  /* 0x00036c00013b7983 */ /* 0x000ee80000300800 */
[----:B------:R-:W-:Y:S01]  /*3c300*/  STL.64 [R1+0x27c0], R6 ;  /* 0x0027c00601007387 */ /* 0x000fe20000100a00 */
[----:B------:R-:W-:Y:S02]  /*3c310*/  IMAD.MOV.U32 R2, RZ, RZ, R46 ;  /* 0x000000ffff027224 */ /* 0x000fe400078e002e */
[----:B------:R-:W-:Y:S02]  /*3c320*/  IMAD.MOV.U32 R0, RZ, RZ, R47 ;  /* 0x000000ffff007224 */ /* 0x000fe400078e002f */
[----:B------:R-:W3:Y:S01]  /*3c330*/  LDL.LU.64 R46, [R1+0x2998] ;  /* 0x00299800012e7983 */ /* 0x000ee20000300a00 */
[----:B------:R-:W-:-:S02]  /*3c340*/  IMAD.MOV.U32 R45, RZ, RZ, R26 ;  /* 0x000000ffff2d7224 */ /* 0x000fc400078e001a */
[----:B------:R-:W-:Y:S01]  /*3c350*/  IMAD.MOV.U32 R44, RZ, RZ, R24 ;  /* 0x000000ffff2c7224 */ /* 0x000fe200078e0018 */
[----:B------:R0:W-:Y:S01]  /*3c360*/  STL.64 [R1+0x10f0], R24 ;  /* 0x0010f01801007387 */ /* 0x0001e20000100a00 */
[----:B------:R-:W-:-:S03]  /*3c370*/  IMAD.MOV.U32 R36, RZ, RZ, R25 ;  /* 0x000000ffff247224 */ /* 0x000fc600078e0019 */
[----:B------:R-:W-:Y:S01]  /*3c380*/  STL.64 [R1+0x10f8], R26 ;  /* 0x0010f81a01007387 */ /* 0x000fe20000100a00 */
[----:B------:R-:W-:-:S03]  /*3c390*/  IMAD.MOV.U32 R37, RZ, RZ, R27 ;  /* 0x000000ffff257224 */ /* 0x000fc600078e001b */
[----:B0-----:R-:W4:Y:S01]  /*3c3a0*/  LDL.LU.64 R24, [R1+0x2990] ;  /* 0x0029900001187983 */ /* 0x001f220000300a00 */
[----:B--2---:R-:W-:Y:S03]  /*3c3b0*/  HMMA.16816.F32.BF16 R40, R52, R30, R40 ;  /* 0x0000001e3428723c */ /* 0x004fe60000041828 */
[----:B---3--:R-:W-:Y:S04]  /*3c3c0*/  STL.64 [R1+0x2808], R46 ;  /* 0x0028082e01007387 */ /* 0x008fe80000100a00 */
[----:B------:R0:W-:Y:S04]  /*3c3d0*/  STL.64 [R1+0x2800], R44 ;  /* 0x0028002c01007387 */ /* 0x0001e80000100a00 */
[----:B0-----:R-:W2:Y:S04]  /*3c3e0*/  LDL.LU R44, [R1+0x340] ;  /* 0x00034000012c7983 */ /* 0x001ea80000300800 */
[----:B------:R-:W2:Y:S04]  /*3c3f0*/  LDL.LU R45, [R1+0x344] ;  /* 0x00034400012d7983 */ /* 0x000ea80000300800 */
[----:B------:R-:W2:Y:S04]  /*3c400*/  LDL.LU R46, [R1+0x348] ;  /* 0x00034800012e7983 */ /* 0x000ea80000300800 */
[----:B------:R-:W2:Y:S04]  /*3c410*/  LDL.LU R47, [R1+0x34c] ;  /* 0x00034c00012f7983 */ /* 0x000ea80000300800 */
[----:B------:R0:W-:Y:S04]  /*3c420*/  STL.64 [R1+0x27f8], R38 ;  /* 0x0027f82601007387 */ /* 0x0001e80000100a00 */
[----:B------:R-:W-:Y:S01]  /*3c430*/  STL.64 [R1+0x27f0], R36 ;  /* 0x0027f02401007387 */ /* 0x000fe20000100a00 */
[----:B0-----:R-:W-:-:S02]  /*3c440*/  IMAD.MOV.U32 R38, RZ, RZ, R8 ;  /* 0x000000ffff267224 */ /* 0x001fc400078e0008 */
[----:B------:R-:W-:Y:S02]  /*3c450*/  IMAD.MOV.U32 R39, RZ, RZ, R3 ;  /* 0x000000ffff277224 */ /* 0x000fe400078e0003 */
[----:B------:R-:W-:Y:S02]  /*3c460*/  IMAD.MOV.U32 R8, RZ, RZ, R30 ;  /* 0x000000ffff087224 */ /* 0x000fe400078e001e */
[----:B------:R-:W-:Y:S02]  /*3c470*/  IMAD.MOV.U32 R3, RZ, RZ, R31 ;  /* 0x000000ffff037224 */ /* 0x000fe400078e001f */
[----:B------:R-:W3:Y:S01]  /*3c480*/  LDL.LU.64 R30, [R1+0x2988] ;  /* 0x00298800011e7983 */ /* 0x000ee20000300a00 */
[----:B------:R-:W-:Y:S02]  /*3c490*/  IMAD.MOV.U32 R29, RZ, RZ, R42 ;  /* 0x000000ffff1d7224 */ /* 0x000fe400078e002a */
[----:B------:R-:W-:Y:S02]  /*3c4a0*/  IMAD.MOV.U32 R28, RZ, RZ, R40 ;  /* 0x000000ffff1c7224 */ /* 0x000fe400078e0028 */
[----:B------:R-:W-:Y:S01]  /*3c4b0*/  IMAD.MOV.U32 R35, RZ, RZ, R20 ;  /* 0x000000ffff237224 */ /* 0x000fe200078e0014 */
[----:B------:R0:W-:Y:S01]  /*3c4c0*/  STL.64 [R1+0x370], R40 ;  /* 0x0003702801007387 */ /* 0x0001e20000100a00 */
[----:B------:R-:W-:-:S03]  /*3c4d0*/  IMAD.MOV.U32 R20, RZ, RZ, R41 ;  /* 0x000000ffff147224 */ /* 0x000fc600078e0029 */
[----:B------:R-:W-:Y:S04]  /*3c4e0*/  STL.64 [R1+0x378], R42 ;  /* 0x0003782a01007387 */ /* 0x000fe80000100a00 */
[----:B0-----:R-:W2:Y:S01]  /*3c4f0*/  LDL.LU.64 R40, [R1+0x2980] ;  /* 0x0029800001287983 */ /* 0x001ea20000300a00 */
[----:B------:R-:W-:Y:S02]  /*3c500*/  IMAD.MOV.U32 R34, RZ, RZ, R21 ;  /* 0x000000ffff227224 */ /* 0x000fe400078e0015 */
[----:B------:R-:W-:Y:S01]  /*3c510*/  IMAD.MOV.U32 R21, RZ, RZ, R43 ;  /* 0x000000ffff157224 */ /* 0x000fe200078e002b */
[----:B---3--:R-:W-:Y:S04]  /*3c520*/  STL.64 [R1+0x2838], R30 ;  /* 0x0028381e01007387 */ /* 0x008fe80000100a00 */
[----:B------:R0:W-:Y:S04]  /*3c530*/  STL.64 [R1+0x2830], R28 ;  /* 0x0028301c01007387 */ /* 0x0001e80000100a00 */
[----:B0-----:R-:W3:Y:S04]  /*3c540*/  LDL.LU R28, [R1+0x350] ;  /* 0x00035000011c7983 */ /* 0x001ee80000300800 */
[----:B------:R-:W3:Y:S04]  /*3c550*/  LDL.LU R29, [R1+0x354] ;  /* 0x00035400011d7983 */ /* 0x000ee80000300800 */
[----:B------:R-:W3:Y:S04]  /*3c560*/  LDL.LU R30, [R1+0x358] ;  /* 0x00035800011e7983 */ /* 0x000ee80000300800 */
[----:B------:R-:W3:Y:S04]  /*3c570*/  LDL.LU R31, [R1+0x35c] ;  /* 0x00035c00011f7983 */ /* 0x000ee80000300800 */
[----:B------:R0:W-:Y:S04]  /*3c580*/  STL.64 [R1+0x2828], R22 ;  /* 0x0028281601007387 */ /* 0x0001e80000100a00 */
[----:B------:R1:W-:Y:S01]  /*3c590*/  STL.64 [R1+0x2820], R20 ;  /* 0x0028201401007387 */ /* 0x0003e20000100a00 */
[----:B0-----:R-:W-:-:S02]  /*3c5a0*/  IMAD.MOV.U32 R22, RZ, RZ, R13 ;  /* 0x000000ffff167224 */ /* 0x001fc400078e000d */
[----:B------:R-:W-:-:S07]  /*3c5b0*/  IMAD.MOV.U32 R23, RZ, RZ, R12 ;  /* 0x000000ffff177224 */ /* 0x000fce00078e000c */
[----:B-1----:R-:W-:Y:S01]  /*3c5c0*/  HMMA.16816.F32.BF16 R20, R52, R22, R56 ;  /* 0x000000163414723c */ /* 0x002fe20000041838 */
[----:B------:R-:W-:Y:S04]  /*3c5d0*/  STL.64 [R1+0x2818], R10 ;  /* 0x0028180a01007387 */ /* 0x000fe80000100a00 */
[----:B------:R-:W-:Y:S04]  /*3c5e0*/  STL [R1+0x2810], R8 ;  /* 0x0028100801007387 */ /* 0x000fe80000100800 */
[----:B------:R-:W3:Y:S04]  /*3c5f0*/  LDL.LU.64 R58, [R1+0x2978] ;  /* 0x00297800013a7983 */ /* 0x000ee80000300a00 */
[----:B------:R-:W3:Y:S06]  /*3c600*/  LDL.LU.64 R56, [R1+0x2970] ;  /* 0x0029700001387983 */ /* 0x000eec0000300a00 */
[----:B------:R-:W-:-:S02]  /*3c610*/  IMAD.MOV.U32 R13, RZ, RZ, R22 ;  /* 0x000000ffff0d7224 */ /* 0x000fc400078e0016 */
[----:B------:R-:W-:Y:S01]  /*3c620*/  IMAD.MOV.U32 R12, RZ, RZ, R20 ;  /* 0x000000ffff0c7224 */ /* 0x000fe200078e0014 */
[----:B------:R-:W-:Y:S04]  /*3c630*/  STL.64 [R1+0x360], R20 ;  /* 0x0003601401007387 */ /* 0x000fe80000100a00 */
[----:B------:R2:W-:Y:S04]  /*3c640*/  STL.64 [R1+0x368], R22 ;  /* 0x0003681601007387 */ /* 0x0005e80000100a00 */
[----:B------:R-:W-:Y:S04]  /*3c650*/  STL.64 [R1+0x2848], R14 ;  /* 0x0028480e01007387 */ /* 0x000fe80000100a00 */
[----:B------:R4:W-:Y:S01]  /*3c660*/  STL.64 [R1+0x2840], R12 ;  /* 0x0028400c01007387 */ /* 0x0009e20000100a00 */
[C---:B--2---:R-:W-:Y:S08]  /*3c670*/  HMMA.16816.F32.BF16 R20, R52.reuse, R50, R44 ;  /* 0x000000323414723c */ /* 0x044ff0000004182c */
[C---:B----4-:R-:W-:Y:S08]  /*3c680*/  HMMA.16816.F32.BF16 R12, R52.reuse, R34, R16 ;  /* 0x00000022340c723c */ /* 0x050ff00000041810 */
[----:B---3--:R-:W-:-:S15]  /*3c690*/  HMMA.16816.F32.BF16 R28, R52, R38, R28 ;  /* 0x00000026341c723c */ /* 0x008fde000004181c */
[----:B------:R-:W-:-:S04]  /*3c6a0*/  NOP ;  /* 0x0000000000007918 */ /* 0x000fc80000000000 */
[----:B------:R-:W-:Y:S04]  /*3c6b0*/  STL.64 [R1+0x350], R28 ;  /* 0x0003501c01007387 */ /* 0x000fe80000100a00 */
[----:B------:R-:W-:Y:S04]  /*3c6c0*/  STL.64 [R1+0x358], R30 ;  /* 0x0003581e01007387 */ /* 0x000fe80000100a00 */
[----:B------:R-:W2:Y:S04]  /*3c6d0*/  LDL.LU R32, [R1+0x990] ;  /* 0x0009900001207983 */ /* 0x000ea80000300800 */
[----:B------:R-:W-:Y:S04]  /*3c6e0*/  STL.64 [R1+0x340], R20 ;  /* 0x0003401401007387 */ /* 0x000fe80000100a00 */
[----:B------:R0:W-:Y:S04]  /*3c6f0*/  STL.64 [R1+0x348], R22 ;  /* 0x0003481601007387 */ /* 0x0001e80000100a00 */
[----:B------:R-:W-:Y:S04]  /*3c700*/  STL.64 [R1+0x330], R12 ;  /* 0x0003300c01007387 */ /* 0x000fe80000100a00 */
[----:B------:R1:W-:Y:S04]  /*3c710*/  STL.64 [R1+0x338], R14 ;  /* 0x0003380e01007387 */ /* 0x0003e80000100a00 */
[----:B------:R-:W2:Y:S04]  /*3c720*/  LDL.LU R33, [R1+0x994] ;  /* 0x0009940001217983 */ /* 0x000ea80000300800 */
[----:B------:R-:W3:Y:S04]  /*3c730*/  LDL.LU R34, [R1+0x998] ;  /* 0x0009980001227983 */ /* 0x000ee80000300800 */
[----:B------:R-:W3:Y:S01]  /*3c740*/  LDL.LU R35, [R1+0x99c] ;  /* 0x00099c0001237983 */ /* 0x000ee20000300800 */
[----:B------:R-:W-:-:S02]  /*3c750*/  IMAD.MOV.U32 R26, RZ, RZ, R4 ;  /* 0x000000ffff1a7224 */ /* 0x000fc400078e0004 */
[----:B------:R-:W-:Y:S01]  /*3c760*/  IMAD.MOV.U32 R27, RZ, RZ, R41 ;  /* 0x000000ffff1b7224 */ /* 0x000fe200078e0029 */
[----:B------:R-:W4:Y:S04]  /*3c770*/  LDSM.16.MT88.4 R48, [R57+UR5+0x5000] ;  /* 0x005000053930783b */ /* 0x000f280008004200 */
[----:B---3--:R-:W-:Y:S04]  /*3c780*/  STL.64 [R1+0x2858], R34 ;  /* 0x0028582201007387 */ /* 0x008fe80000100a00 */
[----:B--2---:R2:W-:Y:S04]  /*3c790*/  STL.64 [R1+0x2850], R32 ;  /* 0x0028502001007387 */ /* 0x0045e80000100a00 */
[----:B------:R-:W3:Y:S04]  /*3c7a0*/  LDL.LU R4, [R1+0x296c] ;  /* 0x00296c0001047983 */ /* 0x000ee80000300800 */
[----:B------:R-:W2:Y:S04]  /*3c7b0*/  LDL.LU R41, [R1+0x2968] ;  /* 0x0029680001297983 */ /* 0x000ea80000300800 */
[----:B------:R0:W-:Y:S04]  /*3c7c0*/  STL.64 [R1+0x2860], R26 ;  /* 0x0028601a01007387 */ /* 0x0001e80000100a00 */
[----:B------:R-:W2:Y:S04]  /*3c7d0*/  LDL.LU R36, [R1+0x9a0] ;  /* 0x0009a00001247983 */ /* 0x000ea80000300800 */
[----:B------:R-:W2:Y:S04]  /*3c7e0*/  LDL.LU R37, [R1+0x9a4] ;  /* 0x0009a40001257983 */ /* 0x000ea80000300800 */
[----:B------:R-:W2:Y:S04]  /*3c7f0*/  LDL.LU R38, [R1+0x9a8] ;  /* 0x0009a80001267983 */ /* 0x000ea80000300800 */
[----:B------:R-:W2:Y:S01]  /*3c800*/  LDL.LU R39, [R1+0x9ac] ;  /* 0x0009ac0001277983 */ /* 0x000ea20000300800 */
[----:B------:R-:W-:-:S02]  /*3c810*/  IMAD.MOV.U32 R46, RZ, RZ, R61 ;  /* 0x000000ffff2e7224 */ /* 0x000fc400078e003d */
[----:B------:R-:W-:Y:S01]  /*3c820*/  IMAD.MOV.U32 R47, RZ, RZ, R9 ;  /* 0x000000ffff2f7224 */ /* 0x000fe200078e0009 */
[----:B--2---:R-:W-:Y:S04]  /*3c830*/  STL.64 [R1+0x2870], R38 ;  /* 0x0028702601007387 */ /* 0x004fe80000100a00 */
[----:B------:R2:W-:Y:S04]  /*3c840*/  STL.64 [R1+0x2868], R36 ;  /* 0x0028682401007387 */ /* 0x0005e80000100a00 */
[----:B------:R-:W2:Y:S04]  /*3c850*/  LDL.LU R61, [R1+0x2964] ;  /* 0x00296400013d7983 */ /* 0x000ea80000300800 */
[----:B------:R0:W-:Y:S04]  /*3c860*/  STL.64 [R1+0x2878], R46 ;  /* 0x0028782e01007387 */ /* 0x0001e80000100a00 */
[----:B------:R-:W2:Y:S04]  /*3c870*/  LDL.LU R8, [R1+0x9b0] ;  /* 0x0009b00001087983 */ /* 0x000ea80000300800 */
[----:B------:R-:W2:Y:S04]  /*3c880*/  LDL.LU R9, [R1+0x9b4] ;  /* 0x0009b40001097983 */ /* 0x000ea80000300800 */
[----:B------:R-:W2:Y:S04]  /*3c890*/  LDL.LU R10, [R1+0x9b8] ;  /* 0x0009b800010a7983 */ /* 0x000ea80000300800 */
[----:B------:R-:W2:Y:S01]  /*3c8a0*/  LDL.LU R11, [R1+0x9bc] ;  /* 0x0009bc00010b7983 */ /* 0x000ea20000300800 */
[----:B0-----:R-:W-:-:S02]  /*3c8b0*/  IMAD.MOV.U32 R22, RZ, RZ, R60 ;  /* 0x000000ffff167224 */ /* 0x001fc400078e003c */
[----:B------:R-:W-:Y:S02]  /*3c8c0*/  IMAD.MOV.U32 R23, RZ, RZ, R24 ;  /* 0x000000ffff177224 */ /* 0x000fe400078e0018 */
[----:B-1----:R-:W-:Y:S02]  /*3c8d0*/  IMAD.MOV.U32 R14, RZ, RZ, R25 ;  /* 0x000000ffff0e7224 */ /* 0x002fe400078e0019 */
[----:B------:R-:W-:Y:S01]  /*3c8e0*/  IMAD.MOV.U32 R15, RZ, RZ, R56 ;  /* 0x000000ffff0f7224 */ /* 0x000fe200078e0038 */
[----:B--2---:R-:W-:Y:S04]  /*3c8f0*/  STL.64 [R1+0x2888], R10 ;  /* 0x0028880a01007387 */ /* 0x004fe80000100a00 */
[----:B------:R0:W-:Y:S04]  /*3c900*/  STL.64 [R1+0x2880], R8 ;  /* 0x0028800801007387 */ /* 0x0001e80000100a00 */
[----:B------:R-:W2:Y:S04]  /*3c910*/  LDL.LU R60, [R1+0x2960] ;  /* 0x00296000013c7983 */ /* 0x000ea80000300800 */
[----:B------:R-:W2:Y:S04]  /*3c920*/  LDL.LU R24, [R1+0x295c] ;  /* 0x00295c0001187983 */ /* 0x000ea80000300800 */
[----:B------:R2:W-:Y:S04]  /*3c930*/  STL.64 [R1+0x2890], R22 ;  /* 0x0028901601007387 */ /* 0x0005e80000100a00 */
[----:B------:R-:W2:Y:S04]  /*3c940*/  LDL.LU R25, [R1+0x2958] ;  /* 0x0029580001197983 */ /* 0x000ea80000300800 */
[----:B------:R-:W2:Y:S04]  /*3c950*/  LDL.LU R56, [R1+0x2954] ;  /* 0x0029540001387983 */ /* 0x000ea80000300800 */
[----:B------:R-:W-:Y:S04]  /*3c960*/  STL.64 [R1+0x2898], R14 ;  /* 0x0028980e01007387 */ /* 0x000fe80000100a00 */
[----:B------:R-:W2:Y:S04]  /*3c970*/  LDL.LU R32, [R1+0x9d0] ;  /* 0x0009d00001207983 */ /* 0x000ea80000300800 */
[----:B------:R-:W2:Y:S04]  /*3c980*/  LDL.LU R33, [R1+0x9d4] ;  /* 0x0009d40001217983 */ /* 0x000ea80000300800 */
[----:B------:R-:W2:Y:S04]  /*3c990*/  LDL.LU R34, [R1+0x9d8] ;  /* 0x0009d80001227983 */ /* 0x000ea80000300800 */
[----:B------:R-:W2:Y:S01]  /*3c9a0*/  LDL.LU R35, [R1+0x9dc] ;  /* 0x0009dc0001237983 */ /* 0x000ea20000300800 */
[----:B------:R-:W-:-:S02]  /*3c9b0*/  IMAD.MOV.U32 R26, RZ, RZ, R5 ;  /* 0x000000ffff1a7224 */ /* 0x000fc400078e0005 */
[----:B------:R-:W-:Y:S01]  /*3c9c0*/  IMAD.MOV.U32 R27, RZ, RZ, R40 ;  /* 0x000000ffff1b7224 */ /* 0x000fe200078e0028 */
[----:B--2---:R1:W-:Y:S04]  /*3c9d0*/  STL.64 [R1+0x28a8], R34 ;  /* 0x0028a82201007387 */ /* 0x0043e80000100a00 */
[----:B------:R-:W-:Y:S04]  /*3c9e0*/  STL.64 [R1+0x28a0], R32 ;  /* 0x0028a02001007387 */ /* 0x000fe80000100a00 */
[----:B------:R-:W2:Y:S04]  /*3c9f0*/  LDL.LU R5, [R1+0x2950] ;  /* 0x0029500001057983 */ /* 0x000ea80000300800 */
[----:B------:R-:W2:Y:S04]  /*3ca00*/  LDL.LU R40, [R1+0x294c] ;  /* 0x00294c0001287983 */ /* 0x000ea80000300800 */
[----:B------:R0:W-:Y:S04]  /*3ca10*/  STL.64 [R1+0x28b0], R26 ;  /* 0x0028b01a01007387 */ /* 0x0001e80000100a00 */
[----:B------:R-:W2:Y:S04]  /*3ca20*/  LDL.LU R36, [R1+0x9e0] ;  /* 0x0009e00001247983 */ /* 0x000ea80000300800 */
[----:B------:R-:W2:Y:S04]  /*3ca30*/  LDL.LU R37, [R1+0x9e4] ;  /* 0x0009e40001257983 */ /* 0x000ea80000300800 */
[----:B------:R-:W2:Y:S04]  /*3ca40*/  LDL.LU R38, [R1+0x9e8] ;  /* 0x0009e80001267983 */ /* 0x000ea80000300800 */
[----:B------:R-:W2:Y:S01]  /*3ca50*/  LDL.LU R39, [R1+0x9ec] ;  /* 0x0009ec0001277983 */ /* 0x000ea20000300800 */
[----:B------:R-:W-:-:S02]  /*3ca60*/  IMAD.MOV.U32 R46, RZ, RZ, R41 ;  /* 0x000000ffff2e7224 */ /* 0x000fc400078e0029 */
[----:B---3--:R-:W-:Y:S01]  /*3ca70*/  IMAD.MOV.U32 R47, RZ, RZ, R4 ;  /* 0x000000ffff2f7224 */ /* 0x008fe200078e0004 */
[----:B--2---:R2:W-:Y:S04]  /*3ca80*/  STL.64 [R1+0x28c0], R38 ;  /* 0x0028c02601007387 */ /* 0x0045e80000100a00 */
[----:B------:R-:W-:Y:S04]  /*3ca90*/  STL.64 [R1+0x28b8], R36 ;  /* 0x0028b82401007387 */ /* 0x000fe80000100a00 */
[----:B------:R-:W3:Y:S04]  /*3caa0*/  LDL.LU R41, [R1+0x2948] ;  /* 0x0029480001297983 */ /* 0x000ee80000300800 */
[----:B------:R-:W2:Y:S04]  /*3cab0*/  LDL.LU R4, [R1+0x2944] ;  /* 0x0029440001047983 */ /* 0x000ea80000300800 */
[----:B------:R1:W-:Y:S04]  /*3cac0*/  STL.64 [R1+0x28c8], R46 ;  /* 0x0028c82e01007387 */ /* 0x0003e80000100a00 */
[----:B0-----:R-:W2:Y:S04]  /*3cad0*/  LDL.LU R8, [R1+0x9f0] ;  /* 0x0009f00001087983 */ /* 0x001ea80000300800 */
[----:B------:R-:W2:Y:S04]  /*3cae0*/  LDL.LU R9, [R1+0x9f4] ;  /* 0x0009f40001097983 */ /* 0x000ea80000300800 */
[----:B------:R-:W2:Y:S04]  /*3caf0*/  LDL.LU R10, [R1+0x9f8] ;  /* 0x0009f800010a7983 */ /* 0x000ea80000300800 */
[----:B------:R-:W2:Y:S01]  /*3cb00*/  LDL.LU R11, [R1+0x9fc] ;  /* 0x0009fc00010b7983 */ /* 0x000ea20000300800 */
[----:B------:R-:W-:-:S02]  /*3cb10*/  IMAD.MOV.U32 R22, RZ, RZ, R60 ;  /* 0x000000ffff167224 */ /* 0x000fc400078e003c */
[----:B------:R-:W-:Y:S02]  /*3cb20*/  IMAD.MOV.U32 R23, RZ, RZ, R61 ;  /* 0x000000ffff177224 */ /* 0x000fe400078e003d */
[----:B-1----:R-:W-:Y:S02]  /*3cb30*/  IMAD.MOV.U32 R34, RZ, RZ, R25 ;  /* 0x000000ffff227224 */ /* 0x002fe400078e0019 */
[----:B------:R-:W-:Y:S01]  /*3cb40*/  IMAD.MOV.U32 R35, RZ, RZ, R24 ;  /* 0x000000ffff237224 */ /* 0x000fe200078e0018 */
[----:B--2---:R-:W-:Y:S04]  /*3cb50*/  STL.64 [R1+0x28d8], R10 ;  /* 0x0028d80a01007387 */ /* 0x004fe80000100a00 */
[----:B------:R-:W-:Y:S04]  /*3cb60*/  STL.64 [R1+0x28d0], R8 ;  /* 0x0028d00801007387 */ /* 0x000fe80000100a00 */
[----:B------:R-:W2:Y:S04]  /*3cb70*/  LDL.LU R60, [R1+0x2940] ;  /* 0x00294000013c7983 */ /* 0x000ea80000300800 */
[----:B------:R-:W3:Y:S04]  /*3cb80*/  LDL.LU R61, [R1+0x293c] ;  /* 0x00293c00013d7983 */ /* 0x000ee80000300800 */
[----:B------:R-:W-:Y:S04]  /*3cb90*/  STL.64 [R1+0x28e0], R22 ;  /* 0x0028e01601007387 */ /* 0x000fe80000100a00 */
[----:B------:R3:W-:Y:S04]  /*3cba0*/  STL.64 [R1+0x28e8], R34 ;  /* 0x0028e82201007387 */ /* 0x0007e80000100a00 */
[----:B------:R-:W3:Y:S04]  /*3cbb0*/  LDL.LU R24, [R1+0xa10] ;  /* 0x000a100001187983 */ /* 0x000ee80000300800 */
[----:B------:R-:W3:Y:S04]  /*3cbc0*/  LDL.LU R25, [R1+0xa14] ;  /* 0x000a140001197983 */ /* 0x000ee80000300800 */
[----:B------:R-:W3:Y:S04]  /*3cbd0*/  LDL.LU R26, [R1+0xa18] ;  /* 0x000a1800011a7983 */ /* 0x000ee80000300800 */
[----:B------:R-:W3:Y:S01]  /*3cbe0*/  LDL.LU R27, [R1+0xa1c] ;  /* 0x000a1c00011b7983 */ /* 0x000ee20000300800 */
[----:B------:R-:W-:-:S02]  /*3cbf0*/  IMAD.MOV.U32 R38, RZ, RZ, R5 ;  /* 0x000000ffff267224 */ /* 0x000fc400078e0005 */
[----:B------:R-:W-:Y:S02]  /*3cc00*/  IMAD.MOV.U32 R39, RZ, RZ, R56 ;  /* 0x000000ffff277224 */ /* 0x000fe400078e0038 */
[----:B------:R-:W-:Y:S02]  /*3cc10*/  IMAD.MOV.U32 R7, RZ, RZ, R4 ;  /* 0x000000ffff077224 */ /* 0x000fe400078e0004 */
[----:B--2---:R-:W-:Y:S01]  /*3cc20*/  IMAD.MOV.U32 R6, RZ, RZ, R60 ;  /* 0x000000ffff067224 */ /* 0x004fe200078e003c */
[----:B---3--:R-:W-:Y:S04]  /*3cc30*/  STL.64 [R1+0x28f8], R26 ;  /* 0x0028f81a01007387 */ /* 0x008fe80000100a00 */
[----:B------:R0:W-:Y:S04]  /*3cc40*/  STL.64 [R1+0x28f0], R24 ;  /* 0x0028f01801007387 */ /* 0x0001e80000100a00 */
[----:B------:R-:W2:Y:S04]  /*3cc50*/  LDL.LU R5, [R1+0x2938] ;  /* 0x0029380001057983 */ /* 0x000ea80000300800 */
[----:B------:R-:W3:Y:S04]  /*3cc60*/  LDL.LU R56, [R1+0x2934] ;  /* 0x0029340001387983 */ /* 0x000ee80000300800 */
[----:B------:R-:W-:Y:S04]  /*3cc70*/  STL.64 [R1+0x2900], R38 ;  /* 0x0029002601007387 */ /* 0x000fe80000100a00 */
[----:B------:R-:W3:Y:S04]  /*3cc80*/  LDL.LU R60, [R1+0x2930] ;  /* 0x00293000013c7983 */ /* 0x000ee80000300800 */
[----:B------:R-:W3:Y:S04]  /*3cc90*/  LDL.LU R4, [R1+0x292c] ;  /* 0x00292c0001047983 */ /* 0x000ee80000300800 */
[----:B------:R-:W-:Y:S04]  /*3cca0*/  STL.64 [R1+0x2908], R6 ;  /* 0x0029080601007387 */ /* 0x000fe80000100a00 */
[----:B------:R-:W3:Y:S04]  /*3ccb0*/  LDL.LU R44, [R1+0xa20] ;  /* 0x000a2000012c7983 */ /* 0x000ee80000300800 */
[----:B------:R-:W3:Y:S04]  /*3ccc0*/  LDL.LU R45, [R1+0xa24] ;  /* 0x000a2400012d7983 */ /* 0x000ee80000300800 */
[----:B------:R-:W3:Y:S04]  /*3ccd0*/  LDL.LU R46, [R1+0xa28] ;  /* 0x000a2800012e7983 */ /* 0x000ee80000300800 */
[----:B------:R-:W3:Y:S01]  /*3cce0*/  LDL.LU R47, [R1+0xa2c] ;  /* 0x000a2c00012f7983 */ /* 0x000ee20000300800 */
[----:B------:R-:W-:-:S02]  /*3ccf0*/  IMAD.MOV.U32 R35, RZ, RZ, R61 ;  /* 0x000000ffff237224 */ /* 0x000fc400078e003d */
[----:B--2---:R-:W-:Y:S01]  /*3cd00*/  IMAD.MOV.U32 R34, RZ, RZ, R5 ;  /* 0x000000ffff227224 */ /* 0x004fe200078e0005 */
[----:B---3--:R-:W-:Y:S04]  /*3cd10*/  STL.64 [R1+0x2918], R46 ;  /* 0x0029182e01007387 */ /* 0x008fe80000100a00 */
[----:B------:R-:W-:Y:S04]  /*3cd20*/  STL.64 [R1+0x2910], R44 ;  /* 0x0029102c01007387 */ /* 0x000fe80000100a00 */
[----:B------:R-:W2:Y:S04]  /*3cd30*/  LDL.LU R5, [R1+0x2928] ;  /* 0x0029280001057983 */ /* 0x000ea80000300800 */
[----:B------:R1:W-:Y:S04]  /*3cd40*/  STL.64 [R1+0x2920], R34 ;  /* 0x0029202201007387 */ /* 0x0003e80000100a00 */
[----:B0-----:R-:W3:Y:S04]  /*3cd50*/  LDL.LU R24, [R1+0xa50] ;  /* 0x000a500001187983 */ /* 0x001ee80000300800 */
[----:B------:R-:W3:Y:S04]  /*3cd60*/  LDL.LU R25, [R1+0xa54] ;  /* 0x000a540001197983 */ /* 0x000ee80000300800 */
[----:B------:R-:W3:Y:S04]  /*3cd70*/  LDL.LU R26, [R1+0xa58] ;  /* 0x000a5800011a7983 */ /* 0x000ee80000300800 */
[----:B------:R-:W3:Y:S04]  /*3cd80*/  LDL.LU R27, [R1+0xa5c] ;  /* 0x000a5c00011b7983 */ /* 0x000ee80000300800 */
[----:B------:R-:W3:Y:S04]  /*3cd90*/  LDL.LU R32, [R1+0x320] ;  /* 0x0003200001207983 */ /* 0x000ee80000300800 */
[----:B------:R-:W3:Y:S04]  /*3cda0*/  LDL.LU R33, [R1+0x324] ;  /* 0x0003240001217983 */ /* 0x000ee80000300800 */
[----:B-1----:R-:W3:Y:S04]  /*3cdb0*/  LDL.LU R34, [R1+0x328] ;  /* 0x0003280001227983 */ /* 0x002ee80000300800 */
[----:B------:R-:W3:Y:S01]  /*3cdc0*/  LDL.LU R35, [R1+0x32c] ;  /* 0x00032c0001237983 */ /* 0x000ee20000300800 */
[----:B------:R-:W-:-:S03]  /*3cdd0*/  IMAD.MOV.U32 R47, RZ, RZ, R4 ;  /* 0x000000ffff2f7224 */ /* 0x000fc600078e0004 */
[----:B------:R-:W3:Y:S01]  /*3cde0*/  LDL.LU R4, [R1+0xa60] ;  /* 0x000a600001047983 */ /* 0x000ee20000300800 */
[----:B--2---:R-:W-:-:S03]  /*3cdf0*/  IMAD.MOV.U32 R46, RZ, RZ, R5 ;  /* 0x000000ffff2e7224 */ /* 0x004fc600078e0005 */
        /* <DEDUP_REMOVED lines=11> */
[----:B------:R-:W2:Y:S01]  /*3ceb0*/  LDL.LU R28, [R1+0x9c0] ;  /* 0x0009c000011c7983 */ /* 0x000ea20000300800 */
[----:B---3--:R-:W-:Y:S03]  /*3cec0*/  HMMA.16816.F32.BF16 R44, R52, R46, R32 ;  /* 0x0000002e342c723c */ /* 0x008fe60000041820 */
[----:B------:R-:W3:Y:S04]  /*3ced0*/  LDL.LU R29, [R1+0x9c4] ;  /* 0x0009c400011d7983 */ /* 0x000ee80000300800 */
[----:B------:R-:W3:Y:S04]  /*3cee0*/  LDL.LU R30, [R1+0x9c8] ;  /* 0x0009c800011e7983 */ /* 0x000ee80000300800 */
[----:B------:R-:W3:Y:S04]  /*3cef0*/  LDL.LU R31, [R1+0x9cc] ;  /* 0x0009cc00011f7983 */ /* 0x000ee80000300800 */
[----:B------:R-:W3:Y:S04]  /*3cf00*/  LDL.LU R16, [R1+0x960] ;  /* 0x0009600001107983 */ /* 0x000ee80000300800 */
[----:B------:R-:W3:Y:S04]  /*3cf10*/  LDL.LU R17, [R1+0x964] ;  /* 0x0009640001117983 */ /* 0x000ee80000300800 */
[----:B------:R-:W3:Y:S01]  /*3cf20*/  LDL.LU R18, [R1+0x968] ;  /* 0x0009680001127983 */ /* 0x000ee20000300800 */
[----:B------:R-:W-:-:S03]  /*3cf30*/  IMAD.MOV.U32 R11, RZ, RZ, R40 ;  /* 0x000000ffff0b7224 */ /* 0x000fc600078e0028 */
[----:B------:R-:W3:Y:S01]  /*3cf40*/  LDL.LU R19, [R1+0x96c] ;  /* 0x00096c0001137983 */ /* 0x000ee20000300800 */
[----:B------:R-:W-:-:S03]  /*3cf50*/  IMAD.MOV.U32 R10, RZ, RZ, R41 ;  /* 0x000000ffff0a7224 */ /* 0x000fc600078e0029 */
[----:B------:R-:W3:Y:S04]  /*3cf60*/  LDL.LU R40, [R1+0x980] ;  /* 0x0009800001287983 */ /* 0x000ee80000300800 */
[----:B------:R-:W3:Y:S04]  /*3cf70*/  LDL.LU R41, [R1+0x984] ;  /* 0x0009840001297983 */ /* 0x000ee80000300800 */
[----:B------:R-:W3:Y:S04]  /*3cf80*/  LDL.LU R42, [R1+0x988] ;  /* 0x00098800012a7983 */ /* 0x000ee80000300800 */
[----:B------:R-:W3:Y:S04]  /*3cf90*/  LDL.LU R43, [R1+0x98c] ;  /* 0x00098c00012b7983 */ /* 0x000ee80000300800 */
[----:B----4-:R-:W-:Y:S04]  /*3cfa0*/  STL.64 [R1+0x27b8], R50 ;  /* 0x0027b83201007387 */ /* 0x010fe80000100a00 */
[----:B------:R0:W-:Y:S01]  /*3cfb0*/  STL.64 [R1+0x27b0], R48 ;  /* 0x0027b03001007387 */ /* 0x0001e20000100a00 */
[----:B------:R-:W-:-:S02]  /*3cfc0*/  IMAD.MOV.U32 R38, RZ, RZ, R60 ;  /* 0x000000ffff267224 */ /* 0x000fc400078e003c */
[----:B------:R-:W-:Y:S01]  /*3cfd0*/  IMAD.MOV.U32 R39, RZ, RZ, R56 ;  /* 0x000000ffff277224 */ /* 0x000fe200078e0038 */
[----:B0-----:R-:W4:Y:S04]  /*3cfe0*/  LDL.LU R48, [R1+0xa40] ;  /* 0x000a400001307983 */ /* 0x001f280000300800 */
[----:B------:R-:W4:Y:S04]  /*3cff0*/  LDL.LU R49, [R1+0xa44] ;  /* 0x000a440001317983 */ /* 0x000f280000300800 */
[----:B------:R-:W4:Y:S04]  /*3d000*/  LDL.LU R50, [R1+0xa48] ;  /* 0x000a480001327983 */ /* 0x000f280000300800 */
[----:B------:R-:W4:Y:S04]  /*3d010*/  LDL.LU R51, [R1+0xa4c] ;  /* 0x000a4c0001337983 */ /* 0x000f280000300800 */
[----:B------:R-:W3:Y:S04]  /*3d020*/  LDL.LU.64 R34, [R1+0x2920] ;  /* 0x0029200001227983 */ /* 0x000ee80000300a00 */
[----:B------:R-:W-:Y:S04]  /*3d030*/  STL.64 [R1+0x320], R44 ;  /* 0x0003202c01007387 */ /* 0x000fe80000100a00 */
[----:B------:R0:W-:Y:S04]  /*3d040*/  STL.64 [R1+0x328], R46 ;  /* 0x0003282e01007387 */ /* 0x0001e80000100a00 */
[----:B0-----:R-:W4:Y:S04]  /*3d050*/  LDL.LU.64 R46, [R1+0x2918] ;  /* 0x00291800012e7983 */ /* 0x001f280000300a00 */
[----:B------:R-:W4:Y:S01]  /*3d060*/  LDL.LU.64 R44, [R1+0x2910] ;  /* 0x00291000012c7983 */ /* 0x000f220000300a00 */
[----:B--2---:R-:W-:Y:S03]  /*3d070*/  HMMA.16816.F32.BF16 R36, R52, R38, R4 ;  /* 0x000000263424723c */ /* 0x004fe60000041804 */
[----:B------:R-:W4:-:S15]  /*3d080*/  LDL.LU.64 R6, [R1+0x2908] ;  /* 0x0029080001067983 */ /* 0x000f1e0000300a00 */
[----:B------:R-:W-:Y:S01]  /*3d090*/  NOP ;  /* 0x0000000000007918 */ /* 0x000fe20000000000 */
[----:B------:R-:W-:Y:S04]  /*3d0a0*/  STL.64 [R1+0xa60], R36 ;  /* 0x000a602401007387 */ /* 0x000fe80000100a00 */
[----:B------:R0:W-:Y:S04]  /*3d0b0*/  STL.64 [R1+0xa68], R38 ;  /* 0x000a682601007387 */ /* 0x0001e80000100a00 */
[----:B0-----:R-:W2:Y:S01]  /*3d0c0*/  LDL.LU.64 R38, [R1+0x2900] ;  /* 0x0029000001267983 */ /* 0x001ea20000300a00 */
[C---:B---3--:R-:W-:Y:S08]  /*3d0d0*/  HMMA.16816.F32.BF16 R32, R52.reuse, R34, R24 ;  /* 0x000000223420723c */ /* 0x048ff00000041818 */
[C---:B------:R-:W-:Y:S01]  /*3d0e0*/  HMMA.16816.F32.BF16 R8, R52.reuse, R10, R20 ;  /* 0x0000000a3408723c */ /* 0x040fe20000041814 */
[----:B------:R-:W3:Y:S04]  /*3d0f0*/  LDL.LU.64 R26, [R1+0x28f8] ;  /* 0x0028f800011a7983 */ /* 0x000ee80000300a00 */
[----:B------:R-:W3:Y:S06]  /*3d100*/  LDL.LU.64 R24, [R1+0x28f0] ;  /* 0x0028f00001187983 */ /* 0x000eec0000300a00 */
[----:B------:R-:W-:Y:S04]  /*3d110*/  STL.64 [R1+0xa50], R32 ;  /* 0x000a502001007387 */ /* 0x000fe80000100a00 */
[----:B------:R0:W-:Y:S04]  /*3d120*/  STL.64 [R1+0xa58], R34 ;  /* 0x000a582201007387 */ /* 0x0001e80000100a00 */
[----:B0-----:R-:W3:Y:S01]  /*3d130*/  LDL.LU.64 R34, [R1+0x28e8] ;  /* 0x0028e80001227983 */ /* 0x001ee20000300a00 */
[----:B----4-:R-:W-:Y:S03]  /*3d140*/  HMMA.16816.F32.BF16 R4, R52, R6, R48 ;  /* 0x000000063404723c */ /* 0x010fe60000041830 */
[----:B------:R-:W4:-:S15]  /*3d150*/  LDL.LU R48, [R1+0x950] ;  /* 0x0009500001307983 */ /* 0x000f1e0000300800 */
[----:B------:R-:W-:Y:S01]  /*3d160*/  NOP ;  /* 0x0000000000007918 */ /* 0x000fe20000000000 */
[----:B------:R0:W-:Y:S04]  /*3d170*/  STL.64 [R1+0xa40], R4 ;  /* 0x000a400401007387 */ /* 0x0001e80000100a00 */
[----:B------:R1:W-:Y:S04]  /*3d180*/  STL.64 [R1+0xa48], R6 ;  /* 0x000a480601007387 */ /* 0x0003e80000100a00 */
[----:B------:R-:W4:Y:S04]  /*3d190*/  LDL.LU R49, [R1+0x954] ;  /* 0x0009540001317983 */ /* 0x000f280000300800 */
[----:B------:R-:W4:Y:S04]  /*3d1a0*/  LDL.LU R50, [R1+0x958] ;  /* 0x0009580001327983 */ /* 0x000f280000300800 */
[----:B------:R-:W4:Y:S04]  /*3d1b0*/  LDL.LU R51, [R1+0x95c] ;  /* 0x00095c0001337983 */ /* 0x000f280000300800 */
[----:B0-----:R-:W4:Y:S04]  /*3d1c0*/  LDL.LU R4, [R1+0x940] ;  /* 0x0009400001047983 */ /* 0x001f280000300800 */
[----:B------:R-:W4:Y:S04]  /*3d1d0*/  LDL.LU R5, [R1+0x944] ;  /* 0x0009440001057983 */ /* 0x000f280000300800 */
[----:B-1----:R-:W4:Y:S04]  /*3d1e0*/  LDL.LU R6, [R1+0x948] ;  /* 0x0009480001067983 */ /* 0x002f280000300800 */
[----:B------:R-:W4:Y:S04]  /*3d1f0*/  LDL.LU R7, [R1+0x94c] ;  /* 0x00094c0001077983 */ /* 0x000f280000300800 */
[----:B------:R-:W4:Y:S04]  /*3d200*/  LDL.LU.64 R22, [R1+0x28e0] ;  /* 0x0028e00001167983 */ /* 0x000f280000300a00 */
[----:B------:R-:W-:Y:S04]  /*3d210*/  STL.64 [R1+0xa30], R8 ;  /* 0x000a300801007387 */ /* 0x000fe80000100a00 */
[----:B------:R0:W-:Y:S01]  /*3d220*/  STL.64 [R1+0xa38], R10 ;  /* 0x000a380a01007387 */ /* 0x0001e20000100a00 */
[C---:B--2---:R-:W-:Y:S03]  /*3d230*/  HMMA.16816.F32.BF16 R36, R52.reuse, R38, R44 ;  /* 0x000000263424723c */ /* 0x044fe6000004182c */
[----:B0-----:R-:W2:Y:S04]  /*3d240*/  LDL.LU.64 R10, [R1+0x28d8] ;  /* 0x0028d800010a7983 */ /* 0x001ea80000300a00 */
[----:B------:R-:W2:Y:S04]  /*3d250*/  LDL.LU.64 R8, [R1+0x28d0] ;  /* 0x0028d00001087983 */ /* 0x000ea80000300a00 */
[----:B------:R-:W2:Y:S08]  /*3d260*/  LDL.LU.64 R46, [R1+0x28c8] ;  /* 0x0028c800012e7983 */ /* 0x000eb00000300a00 */
[----:B------:R-:W-:Y:S01]  /*3d270*/  STL.64 [R1+0xa20], R36 ;  /* 0x000a202401007387 */ /* 0x000fe20000100a00 */
[C---:B---3--:R-:W-:Y:S03]  /*3d280*/  HMMA.16816.F32.BF16 R32, R52.reuse, R34, R24 ;  /* 0x000000223420723c */ /* 0x048fe60000041818 */
[----:B------:R0:W-:Y:S04]  /*3d290*/  STL.64 [R1+0xa28], R38 ;  /* 0x000a282601007387 */ /* 0x0001e80000100a00 */
[----:B0-----:R-:W3:Y:S04]  /*3d2a0*/  LDL.LU.64 R38, [R1+0x28c0] ;  /* 0x0028c00001267983 */ /* 0x001ee80000300a00 */
[----:B------:R-:W3:Y:S04]  /*3d2b0*/  LDL.LU.64 R36, [R1+0x28b8] ;  /* 0x0028b80001247983 */ /* 0x000ee80000300a00 */
[----:B------:R-:W3:Y:S04]  /*3d2c0*/  LDL.LU.64 R26, [R1+0x28b0] ;  /* 0x0028b000011a7983 */ /* 0x000ee80000300a00 */
[----:B------:R-:W-:Y:S04]  /*3d2d0*/  STL.64 [R1+0xa10], R32 ;  /* 0x000a102001007387 */ /* 0x000fe80000100a00 */
[----:B------:R0:W-:Y:S04]  /*3d2e0*/  STL.64 [R1+0xa18], R34 ;  /* 0x000a182201007387 */ /* 0x0001e80000100a00 */
[----:B0-----:R-:W3:Y:S04]  /*3d2f0*/  LDL.LU.64 R34, [R1+0x28a8] ;  /* 0x0028a80001227983 */ /* 0x001ee80000300a00 */
[----:B------:R-:W3:Y:S01]  /*3d300*/  LDL.LU.64 R32, [R1+0x28a0] ;  /* 0x0028a00001207983 */ /* 0x000ee20000300a00 */
[C---:B----4-:R-:W-:Y:S03]  /*3d310*/  HMMA.16816.F32.BF16 R20, R52.reuse, R22, R12 ;  /* 0x000000163414723c */ /* 0x050fe6000004180c */
[----:B------:R-:W4:Y:S05]  /*3d320*/  LDL.LU.64 R14, [R1+0x2898] ;  /* 0x00289800010e7983 */ /* 0x000f2a0000300a00 */
[C---:B--2---:R-:W-:Y:S11]  /*3d330*/  HMMA.16816.F32.BF16 R44, R52.reuse, R46, R8 ;  /* 0x0000002e342c723c */ /* 0x044ff60000041808 */
[----:B------:R-:W-:Y:S04]  /*3d340*/  STL.64 [R1+0xa00], R20 ;  /* 0x000a001401007387 */ /* 0x000fe80000100a00 */
[----:B------:R0:W-:Y:S04]  /*3d350*/  STL.64 [R1+0xa08], R22 ;  /* 0x000a081601007387 */ /* 0x0001e80000100a00 */
[----:B0-----:R-:W2:Y:S04]  /*3d360*/  LDL.LU.64 R22, [R1+0x2890] ;  /* 0x0028900001167983 */ /* 0x001ea80000300a00 */
[----:B------:R-:W2:Y:S04]  /*3d370*/  LDL.LU.64 R10, [R1+0x2888] ;  /* 0x00288800010a7983 */ /* 0x000ea80000300a00 */
[----:B------:R-:W2:Y:S04]  /*3d380*/  LDL.LU.64 R8, [R1+0x2880] ;  /* 0x0028800001087983 */ /* 0x000ea80000300a00 */
[----:B------:R-:W-:Y:S04]  /*3d390*/  STL.64 [R1+0x9f0], R44 ;  /* 0x0009f02c01007387 */ /* 0x000fe80000100a00 */
[----:B------:R0:W-:Y:S04]  /*3d3a0*/  STL.64 [R1+0x9f8], R46 ;  /* 0x0009f82e01007387 */ /* 0x0001e80000100a00 */
[----:B0-----:R-:W2:Y:S01]  /*3d3b0*/  LDL.LU.64 R46, [R1+0x2878] ;  /* 0x00287800012e7983 */ /* 0x001ea20000300a00 */
[----:B---3--:R-:W-:Y:S03]  /*3d3c0*/  HMMA.16816.F32.BF16 R24, R52, R26, R36 ;  /* 0x0000001a3418723c */ /* 0x008fe60000041824 */
[----:B------:R-:W3:Y:S04]  /*3d3d0*/  LDL.LU.64 R38, [R1+0x2870] ;  /* 0x0028700001267983 */ /* 0x000ee80000300a00 */
[----:B------:R-:W3:-:S12]  /*3d3e0*/  LDL.LU.64 R36, [R1+0x2868] ;  /* 0x0028680001247983 */ /* 0x000ed80000300a00 */
[----:B------:R-:W-:Y:S04]  /*3d3f0*/  STL.64 [R1+0x9e0], R24 ;  /* 0x0009e01801007387 */ /* 0x000fe80000100a00 */
[----:B------:R0:W-:Y:S04]  /*3d400*/  STL.64 [R1+0x9e8], R26 ;  /* 0x0009e81a01007387 */ /* 0x0001e80000100a00 */
[----:B0-----:R-:W3:Y:S01]  /*3d410*/  LDL.LU.64 R26, [R1+0x2860] ;  /* 0x00286000011a7983 */ /* 0x001ee20000300a00 */
[C---:B----4-:R-:W-:Y:S03]  /*3d420*/  HMMA.16816.F32.BF16 R12, R52.reuse, R14, R32 ;  /* 0x0000000e340c723c */ /* 0x050fe60000041820 */
[----:B------:R-:W4:Y:S04]  /*3d430*/  LDL.LU.64 R34, [R1+0x2858] ;  /* 0x0028580001227983 */ /* 0x000f280000300a00 */
[----:B------:R-:W4:Y:S01]  /*3d440*/  LDL.LU.64 R32, [R1+0x2850] ;  /* 0x0028500001207983 */ /* 0x000f220000300a00 */
[C---:B--2---:R-:W-:Y:S11]  /*3d450*/  HMMA.16816.F32.BF16 R20, R52.reuse, R22, R28 ;  /* 0x000000163414723c */ /* 0x044ff6000004181c */
[----:B------:R-:W-:Y:S04]  /*3d460*/  STL.64 [R1+0x9d0], R12 ;  /* 0x0009d00c01007387 */ /* 0x000fe80000100a00 */
[----:B------:R0:W-:Y:S04]  /*3d470*/  STL.64 [R1+0x9d8], R14 ;  /* 0x0009d80e01007387 */ /* 0x0001e80000100a00 */
[----:B0-----:R-:W2:Y:S04]  /*3d480*/  LDL.LU.64 R14, [R1+0x2848] ;  /* 0x00284800010e7983 */ /* 0x001ea80000300a00 */
[----:B------:R-:W2:Y:S01]  /*3d490*/  LDL.LU.64 R12, [R1+0x2840] ;  /* 0x00284000010c7983 */ /* 0x000ea20000300a00 */
[C---:B------:R-:W-:Y:S03]  /*3d4a0*/  HMMA.16816.F32.BF16 R44, R52.reuse, R46, R8 ;  /* 0x0000002e342c723c */ /* 0x040fe60000041808 */
[----:B------:R-:W2:Y:S04]  /*3d4b0*/  LDL.LU.64 R30, [R1+0x2838] ;  /* 0x00283800011e7983 */ /* 0x000ea80000300a00 */
[----:B------:R-:W2:Y:S04]  /*3d4c0*/  LDL.LU.64 R28, [R1+0x2830] ;  /* 0x00283000011c7983 */ /* 0x000ea80000300a00 */
[----:B------:R-:W-:Y:S04]  /*3d4d0*/  STL.64 [R1+0x9c0], R20 ;  /* 0x0009c01401007387 */ /* 0x000fe80000100a00 */
[----:B------:R0:W-:Y:S04]  /*3d4e0*/  STL.64 [R1+0x9c8], R22 ;  /* 0x0009c81601007387 */ /* 0x0001e80000100a00 */
[----:B0-----:R-:W2:Y:S04]  /*3d4f0*/  LDL.LU.64 R22, [R1+0x2828] ;  /* 0x0028280001167983 */ /* 0x001ea80000300a00 */
[----:B------:R-:W2:Y:S04]  /*3d500*/  LDL.LU.64 R20, [R1+0x2820] ;  /* 0x0028200001147983 */ /* 0x000ea80000300a00 */
[----:B------:R-:W2:Y:S04]  /*3d510*/  LDL.LU.64 R10, [R1+0x2818] ;  /* 0x00281800010a7983 */ /* 0x000ea80000300a00 */
[----:B------:R-:W2:Y:S04]  /*3d520*/  LDL.LU R8, [R1+0x2810] ;  /* 0x0028100001087983 */ /* 0x000ea80000300800 */
[----:B------:R-:W-:Y:S04]  /*3d530*/  STL.64 [R1+0x9b0], R44 ;  /* 0x0009b02c01007387 */ /* 0x000fe80000100a00 */
[----:B------:R0:W-:Y:S04]  /*3d540*/  STL.64 [R1+0x9b8], R46 ;  /* 0x0009b82e01007387 */ /* 0x0001e80000100a00 */
[----:B0-----:R-:W2:Y:S04]  /*3d550*/  LDL.LU.64 R46, [R1+0x2808] ;  /* 0x00280800012e7983 */ /* 0x001ea80000300a00 */
[----:B------:R-:W2:Y:S01]  /*3d560*/  LDL.LU.64 R44, [R1+0x2800] ;  /* 0x00280000012c7983 */ /* 0x000ea20000300a00 */
[----:B---3--:R-:W-:Y:S03]  /*3d570*/  HMMA.16816.F32.BF16 R24, R52, R26, R36 ;  /* 0x0000001a3418723c */ /* 0x008fe60000041824 */
[----:B------:R-:W3:Y:S04]  /*3d580*/  LDL.LU.64 R38, [R1+0x27f8] ;  /* 0x0027f80001267983 */ /* 0x000ee80000300a00 */
[----:B------:R-:W3:-:S12]  /*3d590*/  LDL.LU.64 R36, [R1+0x27f0] ;  /* 0x0027f00001247983 */ /* 0x000ed80000300a00 */
[----:B------:R-:W-:Y:S04]  /*3d5a0*/  STL.64 [R1+0x9a0], R24 ;  /* 0x0009a01801007387 */ /* 0x000fe80000100a00 */
[----:B------:R0:W-:Y:S04]  /*3d5b0*/  STL.64 [R1+0x9a8], R26 ;  /* 0x0009a81a01007387 */ /* 0x0001e80000100a00 */
[----:B0-----:R-:W3:Y:S01]  /*3d5c0*/  LDL.LU.64 R26, [R1+0x27e8] ;  /* 0x0027e800011a7983 */ /* 0x001ee20000300a00 */
[----:B----4-:R-:W-:-:S15]  /*3d5d0*/  HMMA.16816.F32.BF16 R32, R52, R58, R32 ;  /* 0x0000003a3420723c */ /* 0x010fde0000041820 */
[----:B------:R-:W-:-:S04]  /*3d5e0*/  NOP ;  /* 0x0000000000007918 */ /* 0x000fc80000000000 */
[----:B------:R-:W-:Y:S04]  /*3d5f0*/  STL.64 [R1+0x990], R32 ;  /* 0x0009902001007387 */ /* 0x000fe80000100a00 */
[----:B------:R0:W-:Y:S04]  /*3d600*/  STL.64 [R1+0x998], R34 ;  /* 0x0009982201007387 */ /* 0x0001e80000100a00 */
[----:B0-----:R-:W4:Y:S04]  /*3d610*/  LDL.LU.64 R34, [R1+0x27e0] ;  /* 0x0027e00001227983 */ /* 0x001f280000300a00 */
[----:B------:R-:W-:Y:S04]  /*3d620*/  STL.64 [R1+0x2798], R58 ;  /* 0x0027983a01007387 */ /* 0x000fe80000100a00 */
[----:B------:R0:W-:Y:S04]  /*3d630*/  STL [R1+0x27a8], R57 ;  /* 0x0027a83901007387 */ /* 0x0001e80000100800 */
[----:B------:R-:W4:Y:S04]  /*3d640*/  LDL.LU R56, [R1+0x970] ;  /* 0x0009700001387983 */ /* 0x000f280000300800 */
[----:B0-----:R-:W4:Y:S04]  /*3d650*/  LDL.LU R57, [R1+0x974] ;  /* 0x0009740001397983 */ /* 0x001f280000300800 */
[----:B------:R-:W4:Y:S04]  /*3d660*/  LDL.LU R58, [R1+0x978] ;  /* 0x00097800013a7983 */ /* 0x000f280000300800 */
[----:B------:R-:W4:Y:S01]  /*3d670*/  LDL.LU R59, [R1+0x97c] ;  /* 0x00097c00013b7983 */ /* 0x000f220000300800 */
[----:B--2---:R-:W-:-:S15]  /*3d680*/  HMMA.16816.F32.BF16 R40, R52, R46, R40 ;  /* 0x0000002e3428723c */ /* 0x004fde0000041828 */
[----:B------:R-:W-:-:S04]  /*3d690*/  NOP ;  /* 0x0000000000007918 */ /* 0x000fc80000000000 */
[----:B------:R-:W-:Y:S04]  /*3d6a0*/  STL.64 [R1+0x980], R40 ;  /* 0x0009802801007387 */ /* 0x000fe80000100a00 */
[----:B------:R0:W-:Y:S04]  /*3d6b0*/  STL.64 [R1+0x988], R42 ;  /* 0x0009882a01007387 */ /* 0x0001e80000100a00 */
[----:B0-----:R-:W4:Y:S04]  /*3d6c0*/  LDL.LU.64 R42, [R1+0x27d8] ;  /* 0x0027d800012a7983 */ /* 0x001f280000300a00 */
[----:B------:R-:W-:Y:S04]  /*3d6d0*/  STL.64 [R1+0x2748], R46 ;  /* 0x0027482e01007387 */ /* 0x000fe80000100a00 */
[----:B------:R4:W-:Y:S01]  /*3d6e0*/  STL.64 [R1+0x2740], R44 ;  /* 0x0027402c01007387 */ /* 0x0009e20000100a00 */
[C---:B---3--:R-:W-:Y:S08]  /*3d6f0*/  HMMA.16816.F32.BF16 R16, R52.reuse, R38, R16 ;  /* 0x000000263410723c */ /* 0x048ff00000041810 */
[----:B----4-:R-:W-:Y:S01]  /*3d700*/  HMMA.16816.F32.BF16 R44, R52, R42, R56 ;  /* 0x0000002a342c723c */ /* 0x010fe20000041838 */
[----:B------:R-:W-:-:S15]  /*3d710*/  STL.64 [R1+0x2760], R42 ;  /* 0x0027602a01007387 */ /* 0x000fde0000100a00 */
[----:B------:R-:W-:-:S03]  /*3d720*/  NOP ;  /* 0x0000000000007918 */ /* 0x000fc60000000000 */
[----:B------:R-:W-:Y:S04]  /*3d730*/  STL.64 [R1+0x970], R44 ;  /* 0x0009702c01007387 */ /* 0x000fe80000100a00 */
[----:B------:R-:W-:Y:S04]  /*3d740*/  STL.64 [R1+0x978], R46 ;  /* 0x0009782e01007387 */ /* 0x000fe80000100a00 */
[----:B------:R-:W2:Y:S04]  /*3d750*/  LDL.LU R56, [R1+0x930] ;  /* 0x0009300001387983 */ /* 0x000ea80000300800 */
[----:B------:R0:W-:Y:S04]  /*3d760*/  STL.64 [R1+0x960], R16 ;  /* 0x0009601001007387 */ /* 0x0001e80000100a00 */
[----:B------:R1:W-:Y:S04]  /*3d770*/  STL.64 [R1+0x968], R18 ;  /* 0x0009681201007387 */ /* 0x0003e80000100a00 */
[----:B------:R-:W2:Y:S04]  /*3d780*/  LDL.LU R57, [R1+0x934] ;  /* 0x0009340001397983 */ /* 0x000ea80000300800 */
[----:B------:R-:W2:Y:S04]  /*3d790*/  LDL.LU R58, [R1+0x938] ;  /* 0x00093800013a7983 */ /* 0x000ea80000300800 */
[----:B------:R-:W2:Y:S04]  /*3d7a0*/  LDL.LU R59, [R1+0x93c] ;  /* 0x00093c00013b7983 */ /* 0x000ea80000300800 */
[----:B0-----:R-:W3:Y:S04]  /*3d7b0*/  LDL.LU R16, [R1+0x920] ;  /* 0x0009200001107983 */ /* 0x001ee80000300800 */
[----:B------:R-:W3:Y:S04]  /*3d7c0*/  LDL.LU R17, [R1+0x924] ;  /* 0x0009240001117983 */ /* 0x000ee80000300800 */
[----:B-1----:R-:W3:Y:S04]  /*3d7d0*/  LDL.LU R18, [R1+0x928] ;  /* 0x0009280001127983 */ /* 0x002ee80000300800 */
[----:B------:R-:W3:Y:S01]  /*3d7e0*/  LDL.LU R19, [R1+0x92c] ;  /* 0x00092c0001137983 */ /* 0x000ee20000300800 */
[C---:B------:R-:W-:Y:S08]  /*3d7f0*/  HMMA.16816.F32.BF16 R40, R52.reuse, R34, R48 ;  /* 0x000000223428723c */ /* 0x040ff00000041830 */
[C---:B------:R-:W-:Y:S01]  /*3d800*/  HMMA.16816.F32.BF16 R4, R52.reuse, R30, R4 ;  /* 0x0000001e3404723c */ /* 0x040fe20000041804 */
[----:B------:R-:W-:Y:S04]  /*3d810*/  STL.64 [R1+0x2758], R38 ;  /* 0x0027582601007387 */ /* 0x000fe80000100a00 */
[----:B------:R0:W-:Y:S04]  /*3d820*/  STL.64 [R1+0x2750], R36 ;  /* 0x0027502401007387 */ /* 0x0001e80000100a00 */
[----:B0-----:R-:W4:Y:S04]  /*3d830*/  LDL.LU R36, [R1+0x900] ;  /* 0x0009000001247983 */ /* 0x001f280000300800 */
[----:B------:R0:W-:Y:S04]  /*3d840*/  STL.64 [R1+0x950], R40 ;  /* 0x0009502801007387 */ /* 0x0001e80000100a00 */
[----:B------:R1:W-:Y:S04]  /*3d850*/  STL.64 [R1+0x958], R42 ;  /* 0x0009582a01007387 */ /* 0x0003e80000100a00 */
        /* <DEDUP_REMOVED lines=17> */
[----:B------:R-:W4:Y:S04]  /*3d970*/  LDL.64 R46, [R1+0x118] ;  /* 0x00011800012e7983 */ /* 0x000f280000100a00 */
[----:B------:R-:W-:Y:S04]  /*3d980*/  STL.64 [R1+0x2770], R30 ;  /* 0x0027701e01007387 */ /* 0x000fe80000100a00 */
[----:B------:R0:W-:Y:S04]  /*3d990*/  STL.64 [R1+0x2768], R28 ;  /* 0x0027681c01007387 */ /* 0x0001e80000100a00 */
[----:B0-----:R-:W4:Y:S04]  /*3d9a0*/  LDL.LU R28, [R1+0x910] ;  /* 0x00091000011c7983 */ /* 0x001f280000300800 */
[----:B------:R-:W4:Y:S04]  /*3d9b0*/  LDL.LU R29, [R1+0x914] ;  /* 0x00091400011d7983 */ /* 0x000f280000300800 */
[----:B------:R-:W4:Y:S04]  /*3d9c0*/  LDL.LU R30, [R1+0x918] ;  /* 0x00091800011e7983 */ /* 0x000f280000300800 */
[----:B------:R-:W4:Y:S01]  /*3d9d0*/  LDL.LU R31, [R1+0x91c] ;  /* 0x00091c00011f7983 */ /* 0x000f220000300800 */
[C---:B--2---:R-:W-:Y:S08]  /*3d9e0*/  HMMA.16816.F32.BF16 R56, R52.reuse, R26, R56 ;  /* 0x0000001a3438723c */ /* 0x044ff00000041838 */
[C---:B---3--:R-:W-:Y:S11]  /*3d9f0*/  HMMA.16816.F32.BF16 R16, R52.reuse, R22, R16 ;  /* 0x000000163410723c */ /* 0x048ff60000041810 */
[----:B------:R0:W-:Y:S04]  /*3da00*/  STL.64 [R1+0x930], R56 ;  /* 0x0009303801007387 */ /* 0x0001e80000100a00 */
[----:B------:R1:W-:Y:S04]  /*3da10*/  STL.64 [R1+0x938], R58 ;  /* 0x0009383a01007387 */ /* 0x0003e80000100a00 */
[----:B0-----:R-:W2:Y:S04]  /*3da20*/  LDL.LU R56, [R1+0x1120] ;  /* 0x0011200001387983 */ /* 0x001ea80000300800 */
[----:B------:R-:W2:Y:S04]  /*3da30*/  LDL.LU R57, [R1+0x1124] ;  /* 0x0011240001397983 */ /* 0x000ea80000300800 */
[----:B-1----:R-:W2:Y:S04]  /*3da40*/  LDL.LU R58, [R1+0x1128] ;  /* 0x00112800013a7983 */ /* 0x002ea80000300800 */
[----:B------:R-:W2:Y:S04]  /*3da50*/  LDL.LU R59, [R1+0x112c] ;  /* 0x00112c00013b7983 */ /* 0x000ea80000300800 */
[----:B------:R-:W-:Y:S04]  /*3da60*/  STL.64 [R1+0x920], R16 ;  /* 0x0009201001007387 */ /* 0x000fe80000100a00 */
[----:B------:R0:W-:Y:S04]  /*3da70*/  STL.64 [R1+0x928], R18 ;  /* 0x0009281201007387 */ /* 0x0001e80000100a00 */
[----:B0-----:R-:W3:Y:S04]  /*3da80*/  LDL.LU.64 R18, [R1+0x27d0] ;  /* 0x0027d00001127983 */ /* 0x001ee80000300a00 */
[----:B------:R-:W2:Y:S01]  /*3da90*/  LDL.LU.64 R16, [R1+0x27c8] ;  /* 0x0027c80001107983 */ /* 0x000ea20000300a00 */
[C---:B----4-:R-:W-:Y:S03]  /*3daa0*/  HMMA.16816.F32.BF16 R36, R52.reuse, R14, R36 ;  /* 0x0000000e3424723c */ /* 0x050fe60000041824 */
[----:B------:R-:W-:Y:S05]  /*3dab0*/  STL.64 [R1+0x2728], R22 ;  /* 0x0027281601007387 */ /* 0x000fea0000100a00 */
[C---:B------:R-:W-:Y:S01]  /*3dac0*/  HMMA.16816.F32.BF16 R4, R52.reuse, R10, R4 ;  /* 0x0000000a3404723c */ /* 0x040fe20000041804 */
[----:B------:R-:W-:Y:S07]  /*3dad0*/  STL.64 [R1+0x2720], R20 ;  /* 0x0027201401007387 */ /* 0x000fee0000100a00 */
[----:B---3--:R-:W-:Y:S01]  /*3dae0*/  HMMA.16816.F32.BF16 R28, R52, R18, R28 ;  /* 0x00000012341c723c */ /* 0x008fe2000004181c */
[----:B------:R-:W-:Y:S04]  /*3daf0*/  STL.64 [R1+0x2718], R18 ;  /* 0x0027181201007387 */ /* 0x000fe80000100a00 */
[----:B--2---:R0:W-:-:S14]  /*3db00*/  STL.64 [R1+0x2710], R16 ;  /* 0x0027101001007387 */ /* 0x0041dc0000100a00 */
[----:B------:R1:W-:Y:S04]  /*3db10*/  STL.64 [R1+0x910], R28 ;  /* 0x0009101c01007387 */ /* 0x0003e80000100a00 */
[----:B------:R2:W-:Y:S04]  /*3db20*/  STL.64 [R1+0x918], R30 ;  /* 0x0009181e01007387 */ /* 0x0005e80000100a00 */
[----:B0-----:R-:W3:Y:S04]  /*3db30*/  LDL.LU R16, [R1+0x10d0] ;  /* 0x0010d00001107983 */ /* 0x001ee80000300800 */
[----:B------:R-:W3:Y:S04]  /*3db40*/  LDL.LU R17, [R1+0x10d4] ;  /* 0x0010d40001117983 */ /* 0x000ee80000300800 */
[----:B------:R-:W3:Y:S04]  /*3db50*/  LDL.LU R18, [R1+0x10d8] ;  /* 0x0010d80001127983 */ /* 0x000ee80000300800 */
[----:B------:R-:W3:Y:S04]  /*3db60*/  LDL.LU R19, [R1+0x10dc] ;  /* 0x0010dc0001137983 */ /* 0x000ee80000300800 */
[----:B-1----:R-:W4:Y:S04]  /*3db70*/  LDL.LU R28, [R1+0x450] ;  /* 0x00045000011c7983 */ /* 0x002f280000300800 */
[----:B------:R-:W-:Y:S04]  /*3db80*/  STL.64 [R1+0x900], R36 ;  /* 0x0009002401007387 */ /* 0x000fe80000100a00 */
[----:B------:R0:W-:Y:S04]  /*3db90*/  STL.64 [R1+0x908], R38 ;  /* 0x0009082601007387 */ /* 0x0001e80000100a00 */
[----:B------:R-:W4:Y:S04]  /*3dba0*/  LDL.LU R29, [R1+0x454] ;  /* 0x00045400011d7983 */ /* 0x000f280000300800 */
[----:B--2---:R-:W4:Y:S04]  /*3dbb0*/  LDL.LU R30, [R1+0x458] ;  /* 0x00045800011e7983 */ /* 0x004f280000300800 */
[----:B------:R-:W4:Y:S04]  /*3dbc0*/  LDL.LU R31, [R1+0x45c] ;  /* 0x00045c00011f7983 */ /* 0x000f280000300800 */
[----:B0-----:R-:W4:Y:S04]  /*3dbd0*/  LDL.64 R38, [R1+0xf8] ;  /* 0x0000f80001267983 */ /* 0x001f280000100a00 */
[----:B------:R-:W-:Y:S04]  /*3dbe0*/  STL.64 [R1+0x2708], R14 ;  /* 0x0027080e01007387 */ /* 0x000fe80000100a00 */
[----:B------:R-:W-:Y:S04]  /*3dbf0*/  STL.64 [R1+0x2700], R12 ;  /* 0x0027000c01007387 */ /* 0x000fe80000100a00 */
[----:B------:R-:W-:Y:S04]  /*3dc00*/  STL.64 [R1+0x8f0], R4 ;  /* 0x0008f00401007387 */ /* 0x000fe80000100a00 */
[----:B------:R0:W-:Y:S04]  /*3dc10*/  STL.64 [R1+0x8f8], R6 ;  /* 0x0008f80601007387 */ /* 0x0001e80000100a00 */
[----:B0-----:R-:W2:Y:S01]  /*3dc20*/  LDL.LU.64 R6, [R1+0x27c0] ;  /* 0x0027c00001067983 */ /* 0x001ea20000300a00 */
[----:B------:R-:W-:-:S02]  /*3dc30*/  IMAD.MOV.U32 R14, RZ, RZ, R2 ;  /* 0x000000ffff0e7224 */ /* 0x000fc400078e0002 */
[----:B------:R-:W-:Y:S01]  /*3dc40*/  IMAD.MOV.U32 R15, RZ, RZ, R0 ;  /* 0x000000ffff0f7224 */ /* 0x000fe200078e0000 */
[----:B--2---:R-:W-:Y:S01]  /*3dc50*/  HMMA.16816.F32.BF16 R52, R52, R6, R48 ;  /* 0x000000063434723c */ /* 0x004fe20000041830 */
[----:B------:R-:W2:Y:S04]  /*3dc60*/  LDL.LU.64 R50, [R1+0x27b8] ;  /* 0x0027b80001327983 */ /* 0x000ea80000300a00 */
[----:B------:R-:W2:-:S14]  /*3dc70*/  LDL.LU.64 R48, [R1+0x27b0] ;  /* 0x0027b00001307983 */ /* 0x000e9c0000300a00 */
[----:B------:R-:W-:Y:S04]  /*3dc80*/  STL.64 [R1+0x310], R52 ;  /* 0x0003103401007387 */ /* 0x000fe80000100a00 */
[----:B------:R0:W-:Y:S04]  /*3dc90*/  STL.64 [R1+0x318], R54 ;  /* 0x0003183601007387 */ /* 0x0001e80000100a00 */
[----:B0-----:R-:W4:Y:S04]  /*3dca0*/  LDL.64 R54, [R1+0x108] ;  /* 0x0001080001367983 */ /* 0x001f280000100a00 */
[----:B------:R0:W-:Y:S04]  /*3dcb0*/  STL.64 [R1+0x27a0], R6 ;  /* 0x0027a00601007387 */ /* 0x0001e80000100a00 */
[----:B------:R-:W4:Y:S04]  /*3dcc0*/  LDL.LU R4, [R1+0x460] ;  /* 0x0004600001047983 */ /* 0x000f280000300800 */
[----:B------:R-:W4:Y:S04]  /*3dcd0*/  LDL.LU R5, [R1+0x464] ;  /* 0x0004640001057983 */ /* 0x000f280000300800 */
[----:B0-----:R-:W4:Y:S04]  /*3dce0*/  LDL.LU R6, [R1+0x468] ;  /* 0x0004680001067983 */ /* 0x001f280000300800 */
[----:B------:R-:W4:Y:S01]  /*3dcf0*/  LDL.LU R7, [R1+0x46c] ;  /* 0x00046c0001077983 */ /* 0x000f220000300800 */
[----:B------:R-:W-:-:S02]  /*3dd00*/  IMAD.MOV.U32 R22, RZ, RZ, R8 ;  /* 0x000000ffff167224 */ /* 0x000fc400078e0008 */
[----:B------:R-:W-:Y:S02]  /*3dd10*/  IMAD.MOV.U32 R23, RZ, RZ, R3 ;  /* 0x000000ffff177224 */ /* 0x000fe400078e0003 */
[----:B------:R-:W-:Y:S02]  /*3dd20*/  IMAD.MOV.U32 R24, RZ, RZ, R46 ;  /* 0x000000ffff187224 */ /* 0x000fe400078e002e */
[----:B------:R-:W-:Y:S01]  /*3dd30*/  IMAD.MOV.U32 R25, RZ, RZ, R47 ;  /* 0x000000ffff197224 */ /* 0x000fe200078e002f */
[C---:B--2---:R-:W-:Y:S08]  /*3dd40*/  HMMA.16816.F32.BF16 R12, R48.reuse, R14, R56 ;  /* 0x0000000e300c723c */ /* 0x044ff00000041838 */
[C---:B---3--:R-:W-:Y:S01]  /*3dd50*/  HMMA.16816.F32.BF16 R16, R48.reuse, R22, R16 ;  /* 0x000000163010723c */ /* 0x048fe20000041810 */
[----:B------:R-:W2:Y:S07]  /*3dd60*/  LDL.LU R57, [R1+0x27a8] ;  /* 0x0027a80001397983 */ /* 0x000eae0000300800 */
[C---:B------:R-:W-:Y:S03]  /*3dd70*/  HMMA.16816.F32.BF16 R20, R48.reuse, R46, R40 ;  /* 0x0000002e3014723c */ /* 0x040fe60000041828 */
[----:B------:R0:W-:Y:S04]  /*3dd80*/  STL.64 [R1+0x1120], R12 ;  /* 0x0011200c01007387 */ /* 0x0001e80000100a00 */
[----:B------:R1:W-:Y:S04]  /*3dd90*/  STL.64 [R1+0x1128], R14 ;  /* 0x0011280e01007387 */ /* 0x0003e80000100a00 */
[----:B0-----:R-:W3:Y:S04]  /*3dda0*/  LDL.LU R12, [R1+0x440] ;  /* 0x00044000010c7983 */ /* 0x001ee80000300800 */
[----:B------:R-:W-:Y:S04]  /*3ddb0*/  STL.64 [R1+0x10d0], R16 ;  /* 0x0010d01001007387 */ /* 0x000fe80000100a00 */
[----:B------:R0:W-:Y:S04]  /*3ddc0*/  STL.64 [R1+0x10d8], R18 ;  /* 0x0010d81201007387 */ /* 0x0001e80000100a00 */
[----:B------:R-:W3:Y:S04]  /*3ddd0*/  LDL.LU R13, [R1+0x444] ;  /* 0x00044400010d7983 */ /* 0x000ee80000300800 */
[----:B-1----:R-:W3:Y:S04]  /*3dde0*/  LDL.LU R14, [R1+0x448] ;  /* 0x00044800010e7983 */ /* 0x002ee80000300800 */
[----:B------:R-:W3:Y:S04]  /*3ddf0*/  LDL.LU R15, [R1+0x44c] ;  /* 0x00044c00010f7983 */ /* 0x000ee80000300800 */
[----:B0-----:R-:W3:Y:S04]  /*3de00*/  LDL.64 R18, [R1+0xe8] ;  /* 0x0000e80001127983 */ /* 0x001ee80000100a00 */
[----:B------:R0:W-:Y:S04]  /*3de10*/  STL.64 [R1+0x1090], R20 ;  /* 0x0010901401007387 */ /* 0x0001e80000100a00 */
[----:B------:R1:W-:Y:S04]  /*3de20*/  STL.64 [R1+0x1098], R22 ;  /* 0x0010981601007387 */ /* 0x0003e80000100a00 */
[----:B0-----:R-:W3:Y:S04]  /*3de30*/  LDL.LU R20, [R1+0x430] ;  /* 0x0004300001147983 */ /* 0x001ee80000300800 */
[----:B------:R-:W3:Y:S04]  /*3de40*/  LDL.LU R21, [R1+0x434] ;  /* 0x0004340001157983 */ /* 0x000ee80000300800 */
[----:B-1----:R-:W3:Y:S04]  /*3de50*/  LDL.LU R22, [R1+0x438] ;  /* 0x0004380001167983 */ /* 0x002ee80000300800 */
[----:B------:R-:W3:Y:S04]  /*3de60*/  LDL.LU R23, [R1+0x43c] ;  /* 0x00043c0001177983 */ /* 0x000ee80000300800 */
[----:B------:R-:W3:Y:S04]  /*3de70*/  LDL.64 R42, [R1+0xd8] ;  /* 0x0000d800012a7983 */ /* 0x000ee80000100a00 */
[----:B------:R-:W3:Y:S04]  /*3de80*/  LDL.LU R44, [R1+0xee0] ;  /* 0x000ee000012c7983 */ /* 0x000ee80000300800 */
[----:B------:R-:W3:Y:S04]  /*3de90*/  LDL.LU R45, [R1+0xee4] ;  /* 0x000ee400012d7983 */ /* 0x000ee80000300800 */
[----:B------:R-:W3:Y:S04]  /*3dea0*/  LDL.LU R46, [R1+0xee8] ;  /* 0x000ee800012e7983 */ /* 0x000ee80000300800 */
[----:B------:R-:W3:Y:S04]  /*3deb0*/  LDL.LU R47, [R1+0xeec] ;  /* 0x000eec00012f7983 */ /* 0x000ee80000300800 */
[----:B------:R-:W3:Y:S01]  /*3dec0*/  LDL.64 R58, [R1+0xc8] ;  /* 0x0000c800013a7983 */ /* 0x000ee20000100a00 */
[----:B----4-:R-:W-:Y:S03]  /*3ded0*/  HMMA.16816.F32.BF16 R4, R48, R54, R4 ;  /* 0x000000363004723c */ /* 0x010fe60000041804 */
[----:B------:R-:W-:Y:S04]  /*3dee0*/  STL.64 [R1+0x2780], R26 ;  /* 0x0027801a01007387 */ /* 0x000fe80000100a00 */
[----:B------:R-:W-:Y:S01]  /*3def0*/  STL.64 [R1+0x2778], R24 ;  /* 0x0027781801007387 */ /* 0x000fe20000100a00 */
[----:B------:R-:W-:-:S02]  /*3df00*/  IMAD.MOV.U32 R32, RZ, RZ, R54 ;  /* 0x000000ffff207224 */ /* 0x000fc400078e0036 */
[----:B------:R-:W-:-:S09]  /*3df10*/  IMAD.MOV.U32 R33, RZ, RZ, R55 ;  /* 0x000000ffff217224 */ /* 0x000fd200078e0037 */
[----:B------:R-:W-:Y:S04]  /*3df20*/  STL.64 [R1+0x460], R4 ;  /* 0x0004600401007387 */ /* 0x000fe80000100a00 */
[----:B------:R0:W-:Y:S02]  /*3df30*/  STL.64 [R1+0x468], R6 ;  /* 0x0004680601007387 */ /* 0x0001e40000100a00 */
[----:B0-----:R-:W-:Y:S02]  /*3df40*/  HMMA.16816.F32.BF16 R4, R48, R38, R28 ;  /* 0x000000263004723c */ /* 0x001fe4000004181c */
[----:B------:R-:W-:Y:S04]  /*3df50*/  STL.64 [R1+0x2790], R34 ;  /* 0x0027902201007387 */ /* 0x000fe80000100a00 */
[----:B------:R-:W-:Y:S01]  /*3df60*/  STL.64 [R1+0x2788], R32 ;  /* 0x0027882001007387 */ /* 0x000fe20000100a00 */
[----:B------:R-:W-:-:S02]  /*3df70*/  IMAD.MOV.U32 R2, RZ, RZ, R38 ;  /* 0x000000ffff027224 */ /* 0x000fc400078e0026 */
[----:B------:R-:W-:-:S10]  /*3df80*/  IMAD.MOV.U32 R0, RZ, RZ, R39 ;  /* 0x000000ffff007224 */ /* 0x000fd400078e0027 */
[----:B------:R-:W-:Y:S04]  /*3df90*/  STL.64 [R1+0x450], R4 ;  /* 0x0004500401007387 */ /* 0x000fe80000100a00 */
[----:B------:R3:W-:Y:S04]  /*3dfa0*/  STL.64 [R1+0x458], R6 ;  /* 0x0004580601007387 */ /* 0x0007e80000100a00 */
[----:B------:R-:W4:Y:S04]  /*3dfb0*/  LDL.LU R28, [R1+0xed0] ;  /* 0x000ed000011c7983 */ /* 0x000f280000300800 */
[----:B------:R-:W4:Y:S04]  /*3dfc0*/  LDL.LU R29, [R1+0xed4] ;  /* 0x000ed400011d7983 */ /* 0x000f280000300800 */
[----:B------:R-:W4:Y:S04]  /*3dfd0*/  LDL.LU R30, [R1+0xed8] ;  /* 0x000ed800011e7983 */ /* 0x000f280000300800 */
[----:B------:R-:W4:Y:S04]  /*3dfe0*/  LDL.LU R31, [R1+0xedc] ;  /* 0x000edc00011f7983 */ /* 0x000f280000300800 */
[----:B------:R-:W4:Y:S04]  /*3dff0*/  LDL.64 R38, [R1+0xb8] ;  /* 0x0000b80001267983 */ /* 0x000f280000100a00 */
[----:B------:R-:W-:Y:S04]  /*3e000*/  STL [R1+0x2684], R0 ;  /* 0x0026840001007387 */ /* 0x000fe80000100800 */
[----:B------:R-:W-:Y:S04]  /*3e010*/  STL [R1+0x2680], R2 ;  /* 0x0026800201007387 */ /* 0x000fe80000100800 */
[----:B--2---:R-:W0:Y:S01]  /*3e020*/  LDSM.16.MT88.4 R52, [R57+UR5+0x5080] ;  /* 0x005080053934783b */ /* 0x004e220008004200 */
[----:B---3--:R-:W-:Y:S01]  /*3e030*/  HMMA.16816.F32.BF16 R4, R48, R18, R12 ;  /* 0x000000123004723c */ /* 0x008fe2000004180c */
[----:B------:R-:W-:-:S02]  /*3e040*/  IMAD.MOV.U32 R3, RZ, RZ, R19 ;  /* 0x000000ffff037224 */ /* 0x000fc400078e0013 */
[----:B------:R-:W-:-:S15]  /*3e050*/  IMAD.MOV.U32 R8, RZ, RZ, R18 ;  /* 0x000000ffff087224 */ /* 0x000fde00078e0012 */
[----:B------:R-:W-:Y:S01]  /*3e060*/  NOP ;  /* 0x0000000000007918 */ /* 0x000fe20000000000 */
[----:B------:R-:W-:Y:S04]  /*3e070*/  STL.64 [R1+0x440], R4 ;  /* 0x0004400401007387 */ /* 0x000fe80000100a00 */
[----:B------:R1:W-:Y:S02]  /*3e080*/  STL.64 [R1+0x448], R6 ;  /* 0x0004480601007387 */ /* 0x0003e40000100a00 */
[----:B-1----:R-:W-:Y:S02]  /*3e090*/  HMMA.16816.F32.BF16 R4, R48, R42, R20 ;  /* 0x0000002a3004723c */ /* 0x002fe40000041814 */
[----:B------:R-:W-:Y:S04]  /*3e0a0*/  STL [R1+0x268c], R3 ;  /* 0x00268c0301007387 */ /* 0x000fe80000100800 */
[----:B------:R-:W-:Y:S04]  /*3e0b0*/  STL [R1+0x2688], R8 ;  /* 0x0026880801007387 */ /* 0x000fe80000100800 */
[----:B0-----:R-:W-:Y:S04]  /*3e0c0*/  STL.64 [R1+0x26d8], R54 ;  /* 0x0026d83601007387 */ /* 0x001fe80000100a00 */
[----:B------:R-:W-:Y:S01]  /*3e0d0*/  STL.64 [R1+0x26d0], R52 ;  /* 0x0026d03401007387 */ /* 0x000fe20000100a00 */
[----:B------:R-:W-:-:S04]  /*3e0e0*/  IMAD.MOV.U32 R60, RZ, RZ, R43 ;  /* 0x000000ffff3c7224 */ /* 0x000fc800078e002b */
[----:B------:R-:W-:Y:S04]  /*3e0f0*/  STL.64 [R1+0x430], R4 ;  /* 0x0004300401007387 */ /* 0x000fe80000100a00 */
[----:B------:R0:W-:Y:S02]  /*3e100*/  STL.64 [R1+0x438], R6 ;  /* 0x0004380601007387 */ /* 0x0001e40000100a00 */
[----:B0-----:R-:W-:Y:S01]  /*3e110*/  HMMA.16816.F32.BF16 R4, R48, R58, R44 ;  /* 0x0000003a3004723c */ /* 0x001fe2000004182c */
[----:B------:R-:W-:Y:S01]  /*3e120*/  IMAD.MOV.U32 R61, RZ, RZ, R42 ;  /* 0x000000ffff3d7224 */ /* 0x000fe200078e002a */
[----:B------:R-:W-:Y:S04]  /*3e130*/  STL [R1+0x2694], R60 ;  /* 0x0026943c01007387 */ /* 0x000fe80000100800 */
[----:B------:R-:W-:Y:S01]  /*3e140*/  STL [R1+0x2690], R61 ;  /* 0x0026903d01007387 */ /* 0x000fe20000100800 */
[----:B------:R-:W-:-:S02]  /*3e150*/  IMAD.MOV.U32 R0, RZ, RZ, R58 ;  /* 0x000000ffff007224 */ /* 0x000fc400078e003a */
[----:B------:R-:W-:-:S10]  /*3e160*/  IMAD.MOV.U32 R2, RZ, RZ, R59 ;  /* 0x000000ffff027224 */ /* 0x000fd400078e003b */
[----:B------:R0:W-:Y:S04]  /*3e170*/  STL.64 [R1+0xee0], R4 ;  /* 0x000ee00401007387 */ /* 0x0001e80000100a00 */
[----:B------:R1:W-:Y:S04]  /*3e180*/  STL.64 [R1+0xee8], R6 ;  /* 0x000ee80601007387 */ /* 0x0003e80000100a00 */
[----:B0-----:R-:W2:Y:S04]  /*3e190*/  LDL.LU R4, [R1+0xec0] ;  /* 0x000ec00001047983 */ /* 0x001ea80000300800 */
[----:B------:R-:W2:Y:S04]  /*3e1a0*/  LDL.LU R5, [R1+0xec4] ;  /* 0x000ec40001057983 */ /* 0x000ea80000300800 */
[----:B-1----:R-:W2:Y:S04]  /*3e1b0*/  LDL.LU R6, [R1+0xec8] ;  /* 0x000ec80001067983 */ /* 0x002ea80000300800 */
[----:B------:R-:W2:Y:S04]  /*3e1c0*/  LDL.LU R7, [R1+0xecc] ;  /* 0x000ecc0001077983 */ /* 0x000ea80000300800 */
[----:B------:R-:W2:Y:S04]  /*3e1d0*/  LDL.64 R58, [R1+0xa8] ;  /* 0x0000a800013a7983 */ /* 0x000ea80000100a00 */
[----:B------:R-:W3:Y:S04]  /*3e1e0*/  LDL.LU R40, [R1+0xeb0] ;  /* 0x000eb00001287983 */ /* 0x000ee80000300800 */
[----:B------:R-:W3:Y:S04]  /*3e1f0*/  LDL.LU R41, [R1+0xeb4] ;  /* 0x000eb40001297983 */ /* 0x000ee80000300800 */
[----:B------:R-:W3:Y:S04]  /*3e200*/  LDL.LU R42, [R1+0xeb8] ;  /* 0x000eb800012a7983 */ /* 0x000ee80000300800 */
[----:B------:R-:W3:Y:S04]  /*3e210*/  LDL.LU R43, [R1+0xebc] ;  /* 0x000ebc00012b7983 */ /* 0x000ee80000300800 */
[----:B------:R-:W3:Y:S01]  /*3e220*/  LDL.64 R46, [R1+0x98] ;  /* 0x00009800012e7983 */ /* 0x000ee20000100a00 */
[----:B----4-:R-:W-:Y:S03]  /*3e230*/  HMMA.16816.F32.BF16 R12, R48, R38, R28 ;  /* 0x00000026300c723c */ /* 0x010fe6000004181c */
[----:B------:R-:W-:Y:S04]  /*3e240*/  STL [R1+0x269c], R2 ;  /* 0x00269c0201007387 */ /* 0x000fe80000100800 */
[----:B------:R-:W-:Y:S04]  /*3e250*/  STL [R1+0x2698], R0 ;  /* 0x0026980001007387 */ /* 0x000fe80000100800 */
[----:B------:R-:W4:Y:S08]  /*3e260*/  LDL R9, [R1+0x1e60] ;  /* 0x001e600001097983 */ /* 0x000f300000100800 */
[----:B------:R-:W-:Y:S04]  /*3e270*/  STL.64 [R1+0xed0], R12 ;  /* 0x000ed00c01007387 */ /* 0x000fe80000100a00 */
[----:B------:R0:W-:Y:S04]  /*3e280*/  STL.64 [R1+0xed8], R14 ;  /* 0x000ed80e01007387 */ /* 0x0001e80000100a00 */
[----:B------:R-:W4:Y:S04]  /*3e290*/  LDL.LU R52, [R1+0xea0] ;  /* 0x000ea00001347983 */ /* 0x000f280000300800 */
[----:B------:R-:W4:Y:S04]  /*3e2a0*/  LDL.LU R53, [R1+0xea4] ;  /* 0x000ea40001357983 */ /* 0x000f280000300800 */
[----:B------:R-:W4:Y:S04]  /*3e2b0*/  LDL.LU R54, [R1+0xea8] ;  /* 0x000ea80001367983 */ /* 0x000f280000300800 */
[----:B------:R-:W4:Y:S04]  /*3e2c0*/  LDL.LU R55, [R1+0xeac] ;  /* 0x000eac0001377983 */ /* 0x000f280000300800 */
[----:B------:R-:W4:Y:S04]  /*3e2d0*/  LDL.64 R34, [R1+0x88] ;  /* 0x0000880001227983 */ /* 0x000f280000100a00 */
[----:B------:R-:W4:Y:S04]  /*3e2e0*/  LDL.LU R24, [R1+0xe90] ;  /* 0x000e900001187983 */ /* 0x000f280000300800 */
[----:B------:R-:W4:Y:S04]  /*3e2f0*/  LDL.LU R25, [R1+0xe94] ;  /* 0x000e940001197983 */ /* 0x000f280000300800 */
[----:B------:R-:W4:Y:S04]  /*3e300*/  LDL.LU R26, [R1+0xe98] ;  /* 0x000e9800011a7983 */ /* 0x000f280000300800 */
[----:B------:R-:W4:Y:S04]  /*3e310*/  LDL.LU R27, [R1+0xe9c] ;  /* 0x000e9c00011b7983 */ /* 0x000f280000300800 */
[----:B0-----:R-:W4:Y:S04]  /*3e320*/  LDL.64 R14, [R1+0x78] ;  /* 0x00007800010e7983 */ /* 0x001f280000100a00 */
[----:B------:R-:W4:Y:S04]  /*3e330*/  LDL.LU R16, [R1+0xe80] ;  /* 0x000e800001107983 */ /* 0x000f280000300800 */
[----:B------:R-:W4:Y:S04]  /*3e340*/  LDL.LU R17, [R1+0xe84] ;  /* 0x000e840001117983 */ /* 0x000f280000300800 */
[----:B------:R-:W4:Y:S04]  /*3e350*/  LDL.LU R18, [R1+0xe88] ;  /* 0x000e880001127983 */ /* 0x000f280000300800 */
[----:B------:R-:W4:Y:S04]  /*3e360*/  LDL.LU R19, [R1+0xe8c] ;  /* 0x000e8c0001137983 */ /* 0x000f280000300800 */
[----:B------:R-:W4:Y:S04]  /*3e370*/  LDL.64 R22, [R1+0x68] ;  /* 0x0000680001167983 */ /* 0x000f280000100a00 */
[----:B------:R-:W4:Y:S04]  /*3e380*/  LDL.LU R28, [R1+0xe70] ;  /* 0x000e7000011c7983 */ /* 0x000f280000300800 */
[----:B------:R-:W4:Y:S04]  /*3e390*/  LDL.LU R29, [R1+0xe74] ;  /* 0x000e7400011d7983 */ /* 0x000f280000300800 */
[----:B------:R-:W4:Y:S01]  /*3e3a0*/  LDL.LU R30, [R1+0xe78] ;  /* 0x000e7800011e7983 */ /* 0x000f220000300800 */
[----:B------:R-:W-:-:S02]  /*3e3b0*/  IMAD.MOV.U32 R3, RZ, RZ, R38 ;  /* 0x000000ffff037224 */ /* 0x000fc400078e0026 */
[----:B------:R-:W-:Y:S01]  /*3e3c0*/  IMAD.MOV.U32 R8, RZ, RZ, R39 ;  /* 0x000000ffff087224 */ /* 0x000fe200078e0027 */
[----:B------:R-:W4:Y:S04]  /*3e3d0*/  LDL.LU R31, [R1+0xe7c] ;  /* 0x000e7c00011f7983 */ /* 0x000f280000300800 */
[----:B------:R-:W4:Y:S04]  /*3e3e0*/  LDL.64 R38, [R1+0x58] ;  /* 0x0000580001267983 */ /* 0x000f280000100a00 */
[----:B------:R-:W-:Y:S04]  /*3e3f0*/  STL [R1+0x26a4], R8 ;  /* 0x0026a40801007387 */ /* 0x000fe80000100800 */
[----:B------:R-:W-:Y:S01]  /*3e400*/  STL [R1+0x26a0], R3 ;  /* 0x0026a00301007387 */ /* 0x000fe20000100800 */
[C---:B--2---:R-:W-:Y:S08]  /*3e410*/  HMMA.16816.F32.BF16 R4, R48.reuse, R58, R4 ;  /* 0x0000003a3004723c */ /* 0x044ff00000041804 */
[----:B---3--:R-:W-:Y:S01]  /*3e420*/  HMMA.16816.F32.BF16 R40, R48, R46, R40 ;  /* 0x0000002e3028723c */ /* 0x008fe20000041828 */
[----:B------:R-:W-:-:S02]  /*3e430*/  IMAD.MOV.U32 R61, RZ, RZ, R59 ;  /* 0x000000ffff3d7224 */ /* 0x000fc400078e003b */
[----:B------:R-:W-:-:S08]  /*3e440*/  IMAD.MOV.U32 R60, RZ, RZ, R58 ;  /* 0x000000ffff3c7224 */ /* 0x000fd000078e003a */
[----:B------:R-:W-:Y:S04]  /*3e450*/  STL.64 [R1+0xec0], R4 ;  /* 0x000ec00401007387 */ /* 0x000fe80000100a00 */
[----:B------:R0:W-:Y:S04]  /*3e460*/  STL.64 [R1+0xec8], R6 ;  /* 0x000ec80601007387 */ /* 0x0001e80000100a00 */
[----:B0-----:R-:W2:Y:S04]  /*3e470*/  LDL.LU.64 R6, [R1+0x27a0] ;  /* 0x0027a00001067983 */ /* 0x001ea80000300a00 */
[----:B------:R-:W3:Y:S04]  /*3e480*/  LDL.LU.64 R58, [R1+0x2798] ;  /* 0x00279800013a7983 */ /* 0x000ee80000300a00 */
[----:B------:R-:W-:Y:S04]  /*3e490*/  STL [R1+0x26ac], R61 ;  /* 0x0026ac3d01007387 */ /* 0x000fe80000100800 */
[----:B------:R-:W-:Y:S04]  /*3e4a0*/  STL [R1+0x26a8], R60 ;  /* 0x0026a83c01007387 */ /* 0x000fe80000100800 */
[----:B------:R0:W-:Y:S04]  /*3e4b0*/  STL.64 [R1+0xeb0], R40 ;  /* 0x000eb02801007387 */ /* 0x0001e80000100a00 */
[----:B------:R1:W-:Y:S01]  /*3e4c0*/  STL.64 [R1+0xeb8], R42 ;  /* 0x000eb82a01007387 */ /* 0x0003e20000100a00 */
[----:B------:R-:W-:-:S02]  /*3e4d0*/  IMAD.MOV.U32 R5, RZ, RZ, R46 ;  /* 0x000000ffff057224 */ /* 0x000fc400078e002e */
[----:B------:R-:W-:Y:S01]  /*3e4e0*/  IMAD.MOV.U32 R4, RZ, RZ, R47 ;  /* 0x000000ffff047224 */ /* 0x000fe200078e002f */
[----:B0-----:R-:W3:Y:S04]  /*3e4f0*/  LDL.LU R40, [R1+0xe60] ;  /* 0x000e600001287983 */ /* 0x001ee80000300800 */
[----:B------:R-:W3:Y:S04]  /*3e500*/  LDL.LU R41, [R1+0xe64] ;  /* 0x000e640001297983 */ /* 0x000ee80000300800 */
[----:B-1----:R-:W3:Y:S04]  /*3e510*/  LDL.LU R42, [R1+0xe68] ;  /* 0x000e6800012a7983 */ /* 0x002ee80000300800 */
[----:B------:R-:W3:Y:S04]  /*3e520*/  LDL.LU R43, [R1+0xe6c] ;  /* 0x000e6c00012b7983 */ /* 0x000ee80000300800 */
[----:B------:R-:W3:Y:S01]  /*3e530*/  LDL.64 R46, [R1+0x48] ;  /* 0x00004800012e7983 */ /* 0x000ee20000100a00 */
[C---:B----4-:R-:W-:Y:S08]  /*3e540*/  HMMA.16816.F32.BF16 R52, R48.reuse, R34, R52 ;  /* 0x000000223034723c */ /* 0x050ff00000041834 */
[----:B------:R-:W-:Y:S01]  /*3e550*/  HMMA.16816.F32.BF16 R24, R48, R14, R24 ;  /* 0x0000000e3018723c */ /* 0x000fe20000041818 */
[----:B------:R-:W-:-:S02]  /*3e560*/  IMAD.MOV.U32 R8, RZ, RZ, R14 ;  /* 0x000000ffff087224 */ /* 0x000fc400078e000e */
[----:B------:R-:W-:-:S05]  /*3e570*/  IMAD.MOV.U32 R3, RZ, RZ, R15 ;  /* 0x000000ffff037224 */ /* 0x000fca00078e000f */
[----:B------:R-:W-:Y:S01]  /*3e580*/  HMMA.16816.F32.BF16 R12, R48, R22, R16 ;  /* 0x00000016300c723c */ /* 0x000fe20000041810 */
[----:B------:R-:W-:Y:S01]  /*3e590*/  IMAD.MOV.U32 R0, RZ, RZ, R35 ;  /* 0x000000ffff007224 */ /* 0x000fe200078e0023 */
[----:B------:R-:W-:Y:S01]  /*3e5a0*/  STL [R1+0x26b4], R4 ;  /* 0x0026b40401007387 */ /* 0x000fe20000100800 */
[----:B------:R-:W-:-:S03]  /*3e5b0*/  IMAD.MOV.U32 R2, RZ, RZ, R34 ;  /* 0x000000ffff027224 */ /* 0x000fc600078e0022 */
[----:B------:R-:W-:Y:S04]  /*3e5c0*/  STL [R1+0x26b0], R5 ;  /* 0x0026b00501007387 */ /* 0x000fe80000100800 */
[----:B------:R-:W-:Y:S04]  /*3e5d0*/  STL.64 [R1+0xea0], R52 ;  /* 0x000ea03401007387 */ /* 0x000fe80000100a00 */
[----:B------:R-:W-:Y:S04]  /*3e5e0*/  STL.64 [R1+0xea8], R54 ;  /* 0x000ea83601007387 */ /* 0x000fe80000100a00 */
[----:B------:R-:W-:Y:S04]  /*3e5f0*/  STL [R1+0x26bc], R0 ;  /* 0x0026bc0001007387 */ /* 0x000fe80000100800 */
[----:B------:R-:W-:Y:S04]  /*3e600*/  STL [R1+0x26b8], R2 ;  /* 0x0026b80201007387 */ /* 0x000fe80000100800 */
[----:B------:R-:W-:Y:S04]  /*3e610*/  STL.64 [R1+0xe90], R24 ;  /* 0x000e901801007387 */ /* 0x000fe80000100a00 */
[----:B------:R-:W-:Y:S04]  /*3e620*/  STL.64 [R1+0xe98], R26 ;  /* 0x000e981a01007387 */ /* 0x000fe80000100a00 */
[----:B------:R-:W-:Y:S04]  /*3e630*/  STL [R1+0x26c4], R3 ;  /* 0x0026c40301007387 */ /* 0x000fe80000100800 */
[----:B------:R-:W-:Y:S04]  /*3e640*/  STL [R1+0x26c0], R8 ;  /* 0x0026c00801007387 */ /* 0x000fe80000100800 */
[----:B------:R-:W-:Y:S04]  /*3e650*/  STL.64 [R1+0xe80], R12 ;  /* 0x000e800c01007387 */ /* 0x000fe80000100a00 */
[----:B------:R0:W-:Y:S02]  /*3e660*/  STL.64 [R1+0xe88], R14 ;  /* 0x000e880e01007387 */ /* 0x0001e40000100a00 */
[----:B0-----:R-:W-:Y:S01]  /*3e670*/  HMMA.16816.F32.BF16 R12, R48, R38, R28 ;  /* 0x00000026300c723c */ /* 0x001fe2000004181c */
[----:B------:R-:W-:-:S02]  /*3e680*/  IMAD.MOV.U32 R60, RZ, RZ, R23 ;  /* 0x000000ffff3c7224 */ /* 0x000fc400078e0017 */
[----:B------:R-:W-:-:S03]  /*3e690*/  IMAD.MOV.U32 R61, RZ, RZ, R22 ;  /* 0x000000ffff3d7224 */ /* 0x000fc600078e0016 */
[----:B------:R-:W-:Y:S04]  /*3e6a0*/  STL [R1+0x26cc], R60 ;  /* 0x0026cc3c01007387 */ /* 0x000fe80000100800 */
[----:B------:R-:W-:Y:S01]  /*3e6b0*/  STL [R1+0x26c8], R61 ;  /* 0x0026c83d01007387 */ /* 0x000fe20000100800 */
[----:B------:R-:W-:Y:S02]  /*3e6c0*/  IMAD.MOV.U32 R4, RZ, RZ, R38 ;  /* 0x000000ffff047224 */ /* 0x000fe400078e0026 */
[----:B------:R-:W-:-:S06]  /*3e6d0*/  IMAD.MOV.U32 R5, RZ, RZ, R39 ;  /* 0x000000ffff057224 */ /* 0x000fcc00078e0027 */
[----:B------:R-:W-:Y:S04]  /*3e6e0*/  STL.64 [R1+0xe70], R12 ;  /* 0x000e700c01007387 */ /* 0x000fe80000100a00 */
[----:B------:R-:W-:Y:S04]  /*3e6f0*/  STL.64 [R1+0xe78], R14 ;  /* 0x000e780e01007387 */ /* 0x000fe80000100a00 */
        /* <DEDUP_REMOVED lines=9> */
[----:B------:R-:W4:Y:S04]  /*3e790*/  LDL.64 R30, [R1+0x28] ;  /* 0x00002800011e7983 */ /* 0x000f280000100a00 */
[----:B--2---:R-:W-:Y:S04]  /*3e7a0*/  STL.64 [R1+0x26e8], R6 ;  /* 0x0026e80601007387 */ /* 0x004fe80000100a00 */
[----:B------:R3:W-:Y:S02]  /*3e7b0*/  STL.64 [R1+0x26e0], R4 ;  /* 0x0026e00401007387 */ /* 0x0007e40000100a00 */
[----:B---3--:R-:W-:Y:S01]  /*3e7c0*/  HMMA.16816.F32.BF16 R4, R48, R46, R40 ;  /* 0x0000002e3004723c */ /* 0x008fe20000041828 */
[----:B------:R-:W-:-:S02]  /*3e7d0*/  IMAD.MOV.U32 R57, RZ, RZ, R46 ;  /* 0x000000ffff397224 */ /* 0x000fc400078e002e */
[----:B------:R-:W-:-:S15]  /*3e7e0*/  IMAD.MOV.U32 R56, RZ, RZ, R47 ;  /* 0x000000ffff387224 */ /* 0x000fde00078e002f */
[----:B------:R-:W-:Y:S01]  /*3e7f0*/  NOP ;  /* 0x0000000000007918 */ /* 0x000fe20000000000 */
[----:B------:R0:W-:Y:S04]  /*3e800*/  STL.64 [R1+0xe60], R4 ;  /* 0x000e600401007387 */ /* 0x0001e80000100a00 */
[----:B------:R1:W-:Y:S04]  /*3e810*/  STL.64 [R1+0xe68], R6 ;  /* 0x000e680601007387 */ /* 0x0003e80000100a00 */
[----:B------:R-:W2:Y:S04]  /*3e820*/  LDL.LU R40, [R1+0xe30] ;  /* 0x000e300001287983 */ /* 0x000ea80000300800 */
[----:B------:R-:W2:Y:S04]  /*3e830*/  LDL.LU R41, [R1+0xe34] ;  /* 0x000e340001297983 */ /* 0x000ea80000300800 */
[----:B------:R-:W2:Y:S04]  /*3e840*/  LDL.LU R42, [R1+0xe38] ;  /* 0x000e3800012a7983 */ /* 0x000ea80000300800 */
[----:B------:R-:W2:Y:S04]  /*3e850*/  LDL.LU R43, [R1+0xe3c] ;  /* 0x000e3c00012b7983 */ /* 0x000ea80000300800 */
[----:B------:R-:W2:Y:S04]  /*3e860*/  LDL.64 R14, [R1+0x18] ;  /* 0x00001800010e7983 */ /* 0x000ea80000100a00 */
[----:B0-----:R-:W3:Y:S04]  /*3e870*/  LDL.LU R4, [R1+0xe00] ;  /* 0x000e000001047983 */ /* 0x001ee80000300800 */
[----:B------:R-:W3:Y:S04]  /*3e880*/  LDL.LU R5, [R1+0xe04] ;  /* 0x000e040001057983 */ /* 0x000ee80000300800 */
[----:B-1----:R-:W3:Y:S04]  /*3e890*/  LDL.LU R6, [R1+0xe08] ;  /* 0x000e080001067983 */ /* 0x002ee80000300800 */
[----:B------:R-:W3:Y:S04]  /*3e8a0*/  LDL.LU R7, [R1+0xe0c] ;  /* 0x000e0c0001077983 */ /* 0x000ee80000300800 */
[----:B------:R-:W3:Y:S04]  /*3e8b0*/  LDL.LU R36, [R1+0xe20] ;  /* 0x000e200001247983 */ /* 0x000ee80000300800 */
[----:B------:R-:W3:Y:S04]  /*3e8c0*/  LDL.LU R37, [R1+0xe24] ;  /* 0x000e240001257983 */ /* 0x000ee80000300800 */
[----:B------:R-:W3:Y:S04]  /*3e8d0*/  LDL.LU R38, [R1+0xe28] ;  /* 0x000e280001267983 */ /* 0x000ee80000300800 */
[----:B------:R-:W3:Y:S04]  /*3e8e0*/  LDL.LU R39, [R1+0xe2c] ;  /* 0x000e2c0001277983 */ /* 0x000ee80000300800 */
[----:B------:R-:W3:Y:S04]  /*3e8f0*/  LDL.64 R46, [R1+0x8] ;  /* 0x00000800012e7983 */ /* 0x000ee80000100a00 */
[----:B------:R-:W3:Y:S04]  /*3e900*/  LDL.LU R52, [R1+0xdf0] ;  /* 0x000df00001347983 */ /* 0x000ee80000300800 */
[----:B------:R-:W3:Y:S04]  /*3e910*/  LDL.LU R53, [R1+0xdf4] ;  /* 0x000df40001357983 */ /* 0x000ee80000300800 */
[----:B------:R-:W3:Y:S04]  /*3e920*/  LDL.LU R54, [R1+0xdf8] ;  /* 0x000df80001367983 */ /* 0x000ee80000300800 */
[----:B------:R-:W3:Y:S04]  /*3e930*/  LDL.LU R55, [R1+0xdfc] ;  /* 0x000dfc0001377983 */ /* 0x000ee80000300800 */
[----:B------:R-:W3:Y:S04]  /*3e940*/  LDL.LU R16, [R1+0xde0] ;  /* 0x000de00001107983 */ /* 0x000ee80000300800 */
[----:B------:R-:W3:Y:S04]  /*3e950*/  LDL.LU R17, [R1+0xde4] ;  /* 0x000de40001117983 */ /* 0x000ee80000300800 */
[----:B------:R-:W3:Y:S04]  /*3e960*/  LDL.LU R18, [R1+0xde8] ;  /* 0x000de80001127983 */ /* 0x000ee80000300800 */
[----:B------:R-:W3:Y:S01]  /*3e970*/  LDL.LU R19, [R1+0xdec] ;  /* 0x000dec0001137983 */ /* 0x000ee20000300800 */
[C---:B----4-:R-:W-:Y:S08]  /*3e980*/  HMMA.16816.F32.BF16 R32, R48.reuse, R22, R32 ;  /* 0x000000163020723c */ /* 0x050ff00000041820 */
[----:B------:R-:W-:Y:S01]  /*3e990*/  HMMA.16816.F32.BF16 R24, R48, R30, R24 ;  /* 0x0000001e3018723c */ /* 0x000fe20000041818 */
[----:B------:R-:W-:-:S02]  /*3e9a0*/  IMAD.MOV.U32 R0, RZ, RZ, R22 ;  /* 0x000000ffff007224 */ /* 0x000fc400078e0016 */
[----:B------:R-:W-:Y:S02]  /*3e9b0*/  IMAD.MOV.U32 R2, RZ, RZ, R23 ;  /* 0x000000ffff027224 */ /* 0x000fe400078e0017 */
[----:B------:R-:W-:Y:S02]  /*3e9c0*/  IMAD.MOV.U32 R8, RZ, RZ, R31 ;  /* 0x000000ffff087224 */ /* 0x000fe400078e001f */
[----:B------:R-:W-:-:S04]  /*3e9d0*/  IMAD.MOV.U32 R3, RZ, RZ, R30 ;  /* 0x000000ffff037224 */ /* 0x000fc800078e001e */
[----:B------:R-:W-:Y:S04]  /*3e9e0*/  STL.64 [R1+0xe50], R32 ;  /* 0x000e502001007387 */ /* 0x000fe80000100a00 */
[----:B------:R0:W-:Y:S04]  /*3e9f0*/  STL.64 [R1+0xe58], R34 ;  /* 0x000e582201007387 */ /* 0x0001e80000100a00 */
[----:B0-----:R-:W4:Y:S04]  /*3ea00*/  LDL.LU.64 R34, [R1+0x2790] ;  /* 0x0027900001227983 */ /* 0x001f280000300a00 */
[----:B------:R-:W4:Y:S04]  /*3ea10*/  LDL.LU.64 R32, [R1+0x2788] ;  /* 0x0027880001207983 */ /* 0x000f280000300a00 */
[----:B------:R-:W4:Y:S04]  /*3ea20*/  LDL.LU R20, [R1+0xdd0] ;  /* 0x000dd00001147983 */ /* 0x000f280000300800 */
[----:B------:R-:W4:Y:S04]  /*3ea30*/  LDL.LU R21, [R1+0xdd4] ;  /* 0x000dd40001157983 */ /* 0x000f280000300800 */
[----:B------:R-:W4:Y:S04]  /*3ea40*/  LDL.LU R22, [R1+0xdd8] ;  /* 0x000dd80001167983 */ /* 0x000f280000300800 */
[----:B------:R-:W4:Y:S04]  /*3ea50*/  LDL.LU R23, [R1+0xddc] ;  /* 0x000ddc0001177983 */ /* 0x000f280000300800 */
[----:B------:R-:W-:Y:S04]  /*3ea60*/  STL.64 [R1+0xe40], R24 ;  /* 0x000e401801007387 */ /* 0x000fe80000100a00 */
[----:B------:R0:W-:Y:S04]  /*3ea70*/  STL.64 [R1+0xe48], R26 ;  /* 0x000e481a01007387 */ /* 0x0001e80000100a00 */
[----:B0-----:R-:W4:Y:S04]  /*3ea80*/  LDL.LU.64 R26, [R1+0x2780] ;  /* 0x00278000011a7983 */ /* 0x001f280000300a00 */
[----:B------:R-:W4:Y:S04]  /*3ea90*/  LDL.LU.64 R24, [R1+0x2778] ;  /* 0x0027780001187983 */ /* 0x000f280000300a00 */
[----:B------:R-:W4:Y:S04]  /*3eaa0*/  LDL.LU.64 R30, [R1+0x2770] ;  /* 0x00277000011e7983 */ /* 0x000f280000300a00 */
[----:B------:R-:W4:Y:S04]  /*3eab0*/  LDL.LU.64 R28, [R1+0x2768] ;  /* 0x00276800011c7983 */ /* 0x000f280000300a00 */
[----:B------:R-:W-:Y:S04]  /*3eac0*/  STL.64 [R1+0x26f8], R10 ;  /* 0x0026f80a01007387 */ /* 0x000fe80000100a00 */
[----:B------:R0:W-:Y:S04]  /*3ead0*/  STL.64 [R1+0x26f0], R8 ;  /* 0x0026f00801007387 */ /* 0x0001e80000100a00 */
[----:B0-----:R-:W4:Y:S04]  /*3eae0*/  LDL.LU R8, [R1+0xe10] ;  /* 0x000e100001087983 */ /* 0x001f280000300800 */
[----:B------:R-:W4:Y:S04]  /*3eaf0*/  LDL.LU R9, [R1+0xe14] ;  /* 0x000e140001097983 */ /* 0x000f280000300800 */
[----:B------:R-:W4:Y:S04]  /*3eb00*/  LDL.LU R10, [R1+0xe18] ;  /* 0x000e1800010a7983 */ /* 0x000f280000300800 */
[----:B------:R-:W4:Y:S01]  /*3eb10*/  LDL.LU R11, [R1+0xe1c] ;  /* 0x000e1c00010b7983 */ /* 0x000f220000300800 */
[C---:B--2---:R-:W-:Y:S08]  /*3eb20*/  HMMA.16816.F32.BF16 R40, R48.reuse, R14, R40 ;  /* 0x0000000e3028723c */ /* 0x044ff00000041828 */
[----:B---3--:R-:W-:Y:S11]  /*3eb30*/  HMMA.16816.F32.BF16 R36, R48, R46, R36 ;  /* 0x0000002e3024723c */ /* 0x008ff60000041824 */
[----:B------:R-:W-:Y:S04]  /*3eb40*/  STL.64 [R1+0xe30], R40 ;  /* 0x000e302801007387 */ /* 0x000fe80000100a00 */
[----:B------:R0:W-:Y:S01]  /*3eb50*/  STL.64 [R1+0xe38], R42 ;  /* 0x000e382a01007387 */ /* 0x0001e20000100a00 */
[----:B------:R-:W-:-:S02]  /*3eb60*/  IMAD.MOV.U32 R60, RZ, RZ, R46 ;  /* 0x000000ffff3c7224 */ /* 0x000fc400078e002e */
[----:B------:R-:W-:Y:S01]  /*3eb70*/  IMAD.MOV.U32 R61, RZ, RZ, R47 ;  /* 0x000000ffff3d7224 */ /* 0x000fe200078e002f */
[----:B0-----:R-:W2:Y:S04]  /*3eb80*/  LDL.LU.64 R42, [R1+0x2760] ;  /* 0x00276000012a7983 */ /* 0x001ea80000300a00 */
[----:B------:R-:W3:Y:S01]  /*3eb90*/  LDL.LU R12, [R1+0xdc0] ;  /* 0x000dc000010c7983 */ /* 0x000ee20000300800 */
[----:B------:R-:W-:-:S03]  /*3eba0*/  IMAD.MOV.U32 R41, RZ, RZ, R14 ;  /* 0x000000ffff297224 */ /* 0x000fc600078e000e */
[----:B------:R-:W3:Y:S01]  /*3ebb0*/  LDL.LU R13, [R1+0xdc4] ;  /* 0x000dc400010d7983 */ /* 0x000ee20000300800 */
[----:B------:R-:W-:-:S03]  /*3ebc0*/  IMAD.MOV.U32 R40, RZ, RZ, R15 ;  /* 0x000000ffff287224 */ /* 0x000fc600078e000f */
[----:B------:R-:W3:Y:S04]  /*3ebd0*/  LDL.LU R14, [R1+0xdc8] ;  /* 0x000dc800010e7983 */ /* 0x000ee80000300800 */
[----:B------:R-:W3:Y:S04]  /*3ebe0*/  LDL.LU R15, [R1+0xdcc] ;  /* 0x000dcc00010f7983 */ /* 0x000ee80000300800 */
[----:B------:R-:W-:Y:S04]  /*3ebf0*/  STL.64 [R1+0xe20], R36 ;  /* 0x000e202401007387 */ /* 0x000fe80000100a00 */
[----:B------:R0:W-:Y:S04]  /*3ec00*/  STL.64 [R1+0xe28], R38 ;  /* 0x000e282601007387 */ /* 0x0001e80000100a00 */
[----:B0-----:R-:W2:Y:S04]  /*3ec10*/  LDL.LU.64 R38, [R1+0x2758] ;  /* 0x0027580001267983 */ /* 0x001ea80000300a00 */
[----:B------:R-:W2:Y:S04]  /*3ec20*/  LDL.LU.64 R36, [R1+0x2750] ;  /* 0x0027500001247983 */ /* 0x000ea80000300a00 */
[----:B------:R-:W2:Y:S04]  /*3ec30*/  LDL.LU.64 R46, [R1+0x2748] ;  /* 0x00274800012e7983 */ /* 0x000ea80000300a00 */
[----:B------:R-:W3:Y:S04]  /*3ec40*/  LDL.LU.64 R44, [R1+0x2740] ;  /* 0x00274000012c7983 */ /* 0x000ee80000300a00 */
[----:B------:R-:W-:Y:S01]  /*3ec50*/  STL.64 [R1+0x2540], R58 ;  /* 0x0025403a01007387 */ /* 0x000fe20000100a00 */
[----:B----4-:R-:W-:-:S15]  /*3ec60*/  HMMA.16816.F32.BF16 R8, R48, R58, R8 ;  /* 0x0000003a3008723c */ /* 0x010fde0000041808 */
[----:B------:R-:W-:-:S04]  /*3ec70*/  NOP ;  /* 0x0000000000007918 */ /* 0x000fc80000000000 */
[----:B------:R-:W-:Y:S04]  /*3ec80*/  STL.64 [R1+0xe10], R8 ;  /* 0x000e100801007387 */ /* 0x000fe80000100a00 */
[----:B------:R-:W-:Y:S01]  /*3ec90*/  STL.64 [R1+0xe18], R10 ;  /* 0x000e180a01007387 */ /* 0x000fe20000100a00 */
[----:B--2---:R-:W-:Y:S03]  /*3eca0*/  HMMA.16816.F32.BF16 R4, R48, R46, R4 ;  /* 0x0000002e3004723c */ /* 0x004fe60000041804 */
[----:B------:R-:W-:Y:S04]  /*3ecb0*/  STL.64 [R1+0x2550], R46 ;  /* 0x0025502e01007387 */ /* 0x000fe80000100a00 */
[----:B---3--:R-:W-:-:S12]  /*3ecc0*/  STL.64 [R1+0x2548], R44 ;  /* 0x0025482c01007387 */ /* 0x008fd80000100a00 */
[----:B------:R-:W-:Y:S04]  /*3ecd0*/  STL.64 [R1+0xe00], R4 ;  /* 0x000e000401007387 */ /* 0x000fe80000100a00 */
[----:B------:R0:W-:Y:S02]  /*3ece0*/  STL.64 [R1+0xe08], R6 ;  /* 0x000e080601007387 */ /* 0x0001e40000100a00 */
[----:B0-----:R-:W-:Y:S01]  /*3ecf0*/  HMMA.16816.F32.BF16 R4, R48, R42, R52 ;  /* 0x0000002a3004723c */ /* 0x001fe20000041834 */
[----:B------:R-:W-:Y:S02]  /*3ed00*/  IMAD.MOV.U32 R46, RZ, RZ, R32 ;  /* 0x000000ffff2e7224 */ /* 0x000fe400078e0020 */
[----:B------:R-:W2:-:S15]  /*3ed10*/  LDL.LU R32, [R1+0x273c] ;  /* 0x00273c0001207983 */ /* 0x000e9e0000300800 */
[----:B------:R-:W-:Y:S01]  /*3ed20*/  NOP ;  /* 0x0000000000007918 */ /* 0x000fe20000000000 */
[----:B------:R-:W-:Y:S04]  /*3ed30*/  STL.64 [R1+0xdf0], R4 ;  /* 0x000df00401007387 */ /* 0x000fe80000100a00 */
[----:B------:R0:W-:Y:S02]  /*3ed40*/  STL.64 [R1+0xdf8], R6 ;  /* 0x000df80601007387 */ /* 0x0001e40000100a00 */
[C---:B0-----:R-:W-:Y:S01]  /*3ed50*/  HMMA.16816.F32.BF16 R4, R48.reuse, R38, R16 ;  /* 0x000000263004723c */ /* 0x041fe20000041810 */
[----:B------:R-:W-:Y:S02]  /*3ed60*/  IMAD.MOV.U32 R47, RZ, RZ, R33 ;  /* 0x000000ffff2f7224 */ /* 0x000fe400078e0021 */
[----:B------:R-:W2:Y:S04]  /*3ed70*/  LDL.LU R33, [R1+0x2738] ;  /* 0x0027380001217983 */ /* 0x000ea80000300800 */
[----:B------:R-:W-:Y:S04]  /*3ed80*/  STL.64 [R1+0x2558], R42 ;  /* 0x0025582a01007387 */ /* 0x000fe80000100a00 */
[----:B------:R-:W-:Y:S04]  /*3ed90*/  STL.64 [R1+0x2538], R38 ;  /* 0x0025382601007387 */ /* 0x000fe80000100a00 */
[----:B------:R0:W-:Y:S04]  /*3eda0*/  STL.64 [R1+0x2530], R36 ;  /* 0x0025302401007387 */ /* 0x0001e80000100a00 */
[----:B------:R-:W-:Y:S04]  /*3edb0*/  STL.64 [R1+0xde0], R4 ;  /* 0x000de00401007387 */ /* 0x000fe80000100a00 */
[----:B------:R1:W-:Y:S04]  /*3edc0*/  STL.64 [R1+0xde8], R6 ;  /* 0x000de80601007387 */ /* 0x0003e80000100a00 */
[----:B0-----:R-:W3:Y:S04]  /*3edd0*/  LDL.LU R36, [R1+0x2d0] ;  /* 0x0002d00001247983 */ /* 0x001ee80000300800 */
[----:B------:R-:W3:Y:S04]  /*3ede0*/  LDL.LU R37, [R1+0x2d4] ;  /* 0x0002d40001257983 */ /* 0x000ee80000300800 */
[----:B------:R-:W3:Y:S04]  /*3edf0*/  LDL.LU R38, [R1+0x2d8] ;  /* 0x0002d80001267983 */ /* 0x000ee80000300800 */
[----:B------:R-:W3:Y:S01]  /*3ee00*/  LDL.LU R39, [R1+0x2dc] ;  /* 0x0002dc0001277983 */ /* 0x000ee20000300800 */
[----:B-1----:R-:W-:Y:S03]  /*3ee10*/  HMMA.16816.F32.BF16 R4, R48, R34, R20 ;  /* 0x000000223004723c */ /* 0x002fe60000041814 */
[----:B------:R-:W4:-:S15]  /*3ee20*/  LDL.LU R20, [R1+0xdb0] ;  /* 0x000db00001147983 */ /* 0x000f1e0000300800 */
[----:B------:R-:W-:Y:S01]  /*3ee30*/  NOP ;  /* 0x0000000000007918 */ /* 0x000fe20000000000 */
[----:B------:R-:W-:Y:S04]  /*3ee40*/  STL.64 [R1+0xdd0], R4 ;  /* 0x000dd00401007387 */ /* 0x000fe80000100a00 */
[----:B------:R0:W-:Y:S04]  /*3ee50*/  STL.64 [R1+0xdd8], R6 ;  /* 0x000dd80601007387 */ /* 0x0001e80000100a00 */
[----:B------:R-:W4:Y:S04]  /*3ee60*/  LDL.LU R21, [R1+0xdb4] ;  /* 0x000db40001157983 */ /* 0x000f280000300800 */
[----:B------:R-:W4:Y:S04]  /*3ee70*/  LDL.LU R22, [R1+0xdb8] ;  /* 0x000db80001167983 */ /* 0x000f280000300800 */
[----:B------:R-:W4:Y:S04]  /*3ee80*/  LDL.LU R23, [R1+0xdbc] ;  /* 0x000dbc0001177983 */ /* 0x000f280000300800 */
[----:B------:R-:W3:Y:S04]  /*3ee90*/  LDL.LU R16, [R1+0xda0] ;  /* 0x000da00001107983 */ /* 0x000ee80000300800 */
[----:B------:R-:W3:Y:S04]  /*3eea0*/  LDL.LU R17, [R1+0xda4] ;  /* 0x000da40001117983 */ /* 0x000ee80000300800 */
[----:B------:R-:W3:Y:S04]  /*3eeb0*/  LDL.LU R18, [R1+0xda8] ;  /* 0x000da80001127983 */ /* 0x000ee80000300800 */
[----:B------:R-:W3:Y:S01]  /*3eec0*/  LDL.LU R19, [R1+0xdac] ;  /* 0x000dac0001137983 */ /* 0x000ee20000300800 */
[----:B0-----:R-:W-:Y:S03]  /*3eed0*/  HMMA.16816.F32.BF16 R4, R48, R30, R12 ;  /* 0x0000001e3004723c */ /* 0x001fe6000004180c */
[----:B------:R0:W-:Y:S02]  /*3eee0*/  STL.64 [R1+0x2528], R34 ;  /* 0x0025282201007387 */ /* 0x0001e40000100a00 */
[----:B0-----:R-:W-:-:S02]  /*3eef0*/  IMAD.MOV.U32 R34, RZ, RZ, R24 ;  /* 0x000000ffff227224 */ /* 0x001fc400078e0018 */
[----:B------:R-:W-:Y:S01]  /*3ef00*/  IMAD.MOV.U32 R35, RZ, RZ, R25 ;  /* 0x000000ffff237224 */ /* 0x000fe200078e0019 */
[----:B--2---:R-:W-:Y:S04]  /*3ef10*/  STL.64 [R1+0x2520], R32 ;  /* 0x0025202001007387 */ /* 0x004fe80000100a00 */
[----:B------:R-:W2:Y:S04]  /*3ef20*/  LDL.LU R24, [R1+0x2734] ;  /* 0x0027340001187983 */ /* 0x000ea80000300800 */
[----:B------:R-:W2:Y:S04]  /*3ef30*/  LDL.LU R25, [R1+0x2730] ;  /* 0x0027300001197983 */ /* 0x000ea80000300800 */
[----:B------:R-:W3:Y:S04]  /*3ef40*/  LDL.LU R12, [R1+0xd90] ;  /* 0x000d9000010c7983 */ /* 0x000ee80000300800 */
[----:B------:R0:W-:Y:S04]  /*3ef50*/  STL.64 [R1+0xdc0], R4 ;  /* 0x000dc00401007387 */ /* 0x0001e80000100a00 */
[----:B------:R1:W-:Y:S04]  /*3ef60*/  STL.64 [R1+0xdc8], R6 ;  /* 0x000dc80601007387 */ /* 0x0003e80000100a00 */
        /* <DEDUP_REMOVED lines=11> */
[----:B0-----:R-:W3:Y:S04]  /*3f020*/  LDL.LU R4, [R1+0xd70] ;  /* 0x000d700001047983 */ /* 0x001ee80000300800 */
[----:B------:R-:W3:Y:S04]  /*3f030*/  LDL.LU R5, [R1+0xd74] ;  /* 0x000d740001057983 */ /* 0x000ee80000300800 */
[----:B-1----:R-:W3:Y:S04]  /*3f040*/  LDL.LU R6, [R1+0xd78] ;  /* 0x000d780001067983 */ /* 0x002ee80000300800 */
[----:B------:R-:W3:Y:S04]  /*3f050*/  LDL.LU R7, [R1+0xd7c] ;  /* 0x000d7c0001077983 */ /* 0x000ee80000300800 */
[----:B------:R-:W-:Y:S04]  /*3f060*/  STL.64 [R1+0x2518], R30 ;  /* 0x0025181e01007387 */ /* 0x000fe80000100a00 */
[----:B------:R0:W-:Y:S04]  /*3f070*/  STL.64 [R1+0x2510], R28 ;  /* 0x0025101c01007387 */ /* 0x0001e80000100a00 */
[----:B0-----:R-:W3:Y:S04]  /*3f080*/  LDL.LU R28, [R1+0x2e0] ;  /* 0x0002e000011c7983 */ /* 0x001ee80000300800 */
[----:B------:R-:W3:Y:S04]  /*3f090*/  LDL.LU R29, [R1+0x2e4] ;  /* 0x0002e400011d7983 */ /* 0x000ee80000300800 */
[----:B------:R-:W3:Y:S04]  /*3f0a0*/  LDL.LU R30, [R1+0x2e8] ;  /* 0x0002e800011e7983 */ /* 0x000ee80000300800 */
[----:B------:R-:W3:Y:S01]  /*3f0b0*/  LDL.LU R31, [R1+0x2ec] ;  /* 0x0002ec00011f7983 */ /* 0x000ee20000300800 */
[----:B----4-:R-:W-:-:S15]  /*3f0c0*/  HMMA.16816.F32.BF16 R20, R48, R26, R20 ;  /* 0x0000001a3014723c */ /* 0x010fde0000041814 */
[----:B------:R-:W-:-:S04]  /*3f0d0*/  NOP ;  /* 0x0000000000007918 */ /* 0x000fc80000000000 */
[----:B------:R-:W-:Y:S04]  /*3f0e0*/  STL.64 [R1+0xdb0], R20 ;  /* 0x000db01401007387 */ /* 0x000fe80000100a00 */
[----:B------:R0:W-:Y:S04]  /*3f0f0*/  STL.64 [R1+0xdb8], R22 ;  /* 0x000db81601007387 */ /* 0x0001e80000100a00 */
[----:B0-----:R-:W3:Y:S04]  /*3f100*/  LDL.LU.64 R22, [R1+0x2728] ;  /* 0x0027280001167983 */ /* 0x001ee80000300a00 */
[----:B------:R-:W4:Y:S04]  /*3f110*/  LDL.LU.64 R20, [R1+0x2720] ;  /* 0x0027200001147983 */ /* 0x000f280000300a00 */
[----:B------:R0:W-:Y:S04]  /*3f120*/  STL.64 [R1+0x2508], R26 ;  /* 0x0025081a01007387 */ /* 0x0001e80000100a00 */
[----:B--2---:R-:W-:Y:S04]  /*3f130*/  STL.64 [R1+0x2500], R24 ;  /* 0x0025001801007387 */ /* 0x004fe80000100a00 */
[----:B0-----:R-:W2:Y:S04]  /*3f140*/  LDL R26, [R1+0x128] ;  /* 0x00012800011a7983 */ /* 0x001ea80000100800 */
[----:B------:R-:W2:Y:S01]  /*3f150*/  LDL R27, [R1+0x12c] ;  /* 0x00012c00011b7983 */ /* 0x000ea20000100800 */
[----:B---3--:R-:W-:-:S15]  /*3f160*/  HMMA.16816.F32.BF16 R16, R48, R22, R16 ;  /* 0x000000163010723c */ /* 0x008fde0000041810 */
[----:B------:R-:W-:-:S04]  /*3f170*/  NOP ;  /* 0x0000000000007918 */ /* 0x000fc80000000000 */
[----:B------:R-:W-:Y:S04]  /*3f180*/  STL.64 [R1+0xda0], R16 ;  /* 0x000da01001007387 */ /* 0x000fe80000100a00 */
[----:B------:R0:W-:Y:S04]  /*3f190*/  STL.64 [R1+0xda8], R18 ;  /* 0x000da81201007387 */ /* 0x0001e80000100a00 */
[----:B0-----:R-:W3:Y:S04]  /*3f1a0*/  LDL.LU.64 R18, [R1+0x2718] ;  /* 0x0027180001127983 */ /* 0x001ee80000300a00 */
[----:B------:R-:W2:Y:S04]  /*3f1b0*/  LDL.LU.64 R16, [R1+0x2710] ;  /* 0x0027100001107983 */ /* 0x000ea80000300a00 */
[----:B------:R-:W-:Y:S04]  /*3f1c0*/  STL.64 [R1+0x24f8], R22 ;  /* 0x0024f81601007387 */ /* 0x000fe80000100a00 */
[----:B----4-:R0:W-:Y:S04]  /*3f1d0*/  STL.64 [R1+0x24f0], R20 ;  /* 0x0024f01401007387 */ /* 0x0101e80000100a00 */
[----:B0-----:R-:W4:Y:S04]  /*3f1e0*/  LDL.LU R20, [R1+0x2f0] ;  /* 0x0002f00001147983 */ /* 0x001f280000300800 */
[----:B------:R-:W4:Y:S04]  /*3f1f0*/  LDL.LU R21, [R1+0x2f4] ;  /* 0x0002f40001157983 */ /* 0x000f280000300800 */
[----:B------:R-:W4:Y:S04]  /*3f200*/  LDL.LU R22, [R1+0x2f8] ;  /* 0x0002f80001167983 */ /* 0x000f280000300800 */
[----:B------:R-:W4:Y:S01]  /*3f210*/  LDL.LU R23, [R1+0x2fc] ;  /* 0x0002fc0001177983 */ /* 0x000f220000300800 */
[----:B---3--:R-:W-:-:S15]  /*3f220*/  HMMA.16816.F32.BF16 R12, R48, R18, R12 ;  /* 0x00000012300c723c */ /* 0x008fde000004180c */
        /* <DEDUP_REMOVED lines=27> */
[----:B------:R-:W-:Y:S04]  /*3f3e0*/  STL.64 [R1+0x2660], R10 ;  /* 0x0026600a01007387 */ /* 0x000fe80000100a00 */
[----:B--2---:R-:W-:Y:S01]  /*3f3f0*/  STL [R1+0x2658], R9 ;  /* 0x0026580901007387 */ /* 0x004fe20000100800 */
[----:B---3--:R-:W-:Y:S03]  /*3f400*/  HMMA.16816.F32.BF16 R48, R48, R6, R52 ;  /* 0x000000063030723c */ /* 0x008fe60000041834 */
[----:B------:R-:W4:Y:S04]  /*3f410*/  LDL.LU.64 R54, [R1+0x26d8] ;  /* 0x0026d80001367983 */ /* 0x000f280000300a00 */
[----:B------:R-:W4:Y:S04]  /*3f420*/  LDL.LU.64 R52, [R1+0x26d0] ;  /* 0x0026d00001347983 */ /* 0x000f280000300a00 */
[----:B------:R-:W-:Y:S08]  /*3f430*/  STL.64 [R1+0x2580], R6 ;  /* 0x0025800601007387 */ /* 0x000ff00000100a00 */
[----:B------:R-:W-:Y:S04]  /*3f440*/  STL.64 [R1+0x420], R48 ;  /* 0x0004203001007387 */ /* 0x000fe80000100a00 */
[----:B------:R-:W-:Y:S01]  /*3f450*/  STL.64 [R1+0x428], R50 ;  /* 0x0004283201007387 */ /* 0x000fe20000100a00 */
[C---:B----4-:R-:W-:Y:S08]  /*3f460*/  HMMA.16816.F32.BF16 R12, R52.reuse, R18, R12 ;  /* 0x00000012340c723c */ /* 0x050ff0000004180c */
[C---:B------:R-:W-:Y:S08]  /*3f470*/  HMMA.16816.F32.BF16 R20, R52.reuse, R26, R20 ;  /* 0x0000001a3414723c */ /* 0x040ff00000041814 */
[C---:B------:R-:W-:Y:S03]  /*3f480*/  HMMA.16816.F32.BF16 R16, R52.reuse, R34, R28 ;  /* 0x000000223410723c */ /* 0x040fe6000004181c */
[----:B------:R-:W-:Y:S04]  /*3f490*/  STL.64 [R1+0x300], R12 ;  /* 0x0003000c01007387 */ /* 0x000fe80000100a00 */
[----:B------:R0:W-:Y:S02]  /*3f4a0*/  STL.64 [R1+0x308], R14 ;  /* 0x0003080e01007387 */ /* 0x0001e40000100a00 */
[----:B0-----:R-:W-:Y:S02]  /*3f4b0*/  HMMA.16816.F32.BF16 R12, R52, R46, R36 ;  /* 0x0000002e340c723c */ /* 0x001fe40000041824 */
[----:B------:R0:W-:Y:S04]  /*3f4c0*/  STL.64 [R1+0x2f0], R20 ;  /* 0x0002f01401007387 */ /* 0x0001e80000100a00 */
[----:B------:R1:W-:Y:S04]  /*3f4d0*/  STL.64 [R1+0x2f8], R22 ;  /* 0x0002f81601007387 */ /* 0x0003e80000100a00 */
[----:B0-----:R-:W2:Y:S04]  /*3f4e0*/  LDL.LU R20, [R1+0x810] ;  /* 0x0008100001147983 */ /* 0x001ea80000300800 */
[----:B------:R-:W-:Y:S04]  /*3f4f0*/  STL.64 [R1+0x2e0], R16 ;  /* 0x0002e01001007387 */ /* 0x000fe80000100a00 */
[----:B------:R0:W-:Y:S04]  /*3f500*/  STL.64 [R1+0x2e8], R18 ;  /* 0x0002e81201007387 */ /* 0x0001e80000100a00 */
[----:B------:R-:W-:Y:S04]  /*3f510*/  STL.64 [R1+0x2d0], R12 ;  /* 0x0002d00c01007387 */ /* 0x000fe80000100a00 */
[----:B------:R-:W-:Y:S04]  /*3f520*/  STL.64 [R1+0x2d8], R14 ;  /* 0x0002d80e01007387 */ /* 0x000fe80000100a00 */
[----:B------:R-:W2:Y:S04]  /*3f530*/  LDL.LU R21, [R1+0x814] ;  /* 0x0008140001157983 */ /* 0x000ea80000300800 */
[----:B-1----:R-:W3:Y:S04]  /*3f540*/  LDL.LU R22, [R1+0x818] ;  /* 0x0008180001167983 */ /* 0x002ee80000300800 */
[----:B------:R-:W3:Y:S01]  /*3f550*/  LDL.LU R23, [R1+0x81c] ;  /* 0x00081c0001177983 */ /* 0x000ee20000300800 */
[----:B------:R-:W-:-:S02]  /*3f560*/  IMAD.MOV.U32 R58, RZ, RZ, R60 ;  /* 0x000000ffff3a7224 */ /* 0x000fc400078e003c */
[----:B------:R-:W-:Y:S02]  /*3f570*/  IMAD.MOV.U32 R59, RZ, RZ, R61 ;  /* 0x000000ffff3b7224 */ /* 0x000fe400078e003d */
[----:B------:R-:W-:Y:S02]  /*3f580*/  IMAD.MOV.U32 R30, RZ, RZ, R41 ;  /* 0x000000ffff1e7224 */ /* 0x000fe400078e0029 */
[----:B------:R-:W-:Y:S01]  /*3f590*/  IMAD.MOV.U32 R31, RZ, RZ, R40 ;  /* 0x000000ffff1f7224 */ /* 0x000fe200078e0028 */
[----:B---3--:R-:W-:Y:S04]  /*3f5a0*/  STL.64 [R1+0x2590], R22 ;  /* 0x0025901601007387 */ /* 0x008fe80000100a00 */
[----:B--2---:R-:W-:Y:S04]  /*3f5b0*/  STL.64 [R1+0x2588], R20 ;  /* 0x0025881401007387 */ /* 0x004fe80000100a00 */
[----:B------:R-:W2:Y:S04]  /*3f5c0*/  LDL.LU R60, [R1+0x26cc] ;  /* 0x0026cc00013c7983 */ /* 0x000ea80000300800 */
[----:B------:R-:W3:Y:S04]  /*3f5d0*/  LDL.LU R61, [R1+0x26c8] ;  /* 0x0026c800013d7983 */ /* 0x000ee80000300800 */
[----:B------:R1:W-:Y:S04]  /*3f5e0*/  STL.64 [R1+0x2598], R58 ;  /* 0x0025983a01007387 */ /* 0x0003e80000100a00 */
[----:B------:R4:W-:Y:S04]  /*3f5f0*/  STL.64 [R1+0x25a0], R30 ;  /* 0x0025a01e01007387 */ /* 0x0009e80000100a00 */
[----:B------:R-:W2:Y:S04]  /*3f600*/  LDL.LU R40, [R1+0x830] ;  /* 0x0008300001287983 */ /* 0x000ea80000300800 */
[----:B------:R-:W2:Y:S04]  /*3f610*/  LDL.LU R41, [R1+0x834] ;  /* 0x0008340001297983 */ /* 0x000ea80000300800 */
[----:B------:R-:W2:Y:S04]  /*3f620*/  LDL.LU R42, [R1+0x838] ;  /* 0x00083800012a7983 */ /* 0x000ea80000300800 */
[----:B------:R-:W2:Y:S01]  /*3f630*/  LDL.LU R43, [R1+0x83c] ;  /* 0x00083c00012b7983 */ /* 0x000ea20000300800 */
[----:B0-----:R-:W-:-:S02]  /*3f640*/  IMAD.MOV.U32 R18, RZ, RZ, R3 ;  /* 0x000000ffff127224 */ /* 0x001fc400078e0003 */
[----:B------:R-:W-:Y:S02]  /*3f650*/  IMAD.MOV.U32 R19, RZ, RZ, R8 ;  /* 0x000000ffff137224 */ /* 0x000fe400078e0008 */
[----:B------:R-:W-:Y:S02]  /*3f660*/  IMAD.MOV.U32 R6, RZ, RZ, R0 ;  /* 0x000000ffff067224 */ /* 0x000fe400078e0000 */
[----:B------:R-:W-:Y:S02]  /*3f670*/  IMAD.MOV.U32 R7, RZ, RZ, R2 ;  /* 0x000000ffff077224 */ /* 0x000fe400078e0002 */
[----:B------:R-:W-:Y:S02]  /*3f680*/  IMAD.MOV.U32 R34, RZ, RZ, R57 ;  /* 0x000000ffff227224 */ /* 0x000fe400078e0039 */
[----:B------:R-:W-:Y:S01]  /*3f690*/  IMAD.MOV.U32 R35, RZ, RZ, R56 ;  /* 0x000000ffff237224 */ /* 0x000fe200078e0038 */
[----:B--2---:R-:W-:Y:S04]  /*3f6a0*/  STL.64 [R1+0x25b0], R42 ;  /* 0x0025b02a01007387 */ /* 0x004fe80000100a00 */
[----:B------:R-:W-:Y:S04]  /*3f6b0*/  STL.64 [R1+0x25a8], R40 ;  /* 0x0025a82801007387 */ /* 0x000fe80000100a00 */
[----:B------:R-:W2:Y:S04]  /*3f6c0*/  LDL.LU R3, [R1+0x26c4] ;  /* 0x0026c40001037983 */ /* 0x000ea80000300800 */
[----:B------:R-:W2:Y:S04]  /*3f6d0*/  LDL.LU R8, [R1+0x26c0] ;  /* 0x0026c00001087983 */ /* 0x000ea80000300800 */
[----:B------:R-:W-:Y:S04]  /*3f6e0*/  STL.64 [R1+0x25b8], R18 ;  /* 0x0025b81201007387 */ /* 0x000fe80000100a00 */
[----:B------:R-:W2:Y:S04]  /*3f6f0*/  LDL.LU R0, [R1+0x26bc] ;  /* 0x0026bc0001007983 */ /* 0x000ea80000300800 */
[----:B------:R-:W2:Y:S04]  /*3f700*/  LDL.LU R2, [R1+0x26b8] ;  /* 0x0026b80001027983 */ /* 0x000ea80000300800 */
[----:B------:R2:W-:Y:S04]  /*3f710*/  STL.64 [R1+0x25c0], R6 ;  /* 0x0025c00601007387 */ /* 0x0005e80000100a00 */
[----:B------:R0:W-:Y:S04]  /*3f720*/  STL.64 [R1+0x25c8], R34 ;  /* 0x0025c82201007387 */ /* 0x0001e80000100a00 */
[----:B------:R-:W2:Y:S04]  /*3f730*/  LDL.LU R56, [R1+0x860] ;  /* 0x0008600001387983 */ /* 0x000ea80000300800 */
[----:B------:R-:W2:Y:S04]  /*3f740*/  LDL.LU R57, [R1+0x864] ;  /* 0x0008640001397983 */ /* 0x000ea80000300800 */
[----:B-1----:R-:W2:Y:S04]  /*3f750*/  LDL.LU R58, [R1+0x868] ;  /* 0x00086800013a7983 */ /* 0x002ea80000300800 */
[----:B------:R-:W2:Y:S01]  /*3f760*/  LDL.LU R59, [R1+0x86c] ;  /* 0x00086c00013b7983 */ /* 0x000ea20000300800 */
[----:B----4-:R-:W-:-:S02]  /*3f770*/  IMAD.MOV.U32 R30, RZ, RZ, R4 ;  /* 0x000000ffff1e7224 */ /* 0x010fc400078e0004 */
[----:B------:R-:W-:Y:S02]  /*3f780*/  IMAD.MOV.U32 R31, RZ, RZ, R5 ;  /* 0x000000ffff1f7224 */ /* 0x000fe400078e0005 */
[----:B---3--:R-:W-:Y:S02]  /*3f790*/  IMAD.MOV.U32 R38, RZ, RZ, R61 ;  /* 0x000000ffff267224 */ /* 0x008fe400078e003d */
[----:B------:R-:W-:Y:S02]  /*3f7a0*/  IMAD.MOV.U32 R39, RZ, RZ, R60 ;  /* 0x000000ffff277224 */ /* 0x000fe400078e003c */
[----:B--2---:R-:W-:Y:S02]  /*3f7b0*/  IMAD.MOV.U32 R7, RZ, RZ, R3 ;  /* 0x000000ffff077224 */ /* 0x004fe400078e0003 */
[----:B------:R-:W-:Y:S01]  /*3f7c0*/  IMAD.MOV.U32 R6, RZ, RZ, R8 ;  /* 0x000000ffff067224 */ /* 0x000fe200078e0008 */
[----:B------:R1:W-:Y:S04]  /*3f7d0*/  STL.64 [R1+0x25d8], R58 ;  /* 0x0025d83a01007387 */ /* 0x0003e80000100a00 */
[----:B------:R-:W-:Y:S04]  /*3f7e0*/  STL.64 [R1+0x25d0], R56 ;  /* 0x0025d03801007387 */ /* 0x000fe80000100a00 */
[----:B------:R-:W2:Y:S04]  /*3f7f0*/  LDL.LU R4, [R1+0x26b4] ;  /* 0x0026b40001047983 */ /* 0x000ea80000300800 */
[----:B------:R-:W3:Y:S04]  /*3f800*/  LDL.LU R5, [R1+0x26b0] ;  /* 0x0026b00001057983 */ /* 0x000ee80000300800 */
[----:B------:R4:W-:Y:S04]  /*3f810*/  STL.64 [R1+0x25e0], R30 ;  /* 0x0025e01e01007387 */ /* 0x0009e80000100a00 */
[----:B------:R-:W2:Y:S04]  /*3f820*/  LDL.LU R61, [R1+0x26ac] ;  /* 0x0026ac00013d7983 */ /* 0x000ea80000300800 */
[----:B------:R-:W2:Y:S04]  /*3f830*/  LDL.LU R60, [R1+0x26a8] ;  /* 0x0026a800013c7983 */ /* 0x000ea80000300800 */
[----:B------:R3:W-:Y:S04]  /*3f840*/  STL.64 [R1+0x25e8], R38 ;  /* 0x0025e82601007387 */ /* 0x0007e80000100a00 */
[----:B------:R-:W2:Y:S04]  /*3f850*/  LDL.LU R8, [R1+0x26a4] ;  /* 0x0026a40001087983 */ /* 0x000ea80000300800 */
[----:B------:R-:W2:Y:S04]  /*3f860*/  LDL.LU R3, [R1+0x26a0] ;  /* 0x0026a00001037983 */ /* 0x000ea80000300800 */
[----:B------:R0:W-:Y:S04]  /*3f870*/  STL.64 [R1+0x25f0], R6 ;  /* 0x0025f00601007387 */ /* 0x0001e80000100a00 */
[----:B------:R-:W2:Y:S04]  /*3f880*/  LDL.LU R32, [R1+0x890] ;  /* 0x0008900001207983 */ /* 0x000ea80000300800 */
[----:B------:R-:W2:Y:S04]  /*3f890*/  LDL.LU R33, [R1+0x894] ;  /* 0x0008940001217983 */ /* 0x000ea80000300800 */
[----:B0-----:R-:W2:Y:S04]  /*3f8a0*/  LDL.LU R34, [R1+0x898] ;  /* 0x0008980001227983 */ /* 0x001ea80000300800 */
[----:B------:R-:W2:Y:S01]  /*3f8b0*/  LDL.LU R35, [R1+0x89c] ;  /* 0x00089c0001237983 */ /* 0x000ea20000300800 */
[----:B-1----:R-:W-:-:S02]  /*3f8c0*/  IMAD.MOV.U32 R58, RZ, RZ, R2 ;  /* 0x000000ffff3a7224 */ /* 0x002fc400078e0002 */
[----:B------:R-:W-:Y:S01]  /*3f8d0*/  IMAD.MOV.U32 R59, RZ, RZ, R0 ;  /* 0x000000ffff3b7224 */ /* 0x000fe200078e0000 */
[----:B--2---:R0:W-:Y:S04]  /*3f8e0*/  STL.64 [R1+0x2600], R34 ;  /* 0x0026002201007387 */ /* 0x0041e80000100a00 */
[----:B------:R-:W-:Y:S04]  /*3f8f0*/  STL.64 [R1+0x25f8], R32 ;  /* 0x0025f82001007387 */ /* 0x000fe80000100a00 */
[----:B------:R-:W2:Y:S04]  /*3f900*/  LDL.LU R2, [R1+0x269c] ;  /* 0x00269c0001027983 */ /* 0x000ea80000300800 */
[----:B------:R-:W2:Y:S04]  /*3f910*/  LDL.LU R0, [R1+0x2698] ;  /* 0x0026980001007983 */ /* 0x000ea80000300800 */
[----:B------:R-:W-:Y:S04]  /*3f920*/  STL.64 [R1+0x2608], R58 ;  /* 0x0026083a01007387 */ /* 0x000fe80000100a00 */
[----:B------:R-:W2:Y:S04]  /*3f930*/  LDL.LU R28, [R1+0x8a0] ;  /* 0x0008a000011c7983 */ /* 0x000ea80000300800 */
[----:B------:R-:W2:Y:S04]  /*3f940*/  LDL.LU R29, [R1+0x8a4] ;  /* 0x0008a400011d7983 */ /* 0x000ea80000300800 */
[----:B----4-:R-:W4:Y:S04]  /*3f950*/  LDL.LU R30, [R1+0x8a8] ;  /* 0x0008a800011e7983 */ /* 0x010f280000300800 */
[----:B------:R-:W4:Y:S01]  /*3f960*/  LDL.LU R31, [R1+0x8ac] ;  /* 0x0008ac00011f7983 */ /* 0x000f220000300800 */
[----:B---3--:R-:W-:-:S02]  /*3f970*/  IMAD.MOV.U32 R38, RZ, RZ, R5 ;  /* 0x000000ffff267224 */ /* 0x008fc400078e0005 */
[----:B------:R-:W-:Y:S01]  /*3f980*/  IMAD.MOV.U32 R39, RZ, RZ, R4 ;  /* 0x000000ffff277224 */ /* 0x000fe200078e0004 */
[----:B----4-:R1:W-:Y:S04]  /*3f990*/  STL.64 [R1+0x2618], R30 ;  /* 0x0026181e01007387 */ /* 0x0103e80000100a00 */
[----:B--2---:R-:W-:Y:S04]  /*3f9a0*/  STL.64 [R1+0x2610], R28 ;  /* 0x0026101c01007387 */ /* 0x004fe80000100a00 */
[----:B------:R2:W-:Y:S04]  /*3f9b0*/  STL.64 [R1+0x2620], R38 ;  /* 0x0026202601007387 */ /* 0x0005e80000100a00 */
[----:B------:R-:W3:Y:S04]  /*3f9c0*/  LDL.LU R4, [R1+0x8b0] ;  /* 0x0008b00001047983 */ /* 0x000ee80000300800 */
[----:B------:R-:W3:Y:S04]  /*3f9d0*/  LDL.LU R5, [R1+0x8b4] ;  /* 0x0008b40001057983 */ /* 0x000ee80000300800 */
[----:B------:R-:W4:Y:S04]  /*3f9e0*/  LDL.LU R6, [R1+0x8b8] ;  /* 0x0008b80001067983 */ /* 0x000f280000300800 */
[----:B------:R-:W4:Y:S01]  /*3f9f0*/  LDL.LU R7, [R1+0x8bc] ;  /* 0x0008bc0001077983 */ /* 0x000f220000300800 */
[----:B0-----:R-:W-:-:S02]  /*3fa00*/  IMAD.MOV.U32 R34, RZ, RZ, R60 ;  /* 0x000000ffff227224 */ /* 0x001fc400078e003c */
[----:B------:R-:W-:Y:S02]  /*3fa10*/  IMAD.MOV.U32 R35, RZ, RZ, R61 ;  /* 0x000000ffff237224 */ /* 0x000fe400078e003d */
[----:B-1----:R-:W-:Y:S02]  /*3fa20*/  IMAD.MOV.U32 R30, RZ, RZ, R3 ;  /* 0x000000ffff1e7224 */ /* 0x002fe400078e0003 */
[----:B------:R-:W-:Y:S01]  /*3fa30*/  IMAD.MOV.U32 R31, RZ, RZ, R8 ;  /* 0x000000ffff1f7224 */ /* 0x000fe200078e0008 */
[----:B----4-:R0:W-:Y:S04]  /*3fa40*/  STL.64 [R1+0x2630], R6 ;  /* 0x0026300601007387 */ /* 0x0101e80000100a00 */
[----:B---3--:R-:W-:Y:S04]  /*3fa50*/  STL.64 [R1+0x2628], R4 ;  /* 0x0026280401007387 */ /* 0x008fe80000100a00 */
[----:B------:R-:W3:Y:S04]  /*3fa60*/  LDL.LU R60, [R1+0x2694] ;  /* 0x00269400013c7983 */ /* 0x000ee80000300800 */
[----:B------:R-:W4:Y:S04]  /*3fa70*/  LDL.LU R61, [R1+0x2690] ;  /* 0x00269000013d7983 */ /* 0x000f280000300800 */
[----:B------:R1:W-:Y:S04]  /*3fa80*/  STL.64 [R1+0x2638], R34 ;  /* 0x0026382201007387 */ /* 0x0003e80000100a00 */
[----:B------:R-:W3:Y:S04]  /*3fa90*/  LDL.LU R3, [R1+0x268c] ;  /* 0x00268c0001037983 */ /* 0x000ee80000300800 */
[----:B------:R-:W3:Y:S04]  /*3faa0*/  LDL.LU R8, [R1+0x2688] ;  /* 0x0026880001087983 */ /* 0x000ee80000300800 */
[----:B------:R-:W-:Y:S04]  /*3fab0*/  STL.64 [R1+0x2640], R30 ;  /* 0x0026401e01007387 */ /* 0x000fe80000100a00 */
[----:B------:R-:W3:Y:S04]  /*3fac0*/  LDL.LU R36, [R1+0x8d0] ;  /* 0x0008d00001247983 */ /* 0x000ee80000300800 */
[----:B------:R-:W3:Y:S04]  /*3fad0*/  LDL.LU R37, [R1+0x8d4] ;  /* 0x0008d40001257983 */ /* 0x000ee80000300800 */
[----:B--2---:R-:W2:Y:S04]  /*3fae0*/  LDL.LU R38, [R1+0x8d8] ;  /* 0x0008d80001267983 */ /* 0x004ea80000300800 */
[----:B------:R-:W2:Y:S01]  /*3faf0*/  LDL.LU R39, [R1+0x8dc] ;  /* 0x0008dc0001277983 */ /* 0x000ea20000300800 */
[----:B0-----:R-:W-:-:S02]  /*3fb00*/  IMAD.MOV.U32 R6, RZ, RZ, R0 ;  /* 0x000000ffff067224 */ /* 0x001fc400078e0000 */
[----:B------:R-:W-:Y:S01]  /*3fb10*/  IMAD.MOV.U32 R7, RZ, RZ, R2 ;  /* 0x000000ffff077224 */ /* 0x000fe200078e0002 */
[----:B--2---:R-:W-:Y:S04]  /*3fb20*/  STL.64 [R1+0x2650], R38 ;  /* 0x0026502601007387 */ /* 0x004fe80000100a00 */
[----:B---3--:R-:W-:Y:S04]  /*3fb30*/  STL.64 [R1+0x2648], R36 ;  /* 0x0026482401007387 */ /* 0x008fe80000100a00 */
[----:B------:R-:W2:Y:S04]  /*3fb40*/  LDL.LU R0, [R1+0x2684] ;  /* 0x0026840001007983 */ /* 0x000ea80000300800 */
[----:B------:R-:W3:Y:S04]  /*3fb50*/  LDL.LU R2, [R1+0x2680] ;  /* 0x0026800001027983 */ /* 0x000ee80000300800 */
[----:B------:R-:W-:Y:S04]  /*3fb60*/  STL.64 [R1+0x2668], R6 ;  /* 0x0026680601007387 */ /* 0x000fe80000100a00 */
[----:B------:R-:W2:Y:S04]  /*3fb70*/  LDL.LU R32, [R1+0x8e0] ;  /* 0x0008e00001207983 */ /* 0x000ea80000300800 */
[----:B------:R-:W2:Y:S04]  /*3fb80*/  LDL.LU R33, [R1+0x8e4] ;  /* 0x0008e40001217983 */ /* 0x000ea80000300800 */
[----:B-1----:R-:W2:Y:S04]  /*3fb90*/  LDL.LU R34, [R1+0x8e8] ;  /* 0x0008e80001227983 */ /* 0x002ea80000300800 */
[----:B------:R-:W2:Y:S01]  /*3fba0*/  LDL.LU R35, [R1+0x8ec] ;  /* 0x0008ec0001237983 */ /* 0x000ea20000300800 */
[----:B------:R-:W-:-:S03]  /*3fbb0*/  IMAD.MOV.U32 R50, RZ, RZ, R8 ;  /* 0x000000ffff327224 */ /* 0x000fc600078e0008 */
[----:B--2---:R-:W-:Y:S04]  /*3fbc0*/  STL.64 [R1+0x2678], R34 ;  /* 0x0026782201007387 */ /* 0x004fe80000100a00 */
[----:B------:R0:W-:Y:S04]  /*3fbd0*/  STL.64 [R1+0x2670], R32 ;  /* 0x0026702001007387 */ /* 0x0001e80000100a00 */
[----:B------:R-:W2:Y:S04]  /*3fbe0*/  LDL.LU R8, [R1+0x2b0] ;  /* 0x0002b00001087983 */ /* 0x000ea80000300800 */
[----:B------:R-:W2:Y:S04]  /*3fbf0*/  LDL.LU R9, [R1+0x2b4] ;  /* 0x0002b40001097983 */ /* 0x000ea80000300800 */
[----:B------:R-:W2:Y:S04]  /*3fc00*/  LDL.LU R10, [R1+0x2b8] ;  /* 0x0002b800010a7983 */ /* 0x000ea80000300800 */
[----:B------:R-:W2:Y:S04]  /*3fc10*/  LDL.LU R11, [R1+0x2bc] ;  /* 0x0002bc00010b7983 */ /* 0x000ea80000300800 */
        /* <DEDUP_REMOVED lines=12> */
[----:B---3--:R-:W-:-:S02]  /*3fce0*/  IMAD.MOV.U32 R6, RZ, RZ, R2 ;  /* 0x000000ffff067224 */ /* 0x008fc400078e0002 */
[----:B------:R-:W-:Y:S01]  /*3fcf0*/  IMAD.MOV.U32 R7, RZ, RZ, R0 ;  /* 0x000000ffff077224 */ /* 0x000fe200078e0000 */
        /* <DEDUP_REMOVED lines=24> */
[----:B------:R-:W-:-:S02]  /*3fe80*/  IMAD.MOV.U32 R51, RZ, RZ, R3 ;  /* 0x000000ffff337224 */ /* 0x000fc400078e0003 */
[----:B----4-:R-:W-:Y:S02]  /*3fe90*/  IMAD.MOV.U32 R30, RZ, RZ, R61 ;  /* 0x000000ffff1e7224 */ /* 0x010fe400078e003d */
[----:B------:R-:W-:Y:S01]  /*3fea0*/  IMAD.MOV.U32 R31, RZ, RZ, R60 ;  /* 0x000000ffff1f7224 */ /* 0x000fe200078e003c */
[C---:B--2---:R-:W-:Y:S01]  /*3feb0*/  HMMA.16816.F32.BF16 R4, R52.reuse, R6, R32 ;  /* 0x000000063404723c */ /* 0x044fe20000041820 */
[----:B------:R-:W2:Y:S04]  /*3fec0*/  LDL.LU.64 R34, [R1+0x2678] ;  /* 0x0026780001227983 */ /* 0x000ea80000300a00 */
[----:B------:R-:W2:Y:S03]  /*3fed0*/  LDL.LU.64 R32, [R1+0x2670] ;  /* 0x0026700001207983 */ /* 0x000ea60000300a00 */
[C---:B------:R-:W-:Y:S08]  /*3fee0*/  HMMA.16816.F32.BF16 R48, R52.reuse, R50, R8 ;  /* 0x000000323430723c */ /* 0x040ff00000041808 */
[C---:B------:R-:W-:Y:S03]  /*3fef0*/  HMMA.16816.F32.BF16 R28, R52.reuse, R30, R36 ;  /* 0x0000001e341c723c */ /* 0x040fe60000041824 */
[----:B------:R-:W-:Y:S04]  /*3ff00*/  STL.64 [R1+0x2c0], R4 ;  /* 0x0002c00401007387 */ /* 0x000fe80000100a00 */
[----:B------:R0:W-:Y:S04]  /*3ff10*/  STL.64 [R1+0x2c8], R6 ;  /* 0x0002c80601007387 */ /* 0x0001e80000100a00 */
[----:B0-----:R-:W2:Y:S04]  /*3ff20*/  LDL.LU.64 R6, [R1+0x2668] ;  /* 0x0026680001067983 */ /* 0x001ea80000300a00 */
[----:B------:R-:W4:Y:S04]  /*3ff30*/  LDL.LU.64 R10, [R1+0x2660] ;  /* 0x00266000010a7983 */ /* 0x000f280000300a00 */
[----:B------:R-:W3:Y:S04]  /*3ff40*/  LDL.LU R9, [R1+0x2658] ;  /* 0x0026580001097983 */ /* 0x000ee80000300800 */
[----:B------:R-:W-:Y:S04]  /*3ff50*/  STL.64 [R1+0x2b0], R48 ;  /* 0x0002b03001007387 */ /* 0x000fe80000100a00 */
[----:B------:R-:W-:Y:S04]  /*3ff60*/  STL.64 [R1+0x2b8], R50 ;  /* 0x0002b83201007387 */ /* 0x000fe80000100a00 */
[----:B------:R-:W4:Y:S04]  /*3ff70*/  LDL.LU.64 R38, [R1+0x2650] ;  /* 0x0026500001267983 */ /* 0x000f280000300a00 */
[----:B------:R-:W4:Y:S04]  /*3ff80*/  LDL.LU.64 R36, [R1+0x2648] ;  /* 0x0026480001247983 */ /* 0x000f280000300a00 */
[----:B------:R-:W-:Y:S04]  /*3ff90*/  STL.64 [R1+0x2a0], R28 ;  /* 0x0002a01c01007387 */ /* 0x000fe80000100a00 */
[----:B------:R0:W-:Y:S04]  /*3ffa0*/  STL.64 [R1+0x2a8], R30 ;  /* 0x0002a81e01007387 */ /* 0x0001e80000100a00 */
[----:B0-----:R-:W4:Y:S01]  /*3ffb0*/  LDL.LU.64 R30, [R1+0x2640] ;  /* 0x00264000011e7983 */ /* 0x001f220000300a00 */
[----:B--2---:R-:W-:Y:S03]  /*3ffc0*/  HMMA.16816.F32.BF16 R4, R52, R6, R32 ;  /* 0x000000063404723c */ /* 0x004fe60000041820 */
[----:B------:R-:W2:Y:S04]  /*3ffd0*/  LDL.LU.64 R34, [R1+0x2638] ;  /* 0x0026380001227983 */ /* 0x000ea80000300a00 */
[----:B---3--:R-:W0:-:S12]  /*3ffe0*/  LDSM.16.MT88.4 R48, [R9+UR5+0x5000] ;  /* 0x005000050930783b */ /* 0x008e180008004200 */
[----:B------:R-:W-:Y:S04]  /*3fff0*/  STL.64 [R1+0x8e0], R4 ;  /* 0x0008e00401007387 */ /* 0x000fe80000100a00 */
[----:B------:R1:W-:Y:S01]  /*40000*/  STL.64 [R1+0x8e8], R6 ;  /* 0x0008e80601007387 */ /* 0x0003e20000100a00 */
[C---:B----4-:R-:W-:Y:S03]  /*40010*/  HMMA.16816.F32.BF16 R28, R52.reuse, R30, R36 ;  /* 0x0000001e341c723c */ /* 0x050fe60000041824 */
[----:B-1----:R-:W3:Y:S04]  /*40020*/  LDL.LU.64 R6, [R1+0x2630] ;  /* 0x0026300001067983 */ /* 0x002ee80000300a00 */
[----:B------:R-:W3:Y:S04]  /*40030*/  LDL.LU.64 R4, [R1+0x2628] ;  /* 0x0026280001047983 */ /* 0x000ee80000300a00 */
[----:B------:R-:W3:Y:S08]  /*40040*/  LDL.LU.64 R38, [R1+0x2620] ;  /* 0x0026200001267983 */ /* 0x000ef00000300a00 */
[----:B------:R-:W-:Y:S04]  /*40050*/  STL.64 [R1+0x8d0], R28 ;  /* 0x0008d01c01007387 */ /* 0x000fe80000100a00 */
[----:B------:R1:W-:Y:S04]  /*40060*/  STL.64 [R1+0x8d8], R30 ;  /* 0x0008d81e01007387 */ /* 0x0003e80000100a00 */
[----:B-1----:R-:W4:Y:S04]  /*40070*/  LDL.LU.64 R30, [R1+0x2618] ;  /* 0x00261800011e7983 */ /* 0x002f280000300a00 */
[----:B------:R-:W4:Y:S01]  /*40080*/  LDL.LU.64 R28, [R1+0x2610] ;  /* 0x00261000011c7983 */ /* 0x000f220000300a00 */
[----:B--2---:R-:W-:Y:S03]  /*40090*/  HMMA.16816.F32.BF16 R32, R52, R34, R56 ;  /* 0x000000223420723c */ /* 0x004fe60000041838 */
[----:B------:R-:W4:-:S15]  /*400a0*/  LDL.LU.64 R58, [R1+0x2608] ;  /* 0x00260800013a7983 */ /* 0x000f1e0000300a00 */
[----:B------:R-:W-:Y:S01]  /*400b0*/  NOP ;  /* 0x0000000000007918 */ /* 0x000fe20000000000 */
[----:B------:R-:W-:Y:S04]  /*400c0*/  STL.64 [R1+0x8c0], R32 ;  /* 0x0008c02001007387 */ /* 0x000fe80000100a00 */
[----:B------:R1:W-:Y:S04]  /*400d0*/  STL.64 [R1+0x8c8], R34 ;  /* 0x0008c82201007387 */ /* 0x0003e80000100a00 */
[----:B-1----:R-:W2:Y:S04]  /*400e0*/  LDL.LU.64 R34, [R1+0x2600] ;  /* 0x0026000001227983 */ /* 0x002ea80000300a00 */
[----:B------:R-:W2:Y:S01]  /*400f0*/  LDL.LU.64 R32, [R1+0x25f8] ;  /* 0x0025f80001207983 */ /* 0x000ea20000300a00 */
[----:B---3--:R-:W-:Y:S03]  /*40100*/  HMMA.16816.F32.BF16 R36, R52, R38, R4 ;  /* 0x000000263424723c */ /* 0x008fe60000041804 */
[----:B------:R-:W2:-:S15]  /*40110*/  LDL.LU.64 R6, [R1+0x25f0] ;  /* 0x0025f00001067983 */ /* 0x000e9e0000300a00 */
[----:B------:R-:W-:Y:S01]  /*40120*/  NOP ;  /* 0x0000000000007918 */ /* 0x000fe20000000000 */
[----:B------:R-:W-:Y:S04]  /*40130*/  STL.64 [R1+0x8b0], R36 ;  /* 0x0008b02401007387 */ /* 0x000fe80000100a00 */
[----:B------:R1:W-:Y:S04]  /*40140*/  STL.64 [R1+0x8b8], R38 ;  /* 0x0008b82601007387 */ /* 0x0003e80000100a00 */
[----:B-1----:R-:W3:Y:S01]  /*40150*/  LDL.LU.64 R38, [R1+0x25e8] ;  /* 0x0025e80001267983 */ /* 0x002ee20000300a00 */
[----:B----4-:R-:W-:Y:S03]  /*40160*/  HMMA.16816.F32.BF16 R56, R52, R58, R28 ;  /* 0x0000003a3438723c */ /* 0x010fe6000004181c */
[----:B------:R-:W4:-:S15]  /*40170*/  LDL.LU.64 R30, [R1+0x25e0] ;  /* 0x0025e000011e7983 */ /* 0x000f1e0000300a00 */
[----:B------:R-:W-:Y:S01]  /*40180*/  NOP ;  /* 0x0000000000007918 */ /* 0x000fe20000000000 */
[----:B------:R-:W-:Y:S04]  /*40190*/  STL.64 [R1+0x8a0], R56 ;  /* 0x0008a03801007387 */ /* 0x000fe80000100a00 */
[----:B------:R1:W-:Y:S04]  /*401a0*/  STL.64 [R1+0x8a8], R58 ;  /* 0x0008a83a01007387 */ /* 0x0003e80000100a00 */
[----:B-1----:R-:W4:Y:S04]  /*401b0*/  LDL.LU.64 R58, [R1+0x25d8] ;  /* 0x0025d800013a7983 */ /* 0x002f280000300a00 */
[----:B------:R-:W4:Y:S01]  /*401c0*/  LDL.LU.64 R56, [R1+0x25d0] ;  /* 0x0025d00001387983 */ /* 0x000f220000300a00 */
[C---:B--2---:R-:W-:Y:S03]  /*401d0*/  HMMA.16816.F32.BF16 R4, R52.reuse, R6, R32 ;  /* 0x000000063404723c */ /* 0x044fe60000041820 */
[----:B------:R-:W2:Y:S05]  /*401e0*/  LDL.LU.64 R34, [R1+0x25c8] ;  /* 0x0025c80001227983 */ /* 0x000eaa0000300a00 */
[C---:B---3--:R-:W-:Y:S11]  /*401f0*/  HMMA.16816.F32.BF16 R36, R52.reuse, R38, R16 ;  /* 0x000000263424723c */ /* 0x048ff60000041810 */
[----:B------:R-:W-:Y:S04]  /*40200*/  STL.64 [R1+0x890], R4 ;  /* 0x0008900401007387 */ /* 0x000fe80000100a00 */
[----:B------:R1:W-:Y:S04]  /*40210*/  STL.64 [R1+0x898], R6 ;  /* 0x0008980601007387 */ /* 0x0003e80000100a00 */
[----:B-1----:R-:W3:Y:S04]  /*40220*/  LDL.LU.64 R6, [R1+0x25c0] ;  /* 0x0025c00001067983 */ /* 0x002ee80000300a00 */
[----:B------:R-:W3:Y:S04]  /*40230*/  LDL.LU.64 R18, [R1+0x25b8] ;  /* 0x0025b80001127983 */ /* 0x000ee80000300a00 */
[----:B------:R1:W-:Y:S04]  /*40240*/  STL.64 [R1+0x880], R36 ;  /* 0x0008802401007387 */ /* 0x0003e80000100a00 */
[----:B------:R0:W-:Y:S04]  /*40250*/  STL.64 [R1+0x888], R38 ;  /* 0x0008882601007387 */ /* 0x0001e80000100a00 */
[----:B-1----:R-:W3:Y:S04]  /*40260*/  LDL.LU R36, [R1+0x7f0] ;  /* 0x0007f00001247983 */ /* 0x002ee80000300800 */
[----:B------:R-:W3:Y:S04]  /*40270*/  LDL.LU R37, [R1+0x7f4] ;  /* 0x0007f40001257983 */ /* 0x000ee80000300800 */
[----:B0-----:R-:W3:Y:S04]  /*40280*/  LDL.LU R38, [R1+0x7f8] ;  /* 0x0007f80001267983 */ /* 0x001ee80000300800 */
[----:B------:R-:W3:Y:S01]  /*40290*/  LDL.LU R39, [R1+0x7fc] ;  /* 0x0007fc0001277983 */ /* 0x000ee20000300800 */
[----:B----4-:R-:W-:Y:S03]  /*402a0*/  HMMA.16816.F32.BF16 R28, R52, R30, R40 ;  /* 0x0000001e341c723c */ /* 0x010fe60000041828 */
[----:B------:R-:W4:Y:S04]  /*402b0*/  LDL.LU.64 R42, [R1+0x25b0] ;  /* 0x0025b000012a7983 */ /* 0x000f280000300a00 */
[----:B------:R-:W4:-:S12]  /*402c0*/  LDL.LU.64 R40, [R1+0x25a8] ;  /* 0x0025a80001287983 */ /* 0x000f180000300a00 */
[----:B------:R-:W-:Y:S04]  /*402d0*/  STL.64 [R1+0x870], R28 ;  /* 0x0008701c01007387 */ /* 0x000fe80000100a00 */
[----:B------:R0:W-:Y:S04]  /*402e0*/  STL.64 [R1+0x878], R30 ;  /* 0x0008781e01007387 */ /* 0x0001e80000100a00 */
[----:B0-----:R-:W4:Y:S01]  /*402f0*/  LDL.LU.64 R30, [R1+0x25a0] ;  /* 0x0025a000011e7983 */ /* 0x001f220000300a00 */
[----:B--2---:R-:W-:Y:S03]  /*40300*/  HMMA.16816.F32.BF16 R32, R52, R34, R56 ;  /* 0x000000223420723c */ /* 0x004fe60000041838 */
[----:B------:R-:W2:-:S15]  /*40310*/  LDL.LU.64 R58, [R1+0x2598] ;  /* 0x00259800013a7983 */ /* 0x000e9e0000300a00 */
[----:B------:R-:W-:Y:S01]  /*40320*/  NOP ;  /* 0x0000000000007918 */ /* 0x000fe20000000000 */
[----:B------:R0:W-:Y:S04]  /*40330*/  STL.64 [R1+0x860], R32 ;  /* 0x0008602001007387 */ /* 0x0001e80000100a00 */
[----:B------:R1:W-:Y:S04]  /*40340*/  STL.64 [R1+0x868], R34 ;  /* 0x0008682201007387 */ /* 0x0003e80000100a00 */
[----:B0-----:R-:W2:Y:S04]  /*40350*/  LDL.LU R32, [R1+0x7e0] ;  /* 0x0007e00001207983 */ /* 0x001ea80000300800 */
[----:B------:R-:W2:Y:S04]  /*40360*/  LDL.LU R33, [R1+0x7e4] ;  /* 0x0007e40001217983 */ /* 0x000ea80000300800 */
[----:B-1----:R-:W2:Y:S04]  /*40370*/  LDL.LU R34, [R1+0x7e8] ;  /* 0x0007e80001227983 */ /* 0x002ea80000300800 */
[----:B------:R-:W2:Y:S01]  /*40380*/  LDL.LU R35, [R1+0x7ec] ;  /* 0x0007ec0001237983 */ /* 0x000ea20000300800 */
[C---:B---3--:R-:W-:Y:S08]  /*40390*/  HMMA.16816.F32.BF16 R4, R52.reuse, R6, R20 ;  /* 0x000000063404723c */ /* 0x048ff00000041814 */
[C---:B------:R-:W-:Y:S01]  /*403a0*/  HMMA.16816.F32.BF16 R16, R52.reuse, R18, R12 ;  /* 0x000000123410723c */ /* 0x040fe2000004180c */
[----:B------:R-:W3:Y:S04]  /*403b0*/  LDL.LU.64 R22, [R1+0x2590] ;  /* 0x0025900001167983 */ /* 0x000ee80000300a00 */
[----:B------:R-:W3:Y:S06]  /*403c0*/  LDL.LU.64 R20, [R1+0x2588] ;  /* 0x0025880001147983 */ /* 0x000eec0000300a00 */
[----:B------:R-:W-:Y:S04]  /*403d0*/  STL.64 [R1+0x850], R4 ;  /* 0x0008500401007387 */ /* 0x000fe80000100a00 */
        /* <DEDUP_REMOVED lines=8> */
[C---:B----4-:R-:W-:Y:S08]  /*40460*/  HMMA.16816.F32.BF16 R28, R52.reuse, R30, R40 ;  /* 0x0000001e341c723c */ /* 0x050ff00000041828 */
[C---:B--2---:R-:W-:Y:S01]  /*40470*/  HMMA.16816.F32.BF16 R56, R52.reuse, R58, R44 ;  /* 0x0000003a3438723c */ /* 0x044fe2000004182c */
[----:B------:R-:W2:Y:S10]  /*40480*/  LDL.LU.64 R42, [R1+0x2558] ;  /* 0x00255800012a7983 */ /* 0x000eb40000300a00 */
[----:B------:R0:W-:Y:S04]  /*40490*/  STL.64 [R1+0x830], R28 ;  /* 0x0008301c01007387 */ /* 0x0001e80000100a00 */
[----:B------:R1:W-:Y:S04]  /*404a0*/  STL.64 [R1+0x838], R30 ;  /* 0x0008381e01007387 */ /* 0x0003e80000100a00 */
[----:B0-----:R-:W4:Y:S04]  /*404b0*/  LDL.LU R28, [R1+0x7d0] ;  /* 0x0007d000011c7983 */ /* 0x001f280000300800 */
[----:B------:R-:W4:Y:S04]  /*404c0*/  LDL.LU R29, [R1+0x7d4] ;  /* 0x0007d400011d7983 */ /* 0x000f280000300800 */
[----:B-1----:R-:W4:Y:S04]  /*404d0*/  LDL.LU R30, [R1+0x7d8] ;  /* 0x0007d800011e7983 */ /* 0x002f280000300800 */
[----:B------:R-:W4:Y:S04]  /*404e0*/  LDL.LU R31, [R1+0x7dc] ;  /* 0x0007dc00011f7983 */ /* 0x000f280000300800 */
[----:B------:R-:W3:Y:S04]  /*404f0*/  LDL.LU.64 R46, [R1+0x2550] ;  /* 0x00255000012e7983 */ /* 0x000ee80000300a00 */
[----:B------:R-:W3:Y:S04]  /*40500*/  LDL.LU.64 R44, [R1+0x2548] ;  /* 0x00254800012c7983 */ /* 0x000ee80000300a00 */
[----:B------:R-:W-:Y:S04]  /*40510*/  STL.64 [R1+0x820], R56 ;  /* 0x0008203801007387 */ /* 0x000fe80000100a00 */
[----:B------:R0:W-:Y:S04]  /*40520*/  STL.64 [R1+0x828], R58 ;  /* 0x0008283a01007387 */ /* 0x0001e80000100a00 */
[----:B0-----:R-:W3:Y:S01]  /*40530*/  LDL.LU.64 R58, [R1+0x2540] ;  /* 0x00254000013a7983 */ /* 0x001ee20000300a00 */
[C---:B--2---:R-:W-:Y:S08]  /*40540*/  HMMA.16816.F32.BF16 R36, R52.reuse, R42, R36 ;  /* 0x0000002a3424723c */ /* 0x044ff00000041824 */
[----:B---3--:R-:W-:-:S15]  /*40550*/  HMMA.16816.F32.BF16 R20, R52, R58, R20 ;  /* 0x0000003a3414723c */ /* 0x008fde0000041814 */
[----:B------:R-:W-:-:S04]  /*40560*/  NOP ;  /* 0x0000000000007918 */ /* 0x000fc80000000000 */
[----:B------:R-:W-:Y:S04]  /*40570*/  STL.64 [R1+0x810], R20 ;  /* 0x0008101401007387 */ /* 0x000fe80000100a00 */
[----:B------:R0:W-:Y:S02]  /*40580*/  STL.64 [R1+0x818], R22 ;  /* 0x0008181601007387 */ /* 0x0001e40000100a00 */
[----:B0-----:R-:W-:Y:S02]  /*40590*/  HMMA.16816.F32.BF16 R20, R52, R46, R24 ;  /* 0x0000002e3414723c */ /* 0x001fe40000041818 */
[----:B------:R-:W2:-:S15]  /*405a0*/  LDL.LU R24, [R1+0x7c0] ;  /* 0x0007c00001187983 */ /* 0x000e9e0000300800 */
[----:B------:R-:W-:Y:S02]  /*405b0*/  NOP ;  /* 0x0000000000007918 */ /* 0x000fe40000000000 */
        /* <DEDUP_REMOVED lines=8> */
[----:B------:R-:W3:Y:S04]  /*40640*/  LDL.LU R23, [R1+0x7bc] ;  /* 0x0007bc0001177983 */ /* 0x000ee80000300800 */
[----:B------:R-:W-:Y:S04]  /*40650*/  STL.64 [R1+0x2448], R46 ;  /* 0x0024482e01007387 */ /* 0x000fe80000100a00 */
[----:B------:R0:W-:Y:S04]  /*40660*/  STL.64 [R1+0x2440], R44 ;  /* 0x0024402c01007387 */ /* 0x0001e80000100a00 */
[----:B0-----:R-:W2:Y:S04]  /*40670*/  LDL.LU R44, [R1+0x780] ;  /* 0x00078000012c7983 */ /* 0x001ea80000300800 */
[----:B------:R-:W2:Y:S04]  /*40680*/  LDL.LU R45, [R1+0x784] ;  /* 0x00078400012d7983 */ /* 0x000ea80000300800 */
[----:B------:R-:W2:Y:S04]  /*40690*/  LDL.LU R46, [R1+0x788] ;  /* 0x00078800012e7983 */ /* 0x000ea80000300800 */
[----:B------:R-:W2:Y:S04]  /*406a0*/  LDL.LU R47, [R1+0x78c] ;  /* 0x00078c00012f7983 */ /* 0x000ea80000300800 */
[----:B------:R-:W-:Y:S04]  /*406b0*/  STL.64 [R1+0x7f0], R36 ;  /* 0x0007f02401007387 */ /* 0x000fe80000100a00 */
[----:B------:R0:W-:Y:S04]  /*406c0*/  STL.64 [R1+0x7f8], R38 ;  /* 0x0007f82601007387 */ /* 0x0001e80000100a00 */
[----:B0-----:R-:W2:Y:S04]  /*406d0*/  LDL.LU.64 R38, [R1+0x2538] ;  /* 0x0025380001267983 */ /* 0x001ea80000300a00 */
[----:B------:R-:W3:Y:S04]  /*406e0*/  LDL.LU.64 R36, [R1+0x2530] ;  /* 0x0025300001247983 */ /* 0x000ee80000300a00 */
[----:B------:R0:W-:Y:S04]  /*406f0*/  STL.64 [R1+0x24e8], R42 ;  /* 0x0024e82a01007387 */ /* 0x0001e80000100a00 */
[----:B------:R-:W3:Y:S04]  /*40700*/  LDL.LU R40, [R1+0x290] ;  /* 0x0002900001287983 */ /* 0x000ee80000300800 */
[----:B------:R-:W3:Y:S04]  /*40710*/  LDL.LU R41, [R1+0x294] ;  /* 0x0002940001297983 */ /* 0x000ee80000300800 */
[----:B0-----:R-:W3:Y:S04]  /*40720*/  LDL.LU R42, [R1+0x298] ;  /* 0x00029800012a7983 */ /* 0x001ee80000300800 */
[----:B------:R-:W3:Y:S01]  /*40730*/  LDL.LU R43, [R1+0x29c] ;  /* 0x00029c00012b7983 */ /* 0x000ee20000300800 */
[----:B--2---:R-:W-:-:S15]  /*40740*/  HMMA.16816.F32.BF16 R32, R52, R38, R32 ;  /* 0x000000263420723c */ /* 0x004fde0000041820 */
[----:B------:R-:W-:-:S04]  /*40750*/  NOP ;  /* 0x0000000000007918 */ /* 0x000fc80000000000 */
[----:B------:R-:W-:Y:S04]  /*40760*/  STL.64 [R1+0x7e0], R32 ;  /* 0x0007e02001007387 */ /* 0x000fe80000100a00 */
[----:B------:R0:W-:Y:S04]  /*40770*/  STL.64 [R1+0x7e8], R34 ;  /* 0x0007e82201007387 */ /* 0x0001e80000100a00 */
[----:B0-----:R-:W4:Y:S04]  /*40780*/  LDL.LU.64 R34, [R1+0x2528] ;  /* 0x0025280001227983 */ /* 0x001f280000300a00 */
[----:B------:R-:W2:Y:S04]  /*40790*/  LDL.LU.64 R32, [R1+0x2520] ;  /* 0x0025200001207983 */ /* 0x000ea80000300a00 */
[----:B------:R-:W-:Y:S04]  /*407a0*/  STL.64 [R1+0x2458], R38 ;  /* 0x0024582601007387 */ /* 0x000fe80000100a00 */
[----:B---3--:R0:W-:Y:S04]  /*407b0*/  STL.64 [R1+0x2450], R36 ;  /* 0x0024502401007387 */ /* 0x0081e80000100a00 */
        /* <DEDUP_REMOVED lines=8> */
[----:B0-----:R-:W4:Y:S04]  /*40840*/  LDL.LU.64 R30, [R1+0x2518] ;  /* 0x00251800011e7983 */ /* 0x001f280000300a00 */
[----:B------:R-:W3:Y:S04]  /*40850*/  LDL.LU.64 R28, [R1+0x2510] ;  /* 0x00251000011c7983 */ /* 0x000ee80000300a00 */
[----:B------:R-:W-:Y:S04]  /*40860*/  STL.64 [R1+0x2468], R34 ;  /* 0x0024682201007387 */ /* 0x000fe80000100a00 */
[----:B--2---:R0:W-:Y:S04]  /*40870*/  STL.64 [R1+0x2460], R32 ;  /* 0x0024602001007387 */ /* 0x0041e80000100a00 */
[----:B0-----:R-:W2:Y:S04]  /*40880*/  LDL.LU R32, [R1+0x770] ;  /* 0x0007700001207983 */ /* 0x001ea80000300800 */
[----:B------:R-:W2:Y:S04]  /*40890*/  LDL.LU R33, [R1+0x774] ;  /* 0x0007740001217983 */ /* 0x000ea80000300800 */
[----:B------:R-:W2:Y:S04]  /*408a0*/  LDL.LU R34, [R1+0x778] ;  /* 0x0007780001227983 */ /* 0x000ea80000300800 */
[----:B------:R-:W2:Y:S01]  /*408b0*/  LDL.LU R35, [R1+0x77c] ;  /* 0x00077c0001237983 */ /* 0x000ea20000300800 */
[----:B----4-:R-:W-:-:S15]  /*408c0*/  HMMA.16816.F32.BF16 R24, R52, R30, R24 ;  /* 0x0000001e3418723c */ /* 0x010fde0000041818 */
        /* <DEDUP_REMOVED lines=17> */
[----:B------:R-:W-:Y:S04]  /*409e0*/  STL.64 [R1+0x2430], R26 ;  /* 0x0024301a01007387 */ /* 0x000fe80000100a00 */
[----:B--2---:R3:W-:Y:S02]  /*409f0*/  STL.64 [R1+0x2428], R24 ;  /* 0x0024281801007387 */ /* 0x0047e40000100a00 */
[C---:B---3--:R-:W-:Y:S02]  /*40a00*/  HMMA.16816.F32.BF16 R24, R52.reuse, R22, R28 ;  /* 0x000000163418723c */ /* 0x048fe4000004181c */
[----:B------:R-:W-:Y:S04]  /*40a10*/  STL.64 [R1+0x2420], R22 ;  /* 0x0024201601007387 */ /* 0x000fe80000100a00 */
[----:B----4-:R0:W-:Y:S02]  /*40a20*/  STL.64 [R1+0x2418], R20 ;  /* 0x0024181401007387 */ /* 0x0101e40000100a00 */
        /* <DEDUP_REMOVED lines=8> */
[----:B------:R-:W2:Y:S09]  /*40ab0*/  LDL.LU R36, [R1+0x1110] ;  /* 0x0011100001247983 */ /* 0x000eb20000300800 */
[----:B------:R-:W-:Y:S04]  /*40ac0*/  STL.64 [R1+0x780], R16 ;  /* 0x0007801001007387 */ /* 0x000fe80000100a00 */
[----:B------:R0:W-:Y:S04]  /*40ad0*/  STL.64 [R1+0x788], R18 ;  /* 0x0007881201007387 */ /* 0x0001e80000100a00 */
[----:B------:R-:W2:Y:S04]  /*40ae0*/  LDL.LU R37, [R1+0x1114] ;  /* 0x0011140001257983 */ /* 0x000ea80000300800 */
[----:B------:R-:W2:Y:S04]  /*40af0*/  LDL.LU R38, [R1+0x1118] ;  /* 0x0011180001267983 */ /* 0x000ea80000300800 */
[----:B------:R-:W2:Y:S04]  /*40b00*/  LDL.LU R39, [R1+0x111c] ;  /* 0x00111c0001277983 */ /* 0x000ea80000300800 */
[----:B------:R-:W2:Y:S04]  /*40b10*/  LDL.64 R46, [R1+0x138] ;  /* 0x00013800012e7983 */ /* 0x000ea80000100a00 */
[----:B------:R-:W-:Y:S04]  /*40b20*/  STL.64 [R1+0x23f8], R14 ;  /* 0x0023f80e01007387 */ /* 0x000fe80000100a00 */
[----:B------:R1:W-:Y:S01]  /*40b30*/  STL.64 [R1+0x23f0], R12 ;  /* 0x0023f00c01007387 */ /* 0x0003e20000100a00 */
[C---:B0-----:R-:W-:Y:S08]  /*40b40*/  HMMA.16816.F32.BF16 R16, R52.reuse, R6, R40 ;  /* 0x000000063410723c */ /* 0x041ff00000041828 */
[----:B-1----:R-:W-:Y:S01]  /*40b50*/  HMMA.16816.F32.BF16 R12, R52, R10, R32 ;  /* 0x0000000a340c723c */ /* 0x002fe20000041820 */
[----:B------:R-:W-:Y:S04]  /*40b60*/  STL [R1+0x2414], R10 ;  /* 0x0024140a01007387 */ /* 0x000fe80000100800 */
[----:B------:R-:W-:-:S14]  /*40b70*/  STL [R1+0x2410], R11 ;  /* 0x0024100b01007387 */ /* 0x000fdc0000100800 */
[----:B------:R0:W-:Y:S04]  /*40b80*/  STL.64 [R1+0x770], R12 ;  /* 0x0007700c01007387 */ /* 0x0001e80000100a00 */
[----:B------:R1:W-:Y:S04]  /*40b90*/  STL.64 [R1+0x778], R14 ;  /* 0x0007780e01007387 */ /* 0x0003e80000100a00 */
[----:B------:R-:W3:Y:S04]  /*40ba0*/  LDL.64 R42, [R1+0x128] ;  /* 0x00012800012a7983 */ /* 0x000ee80000100a00 */
[----:B0-----:R-:W4:Y:S04]  /*40bb0*/  LDL.LU R12, [R1+0x1080] ;  /* 0x00108000010c7983 */ /* 0x001f280000300800 */
[----:B------:R-:W-:Y:S04]  /*40bc0*/  STL.64 [R1+0x290], R16 ;  /* 0x0002901001007387 */ /* 0x000fe80000100a00 */
[----:B------:R0:W-:Y:S04]  /*40bd0*/  STL.64 [R1+0x298], R18 ;  /* 0x0002981201007387 */ /* 0x0001e80000100a00 */
[----:B------:R-:W4:Y:S04]  /*40be0*/  LDL.LU R13, [R1+0x1084] ;  /* 0x00108400010d7983 */ /* 0x000f280000300800 */
[----:B-1----:R-:W4:Y:S04]  /*40bf0*/  LDL.LU R14, [R1+0x1088] ;  /* 0x00108800010e7983 */ /* 0x002f280000300800 */
[----:B------:R-:W4:Y:S04]  /*40c00*/  LDL.LU R15, [R1+0x108c] ;  /* 0x00108c00010f7983 */ /* 0x000f280000300800 */
[----:B------:R-:W3:Y:S04]  /*40c10*/  LDL.LU R52, [R1+0x410] ;  /* 0x0004100001347983 */ /* 0x000ee80000300800 */
[----:B------:R-:W3:Y:S04]  /*40c20*/  LDL.LU R53, [R1+0x414] ;  /* 0x0004140001357983 */ /* 0x000ee80000300800 */
[----:B------:R-:W3:Y:S04]  /*40c30*/  LDL.LU R54, [R1+0x418] ;  /* 0x0004180001367983 */ /* 0x000ee80000300800 */
[----:B------:R-:W3:Y:S04]  /*40c40*/  LDL.LU R55, [R1+0x41c] ;  /* 0x00041c0001377983 */ /* 0x000ee80000300800 */
[----:B0-----:R-:W3:Y:S04]  /*40c50*/  LDL.64 R18, [R1+0x108] ;  /* 0x0001080001127983 */ /* 0x001ee80000100a00 */
        /* <DEDUP_REMOVED lines=9> */
[----:B------:R-:W3:Y:S04]  /*40cf0*/  LDL.64 R34, [R1+0xe8] ;  /* 0x0000e80001227983 */ /* 0x000ee80000100a00 */
[----:B------:R0:W-:Y:S04]  /*40d00*/  STL [R1+0x243c], R6 ;  /* 0x00243c0601007387 */ /* 0x0001e80000100800 */
[----:B------:R1:W-:Y:S04]  /*40d10*/  STL [R1+0x2438], R7 ;  /* 0x0024380701007387 */ /* 0x0003e80000100800 */
[----:B------:R-:W3:Y:S04]  /*40d20*/  LDL.LU R4, [R1+0x10c0] ;  /* 0x0010c00001047983 */ /* 0x000ee80000300800 */
[----:B------:R-:W3:Y:S04]  /*40d30*/  LDL.LU R5, [R1+0x10c4] ;  /* 0x0010c40001057983 */ /* 0x000ee80000300800 */
[----:B0-----:R-:W3:Y:S04]  /*40d40*/  LDL.LU R6, [R1+0x10c8] ;  /* 0x0010c80001067983 */ /* 0x001ee80000300800 */
[----:B-1----:R-:W3:Y:S01]  /*40d50*/  LDL.LU R7, [R1+0x10cc] ;  /* 0x0010cc0001077983 */ /* 0x002ee20000300800 */
[----:B--2---:R-:W-:Y:S01]  /*40d60*/  HMMA.16816.F32.BF16 R36, R48, R46, R36 ;  /* 0x0000002e3024723c */ /* 0x004fe20000041824 */
[----:B------:R-:W-:-:S02]  /*40d70*/  IMAD.MOV.U32 R10, RZ, RZ, R46 ;  /* 0x000000ffff0a7224 */ /* 0x000fc400078e002e */
[----:B------:R-:W-:-:S15]  /*40d80*/  IMAD.MOV.U32 R11, RZ, RZ, R47 ;  /* 0x000000ffff0b7224 */ /* 0x000fde00078e002f */
[----:B------:R-:W-:Y:S01]  /*40d90*/  NOP ;  /* 0x0000000000007918 */ /* 0x000fe20000000000 */
[----:B------:R0:W-:Y:S04]  /*40da0*/  STL.64 [R1+0x1110], R36 ;  /* 0x0011102401007387 */ /* 0x0001e80000100a00 */
[----:B------:R1:W-:Y:S01]  /*40db0*/  STL.64 [R1+0x1118], R38 ;  /* 0x0011182601007387 */ /* 0x0003e20000100a00 */
[----:B------:R-:W-:-:S03]  /*40dc0*/  IMAD.MOV.U32 R57, RZ, RZ, R36 ;  /* 0x000000ffff397224 */ /* 0x000fc600078e0024 */
[----:B0-----:R-:W2:Y:S04]  /*40dd0*/  LDL.LU R36, [R1+0x3e0] ;  /* 0x0003e00001247983 */ /* 0x001ea80000300800 */
[----:B------:R-:W2:Y:S04]  /*40de0*/  LDL.LU R37, [R1+0x3e4] ;  /* 0x0003e40001257983 */ /* 0x000ea80000300800 */
[----:B-1----:R-:W2:Y:S04]  /*40df0*/  LDL.LU R38, [R1+0x3e8] ;  /* 0x0003e80001267983 */ /* 0x002ea80000300800 */
[----:B------:R-:W2:Y:S04]  /*40e00*/  LDL.LU R39, [R1+0x3ec] ;  /* 0x0003ec0001277983 */ /* 0x000ea80000300800 */
[----:B------:R-:W2:Y:S04]  /*40e10*/  LDL.64 R46, [R1+0xd8] ;  /* 0x0000d800012e7983 */ /* 0x000ea80000100a00 */
[----:B------:R0:W-:Y:S04]  /*40e20*/  STL.64 [R1+0x2488], R58 ;  /* 0x0024883a01007387 */ /* 0x0001e80000100a00 */
[----:B------:R-:W-:Y:S04]  /*40e30*/  STL [R1+0x2480], R57 ;  /* 0x0024803901007387 */ /* 0x000fe80000100800 */
[----:B0-----:R-:W4:Y:S01]  /*40e40*/  LDL.64 R58, [R1+0x118] ;  /* 0x00011800013a7983 */ /* 0x001f220000100a00 */
[----:B---3--:R-:W-:-:S15]  /*40e50*/  HMMA.16816.F32.BF16 R4, R48, R42, R4 ;  /* 0x0000002a3004723c */ /* 0x008fde0000041804 */
[----:B------:R-:W-:-:S04]  /*40e60*/  NOP ;  /* 0x0000000000007918 */ /* 0x000fc80000000000 */
[----:B------:R-:W-:Y:S04]  /*40e70*/  STL.64 [R1+0x10c0], R4 ;  /* 0x0010c00401007387 */ /* 0x000fe80000100a00 */
[----:B------:R0:W-:Y:S02]  /*40e80*/  STL.64 [R1+0x10c8], R6 ;  /* 0x0010c80601007387 */ /* 0x0001e40000100a00 */
[----:B0-----:R-:W-:Y:S02]  /*40e90*/  IMAD.MOV.U32 R6, RZ, RZ, R42 ;  /* 0x000000ffff067224 */ /* 0x001fe400078e002a */
[----:B------:R-:W-:Y:S02]  /*40ea0*/  IMAD.MOV.U32 R7, RZ, RZ, R43 ;  /* 0x000000ffff077224 */ /* 0x000fe400078e002b */
[----:B------:R-:W3:Y:S01]  /*40eb0*/  LDL.LU.64 R42, [R1+0x24e8] ;  /* 0x0024e800012a7983 */ /* 0x000ee20000300a00 */
[----:B------:R-:W-:-:S02]  /*40ec0*/  IMAD.MOV.U32 R3, RZ, RZ, R19 ;  /* 0x000000ffff037224 */ /* 0x000fc400078e0013 */
[----:B------:R-:W-:Y:S02]  /*40ed0*/  IMAD.MOV.U32 R4, RZ, RZ, R18 ;  /* 0x000000ffff047224 */ /* 0x000fe400078e0012 */
[----:B------:R-:W-:Y:S02]  /*40ee0*/  IMAD.MOV.U32 R5, RZ, RZ, R27 ;  /* 0x000000ffff057224 */ /* 0x000fe400078e001b */
[----:B------:R-:W-:Y:S02]  /*40ef0*/  IMAD.MOV.U32 R40, RZ, RZ, R26 ;  /* 0x000000ffff287224 */ /* 0x000fe400078e001a */
[----:B------:R-:W-:Y:S02]  /*40f00*/  IMAD.MOV.U32 R8, RZ, RZ, R35 ;  /* 0x000000ffff087224 */ /* 0x000fe400078e0023 */
[----:B------:R-:W-:Y:S01]  /*40f10*/  IMAD.MOV.U32 R41, RZ, RZ, R34 ;  /* 0x000000ffff297224 */ /* 0x000fe200078e0022 */
[----:B----4-:R-:W-:-:S15]  /*40f20*/  HMMA.16816.F32.BF16 R12, R48, R58, R12 ;  /* 0x0000003a300c723c */ /* 0x010fde000004180c */
[----:B------:R-:W-:-:S04]  /*40f30*/  NOP ;  /* 0x0000000000007918 */ /* 0x000fc80000000000 */
[----:B------:R0:W-:Y:S04]  /*40f40*/  STL.64 [R1+0x1080], R12 ;  /* 0x0010800c01007387 */ /* 0x0001e80000100a00 */
[----:B------:R-:W-:Y:S01]  /*40f50*/  STL.64 [R1+0x1088], R14 ;  /* 0x0010880e01007387 */ /* 0x000fe20000100a00 */
[----:B0-----:R-:W-:Y:S02]  /*40f60*/  IMAD.MOV.U32 R13, RZ, RZ, R58 ;  /* 0x000000ffff0d7224 */ /* 0x001fe400078e003a */
[----:B------:R-:W-:-:S05]  /*40f70*/  IMAD.MOV.U32 R12, RZ, RZ, R59 ;  /* 0x000000ffff0c7224 */ /* 0x000fca00078e003b */
[----:B------:R0:W-:Y:S02]  /*40f80*/  STL.64 [R1+0x2490], R12 ;  /* 0x0024900c01007387 */ /* 0x0001e40000100a00 */
[----:B0-----:R-:W-:Y:S02]  /*40f90*/  HMMA.16816.F32.BF16 R12, R48, R18, R52 ;  /* 0x00000012300c723c */ /* 0x001fe40000041834 */
[----:B------:R-:W0:-:S15]  /*40fa0*/  LDSM.16.MT88.4 R52, [R9+UR5+0x5080] ;  /* 0x005080050934783b */ /* 0x000e1e0008004200 */
[----:B------:R-:W-:Y:S02]  /*40fb0*/  NOP ;  /* 0x0000000000007918 */ /* 0x000fe40000000000 */
[----:B------:R-:W-:Y:S04]  /*40fc0*/  STL.64 [R1+0x410], R12 ;  /* 0x0004100c01007387 */ /* 0x000fe80000100a00 */
[----:B------:R1:W-:Y:S02]  /*40fd0*/  STL.64 [R1+0x418], R14 ;  /* 0x0004180e01007387 */ /* 0x0003e40000100a00 */
[----:B-1----:R-:W-:Y:S02]  /*40fe0*/  HMMA.16816.F32.BF16 R12, R48, R26, R20 ;  /* 0x0000001a300c723c */ /* 0x002fe40000041814 */
[----:B------:R-:W-:Y:S04]  /*40ff0*/  STL [R1+0x2384], R3 ;  /* 0x0023840301007387 */ /* 0x000fe80000100800 */
[----:B------:R-:W-:-:S13]  /*41000*/  STL [R1+0x2380], R4 ;  /* 0x0023800401007387 */ /* 0x000fda0000100800 */
[----:B------:R-:W-:Y:S04]  /*41010*/  STL.64 [R1+0x400], R12 ;  /* 0x0004000c01007387 */ /* 0x000fe80000100a00 */
[----:B------:R-:W-:Y:S04]  /*41020*/  STL.64 [R1+0x408], R14 ;  /* 0x0004080e01007387 */ /* 0x000fe80000100a00 */
[----:B------:R-:W-:Y:S04]  /*41030*/  STL [R1+0x238c], R5 ;  /* 0x00238c0501007387 */ /* 0x000fe80000100800 */
[----:B------:R1:W-:Y:S02]  /*41040*/  STL.64 [R1+0x24d8], R6 ;  /* 0x0024d80601007387 */ /* 0x0003e40000100a00 */
[----:B-1----:R-:W-:Y:S02]  /*41050*/  HMMA.16816.F32.BF16 R4, R48, R34, R28 ;  /* 0x000000223004723c */ /* 0x002fe4000004181c */
[----:B------:R-:W-:-:S15]  /*41060*/  STL [R1+0x2388], R40 ;  /* 0x0023882801007387 */ /* 0x000fde0000100800 */
[----:B------:R-:W-:Y:S02]  /*41070*/  NOP ;  /* 0x0000000000007918 */ /* 0x000fe40000000000 */
[----:B------:R-:W-:Y:S04]  /*41080*/  STL.64 [R1+0x3f0], R4 ;  /* 0x0003f00401007387 */ /* 0x000fe80000100a00 */
[----:B------:R2:W-:Y:S02]  /*41090*/  STL.64 [R1+0x3f8], R6 ;  /* 0x0003f80601007387 */ /* 0x0005e40000100a00 */
[C---:B--2---:R-:W-:Y:S02]  /*410a0*/  HMMA.16816.F32.BF16 R4, R48.reuse, R46, R36 ;  /* 0x0000002e3004723c */ /* 0x044fe40000041824 */
[----:B------:R1:W-:Y:S04]  /*410b0*/  STL [R1+0x2394], R8 ;  /* 0x0023940801007387 */ /* 0x0003e80000100800 */
[----:B------:R2:W-:Y:S04]  /*410c0*/  STL.64 [R1+0x24e0], R10 ;  /* 0x0024e00a01007387 */ /* 0x0005e80000100a00 */
[----:B------:R-:W-:Y:S04]  /*410d0*/  STL [R1+0x2390], R41 ;  /* 0x0023902901007387 */ /* 0x000fe80000100800 */
[----:B---3--:R3:W-:Y:S04]  /*410e0*/  STL.64 [R1+0x24c0], R42 ;  /* 0x0024c02a01007387 */ /* 0x0087e80000100a00 */
[----:B0-----:R-:W-:Y:S04]  /*410f0*/  STL.64 [R1+0x23e8], R54 ;  /* 0x0023e83601007387 */ /* 0x001fe80000100a00 */
[----:B------:R-:W-:Y:S04]  /*41100*/  STL.64 [R1+0x23e0], R52 ;  /* 0x0023e03401007387 */ /* 0x000fe80000100a00 */
[----:B------:R-:W-:Y:S04]  /*41110*/  STL.64 [R1+0x3e0], R4 ;  /* 0x0003e00401007387 */ /* 0x000fe80000100a00 */
[----:B------:R0:W-:Y:S04]  /*41120*/  STL.64 [R1+0x3e8], R6 ;  /* 0x0003e80601007387 */ /* 0x0001e80000100a00 */
[----:B-1----:R-:W4:Y:S04]  /*41130*/  LDL.LU R8, [R1+0xd60] ;  /* 0x000d600001087983 */ /* 0x002f280000300800 */
[----:B------:R-:W4:Y:S04]  /*41140*/  LDL.LU R9, [R1+0xd64] ;  /* 0x000d640001097983 */ /* 0x000f280000300800 */
[----:B--2---:R-:W4:Y:S04]  /*41150*/  LDL.LU R10, [R1+0xd68] ;  /* 0x000d6800010a7983 */ /* 0x004f280000300800 */
[----:B------:R-:W4:Y:S04]  /*41160*/  LDL.LU R11, [R1+0xd6c] ;  /* 0x000d6c00010b7983 */ /* 0x000f280000300800 */
[----:B---3--:R-:W2:Y:S04]  /*41170*/  LDL.64 R42, [R1+0xb8] ;  /* 0x0000b800012a7983 */ /* 0x008ea80000100a00 */
[----:B0-----:R-:W4:Y:S04]  /*41180*/  LDL.64 R6, [R1+0xc8] ;  /* 0x0000c80001067983 */ /* 0x001f280000100a00 */
[----:B------:R-:W3:Y:S04]  /*41190*/  LDL.LU R52, [R1+0xd40] ;  /* 0x000d400001347983 */ /* 0x000ee80000300800 */
[----:B------:R-:W3:Y:S04]  /*411a0*/  LDL.LU R53, [R1+0xd44] ;  /* 0x000d440001357983 */ /* 0x000ee80000300800 */
[----:B------:R-:W2:Y:S04]  /*411b0*/  LDL.LU R54, [R1+0xd48] ;  /* 0x000d480001367983 */ /* 0x000ea80000300800 */
[----:B------:R-:W2:Y:S04]  /*411c0*/  LDL.LU R55, [R1+0xd4c] ;  /* 0x000d4c0001377983 */ /* 0x000ea80000300800 */
[----:B--2---:R-:W-:Y:S04]  /*411d0*/  STL.64 [R1+0x24d0], R54 ;  /* 0x0024d03601007387 */ /* 0x004fe80000100a00 */
[----:B---3--:R0:W-:Y:S04]  /*411e0*/  STL.64 [R1+0x24c8], R52 ;  /* 0x0024c83401007387 */ /* 0x0081e80000100a00 */
[----:B0-----:R-:W2:Y:S04]  /*411f0*/  LDL.LU R52, [R1+0xd50] ;  /* 0x000d500001347983 */ /* 0x001ea80000300800 */
[----:B------:R-:W2:Y:S04]  /*41200*/  LDL.LU R53, [R1+0xd54] ;  /* 0x000d540001357983 */ /* 0x000ea80000300800 */
[----:B------:R-:W2:Y:S04]  /*41210*/  LDL.LU R54, [R1+0xd58] ;  /* 0x000d580001367983 */ /* 0x000ea80000300800 */
[----:B------:R-:W2:Y:S04]  /*41220*/  LDL.LU R55, [R1+0xd5c] ;  /* 0x000d5c0001377983 */ /* 0x000ea80000300800 */
[----:B------:R-:W3:Y:S04]  /*41230*/  LDL.64 R14, [R1+0xa8] ;  /* 0x0000a800010e7983 */ /* 0x000ee80000100a00 */
[----:B------:R-:W3:Y:S04]  /*41240*/  LDL.LU R56, [R1+0xd30] ;  /* 0x000d300001387983 */ /* 0x000ee80000300800 */
[----:B------:R-:W3:Y:S04]  /*41250*/  LDL.LU R57, [R1+0xd34] ;  /* 0x000d340001397983 */ /* 0x000ee80000300800 */
[----:B------:R-:W3:Y:S04]  /*41260*/  LDL.LU R58, [R1+0xd38] ;  /* 0x000d3800013a7983 */ /* 0x000ee80000300800 */
[----:B------:R-:W3:Y:S01]  /*41270*/  LDL.LU R59, [R1+0xd3c] ;  /* 0x000d3c00013b7983 */ /* 0x000ee20000300800 */
[----:B----4-:R-:W-:Y:S03]  /*41280*/  HMMA.16816.F32.BF16 R8, R48, R6, R8 ;  /* 0x000000063008723c */ /* 0x010fe60000041808 */
[----:B------:R-:W4:Y:S04]  /*41290*/  LDL.64 R18, [R1+0x98] ;  /* 0x0000980001127983 */ /* 0x000f280000100a00 */
[----:B------:R-:W3:Y:S04]  /*412a0*/  LDL.LU R20, [R1+0xd20] ;  /* 0x000d200001147983 */ /* 0x000ee80000300800 */
[----:B------:R-:W3:Y:S04]  /*412b0*/  LDL.LU R21, [R1+0xd24] ;  /* 0x000d240001157983 */ /* 0x000ee80000300800 */
[----:B------:R-:W3:Y:S04]  /*412c0*/  LDL.LU R22, [R1+0xd28] ;  /* 0x000d280001167983 */ /* 0x000ee80000300800 */
[----:B------:R-:W3:Y:S04]  /*412d0*/  LDL.LU R23, [R1+0xd2c] ;  /* 0x000d2c0001177983 */ /* 0x000ee80000300800 */
[----:B------:R-:W4:Y:S04]  /*412e0*/  LDL.64 R26, [R1+0x88] ;  /* 0x00008800011a7983 */ /* 0x000f280000100a00 */
[----:B------:R-:W4:Y:S04]  /*412f0*/  LDL.LU R28, [R1+0xd10] ;  /* 0x000d1000011c7983 */ /* 0x000f280000300800 */
[----:B------:R-:W4:Y:S04]  /*41300*/  LDL.LU R29, [R1+0xd14] ;  /* 0x000d1400011d7983 */ /* 0x000f280000300800 */
[----:B------:R-:W4:Y:S04]  /*41310*/  LDL.LU R30, [R1+0xd18] ;  /* 0x000d1800011e7983 */ /* 0x000f280000300800 */
[----:B------:R-:W4:Y:S04]  /*41320*/  LDL.LU R31, [R1+0xd1c] ;  /* 0x000d1c00011f7983 */ /* 0x000f280000300800 */
[----:B------:R-:W4:Y:S01]  /*41330*/  LDL.64 R34, [R1+0x78] ;  /* 0x0000780001227983 */ /* 0x000f220000100a00 */
[----:B------:R-:W-:-:S03]  /*41340*/  IMAD.MOV.U32 R60, RZ, RZ, R47 ;  /* 0x000000ffff3c7224 */ /* 0x000fc600078e002f */
[----:B------:R-:W4:Y:S01]  /*41350*/  LDL.LU R36, [R1+0xd00] ;  /* 0x000d000001247983 */ /* 0x000f220000300800 */
[----:B------:R-:W-:-:S03]  /*41360*/  IMAD.MOV.U32 R61, RZ, RZ, R46 ;  /* 0x000000ffff3d7224 */ /* 0x000fc600078e002e */
[----:B------:R-:W4:Y:S04]  /*41370*/  LDL.LU R37, [R1+0xd04] ;  /* 0x000d040001257983 */ /* 0x000f280000300800 */
[----:B------:R-:W4:Y:S04]  /*41380*/  LDL.LU R38, [R1+0xd08] ;  /* 0x000d080001267983 */ /* 0x000f280000300800 */
[----:B------:R-:W4:Y:S04]  /*41390*/  LDL.LU R39, [R1+0xd0c] ;  /* 0x000d0c0001277983 */ /* 0x000f280000300800 */
[----:B------:R-:W4:Y:S04]  /*413a0*/  LDL.64 R46, [R1+0x68] ;  /* 0x00006800012e7983 */ /* 0x000f280000100a00 */
[----:B------:R-:W-:Y:S04]  /*413b0*/  STL [R1+0x239c], R60 ;  /* 0x00239c3c01007387 */ /* 0x000fe80000100800 */
[----:B------:R-:W-:Y:S01]  /*413c0*/  STL [R1+0x2398], R61 ;  /* 0x0023983d01007387 */ /* 0x000fe20000100800 */
[----:B------:R-:W-:-:S03]  /*413d0*/  IMAD.MOV.U32 R4, RZ, RZ, R7 ;  /* 0x000000ffff047224 */ /* 0x000fc600078e0007 */
[----:B------:R-:W-:Y:S01]  /*413e0*/  STL.64 [R1+0xd60], R8 ;  /* 0x000d600801007387 */ /* 0x000fe20000100a00 */
[----:B------:R-:W-:-:S03]  /*413f0*/  IMAD.MOV.U32 R3, RZ, RZ, R6 ;  /* 0x000000ffff037224 */ /* 0x000fc600078e0006 */
[----:B------:R0:W-:Y:S04]  /*41400*/  STL.64 [R1+0xd68], R10 ;  /* 0x000d680a01007387 */ /* 0x0001e80000100a00 */
[----:B0-----:R-:W4:Y:S04]  /*41410*/  LDL.LU.64 R10, [R1+0x24e0] ;  /* 0x0024e000010a7983 */ /* 0x001f280000300a00 */
[----:B------:R-:W4:Y:S04]  /*41420*/  LDL.LU.64 R6, [R1+0x24d8] ;  /* 0x0024d80001067983 */ /* 0x000f280000300a00 */
[----:B------:R-:W-:Y:S04]  /*41430*/  STL [R1+0x23a4], R4 ;  /* 0x0023a40401007387 */ /* 0x000fe80000100800 */
[----:B------:R-:W-:Y:S04]  /*41440*/  STL [R1+0x23a0], R3 ;  /* 0x0023a00301007387 */ /* 0x000fe80000100800 */
[----:B------:R-:W4:Y:S01]  /*41450*/  LDL R9, [R1+0x1e5c] ;  /* 0x001e5c0001097983 */ /* 0x000f220000100800 */
[----:B--2---:R-:W-:-:S15]  /*41460*/  HMMA.16816.F32.BF16 R52, R48, R42, R52 ;  /* 0x0000002a3034723c */ /* 0x004fde0000041834 */
[----:B------:R-:W-:-:S04]  /*41470*/  NOP ;  /* 0x0000000000007918 */ /* 0x000fc80000000000 */
[----:B------:R-:W-:Y:S04]  /*41480*/  STL.64 [R1+0xd50], R52 ;  /* 0x000d503401007387 */ /* 0x000fe80000100a00 */
[----:B------:R0:W-:Y:S04]  /*41490*/  STL.64 [R1+0xd58], R54 ;  /* 0x000d583601007387 */ /* 0x0001e80000100a00 */
[----:B0-----:R-:W2:Y:S04]  /*414a0*/  LDL.LU.64 R54, [R1+0x24d0] ;  /* 0x0024d00001367983 */ /* 0x001ea80000300a00 */
[----:B------:R-:W2:Y:S01]  /*414b0*/  LDL.LU.64 R52, [R1+0x24c8] ;  /* 0x0024c80001347983 */ /* 0x000ea20000300a00 */
[----:B---3--:R-:W-:-:S02]  /*414c0*/  IMAD.MOV.U32 R8, RZ, RZ, R14 ;  /* 0x000000ffff087224 */ /* 0x008fc400078e000e */
[----:B------:R-:W-:Y:S02]  /*414d0*/  IMAD.MOV.U32 R41, RZ, RZ, R15 ;  /* 0x000000ffff297224 */ /* 0x000fe400078e000f */
[----:B------:R-:W-:Y:S02]  /*414e0*/  IMAD.MOV.U32 R40, RZ, RZ, R43 ;  /* 0x000000ffff287224 */ /* 0x000fe400078e002b */
[----:B------:R-:W-:Y:S02]  /*414f0*/  IMAD.MOV.U32 R5, RZ, RZ, R42 ;  /* 0x000000ffff057224 */ /* 0x000fe400078e002a */
[----:B------:R-:W3:Y:S04]  /*41500*/  LDL.LU.64 R42, [R1+0x24c0] ;  /* 0x0024c000012a7983 */ /* 0x000ee80000300a00 */
[----:B------:R-:W-:Y:S04]  /*41510*/  STL [R1+0x23ac], R40 ;  /* 0x0023ac2801007387 */ /* 0x000fe80000100800 */
[----:B------:R0:W-:Y:S01]  /*41520*/  STL [R1+0x23a8], R5 ;  /* 0x0023a80501007387 */ /* 0x0001e20000100800 */
[----:B----4-:R-:W-:-:S02]  /*41530*/  IMAD.MOV.U32 R61, RZ, RZ, R19 ;  /* 0x000000ffff3d7224 */ /* 0x010fc400078e0013 */
[----:B------:R-:W-:Y:S02]  /*41540*/  IMAD.MOV.U32 R60, RZ, RZ, R18 ;  /* 0x000000ffff3c7224 */ /* 0x000fe400078e0012 */
[----:B------:R-:W-:Y:S02]  /*41550*/  IMAD.MOV.U32 R3, RZ, RZ, R27 ;  /* 0x000000ffff037224 */ /* 0x000fe400078e001b */
[----:B------:R-:W-:Y:S02]  /*41560*/  IMAD.MOV.U32 R4, RZ, RZ, R26 ;  /* 0x000000ffff047224 */ /* 0x000fe400078e001a */
[----:B0-----:R-:W-:Y:S02]  /*41570*/  IMAD.MOV.U32 R5, RZ, RZ, R35 ;  /* 0x000000ffff057224 */ /* 0x001fe400078e0023 */
[----:B------:R-:W-:Y:S01]  /*41580*/  IMAD.MOV.U32 R40, RZ, RZ, R34 ;  /* 0x000000ffff287224 */ /* 0x000fe200078e0022 */
[C---:B--2---:R-:W-:Y:S08]  /*41590*/  HMMA.16816.F32.BF16 R52, R48.reuse, R14, R52 ;  /* 0x0000000e3034723c */ /* 0x044ff00000041834 */
[C---:B------:R-:W-:Y:S11]  /*415a0*/  HMMA.16816.F32.BF16 R12, R48.reuse, R18, R56 ;  /* 0x00000012300c723c */ /* 0x040ff60000041838 */
[----:B------:R-:W-:Y:S04]  /*415b0*/  STL.64 [R1+0xd40], R52 ;  /* 0x000d403401007387 */ /* 0x000fe80000100a00 */
[----:B------:R-:W-:Y:S04]  /*415c0*/  STL.64 [R1+0xd48], R54 ;  /* 0x000d483601007387 */ /* 0x000fe80000100a00 */
[----:B------:R-:W-:Y:S04]  /*415d0*/  STL [R1+0x23b4], R41 ;  /* 0x0023b42901007387 */ /* 0x000fe80000100800 */
[----:B------:R-:W-:Y:S04]  /*415e0*/  STL [R1+0x23b0], R8 ;  /* 0x0023b00801007387 */ /* 0x000fe80000100800 */
[----:B------:R-:W-:Y:S04]  /*415f0*/  STL.64 [R1+0xd30], R12 ;  /* 0x000d300c01007387 */ /* 0x000fe80000100a00 */
[----:B------:R0:W-:Y:S02]  /*41600*/  STL.64 [R1+0xd38], R14 ;  /* 0x000d380e01007387 */ /* 0x0001e40000100a00 */
[----:B0-----:R-:W-:Y:S02]  /*41610*/  HMMA.16816.F32.BF16 R12, R48, R26, R20 ;  /* 0x0000001a300c723c */ /* 0x001fe40000041814 */
[----:B------:R-:W-:Y:S04]  /*41620*/  STL [R1+0x23bc], R61 ;  /* 0x0023bc3d01007387 */ /* 0x000fe80000100800 */
[----:B------:R-:W-:-:S13]  /*41630*/  STL [R1+0x23b8], R60 ;  /* 0x0023b83c01007387 */ /* 0x000fda0000100800 */
[----:B------:R-:W-:Y:S04]  /*41640*/  STL.64 [R1+0xd20], R12 ;  /* 0x000d200c01007387 */ /* 0x000fe80000100a00 */
[----:B------:R0:W-:Y:S02]  /*41650*/  STL.64 [R1+0xd28], R14 ;  /* 0x000d280e01007387 */ /* 0x0001e40000100a00 */
[----:B0-----:R-:W-:Y:S02]  /*41660*/  HMMA.16816.F32.BF16 R12, R48, R34, R28 ;  /* 0x00000022300c723c */ /* 0x001fe4000004181c */
[----:B------:R-:W-:Y:S04]  /*41670*/  STL [R1+0x23c4], R3 ;  /* 0x0023c40301007387 */ /* 0x000fe80000100800 */
[----:B------:R-:W-:-:S13]  /*41680*/  STL [R1+0x23c0], R4 ;  /* 0x0023c00401007387 */ /* 0x000fda0000100800 */
[----:B------:R-:W-:Y:S04]  /*41690*/  STL.64 [R1+0xd10], R12 ;  /* 0x000d100c01007387 */ /* 0x000fe80000100a00 */
[----:B------:R-:W-:Y:S04]  /*416a0*/  STL.64 [R1+0xd18], R14 ;  /* 0x000d180e01007387 */ /* 0x000fe80000100a00 */
[----:B------:R-:W-:Y:S04]  /*416b0*/  STL [R1+0x23cc], R5 ;  /* 0x0023cc0501007387 */ /* 0x000fe80000100800 */
[----:B------:R0:W-:Y:S02]  /*416c0*/  STL.64 [R1+0x24b8], R6 ;  /* 0x0024b80601007387 */ /* 0x0001e40000100a00 */
[----:B0-----:R-:W-:Y:S02]  /*416d0*/  HMMA.16816.F32.BF16 R4, R48, R46, R36 ;  /* 0x0000002e3004723c */ /* 0x001fe40000041824 */
[----:B------:R-:W-:-:S15]  /*416e0*/  STL [R1+0x23c8], R40 ;  /* 0x0023c82801007387 */ /* 0x000fde0000100800 */
[----:B------:R-:W-:Y:S02]  /*416f0*/  NOP ;  /* 0x0000000000007918 */ /* 0x000fe40000000000 */
[----:B------:R0:W-:Y:S04]  /*41700*/  STL.64 [R1+0xd00], R4 ;  /* 0x000d000401007387 */ /* 0x0001e80000100a00 */
[----:B------:R1:W-:Y:S04]  /*41710*/  STL.64 [R1+0xd08], R6 ;  /* 0x000d080601007387 */ /* 0x0003e80000100a00 */
[----:B------:R-:W2:Y:S04]  /*41720*/  LDL.LU R52, [R1+0xc90] ;  /* 0x000c900001347983 */ /* 0x000ea80000300800 */
[----:B------:R-:W2:Y:S04]  /*41730*/  LDL.LU R53, [R1+0xc94] ;  /* 0x000c940001357983 */ /* 0x000ea80000300800 */
[----:B------:R-:W4:Y:S04]  /*41740*/  LDL.LU R54, [R1+0xc98] ;  /* 0x000c980001367983 */ /* 0x000f280000300800 */
[----:B------:R-:W4:Y:S04]  /*41750*/  LDL.LU R55, [R1+0xc9c] ;  /* 0x000c9c0001377983 */ /* 0x000f280000300800 */
[----:B0-----:R-:W2:Y:S04]  /*41760*/  LDL.LU R4, [R1+0xcf0] ;  /* 0x000cf00001047983 */ /* 0x001ea80000300800 */
        /* <DEDUP_REMOVED lines=8> */
[----:B------:R-:W3:Y:S04]  /*417f0*/  LDL.64 R22, [R1+0x48] ;  /* 0x0000480001167983 */ /* 0x000ee80000100a00 */
[----:B----4-:R-:W-:Y:S04]  /*41800*/  STL.64 [R1+0x24a0], R54 ;  /* 0x0024a03601007387 */ /* 0x010fe80000100a00 */
[----:B--2---:R-:W-:Y:S04]  /*41810*/  STL.64 [R1+0x2498], R52 ;  /* 0x0024983401007387 */ /* 0x004fe80000100a00 */
[----:B------:R-:W2:Y:S04]  /*41820*/  LDL.LU R28, [R1+0xcb0] ;  /* 0x000cb000011c7983 */ /* 0x000ea80000300800 */
[----:B------:R-:W2:Y:S04]  /*41830*/  LDL.LU R29, [R1+0xcb4] ;  /* 0x000cb400011d7983 */ /* 0x000ea80000300800 */
[----:B------:R-:W4:Y:S04]  /*41840*/  LDL.LU R30, [R1+0xcb8] ;  /* 0x000cb800011e7983 */ /* 0x000f280000300800 */
[----:B------:R-:W4:Y:S01]  /*41850*/  LDL.LU R31, [R1+0xcbc] ;  /* 0x000cbc00011f7983 */ /* 0x000f220000300800 */
[C---:B---3--:R-:W-:Y:S03]  /*41860*/  HMMA.16816.F32.BF16 R4, R48.reuse, R26, R4 ;  /* 0x0000001a3004723c */ /* 0x048fe60000041804 */
[----:B----4-:R-:W-:Y:S04]  /*41870*/  STL.64 [R1+0x24b0], R30 ;  /* 0x0024b01e01007387 */ /* 0x010fe80000100a00 */
[----:B--2---:R0:W-:Y:S04]  /*41880*/  STL.64 [R1+0x24a8], R28 ;  /* 0x0024a81c01007387 */ /* 0x0041e80000100a00 */
[----:B0-----:R-:W2:Y:S04]  /*41890*/  LDL.LU R28, [R1+0xcd0] ;  /* 0x000cd000011c7983 */ /* 0x001ea80000300800 */
[----:B------:R-:W2:Y:S04]  /*418a0*/  LDL.LU R29, [R1+0xcd4] ;  /* 0x000cd400011d7983 */ /* 0x000ea80000300800 */
[----:B------:R-:W2:Y:S04]  /*418b0*/  LDL.LU R30, [R1+0xcd8] ;  /* 0x000cd800011e7983 */ /* 0x000ea80000300800 */
[----:B------:R-:W2:Y:S04]  /*418c0*/  LDL.LU R31, [R1+0xcdc] ;  /* 0x000cdc00011f7983 */ /* 0x000ea80000300800 */
[----:B------:R-:W2:Y:S04]  /*418d0*/  LDL.64 R54, [R1+0x38] ;  /* 0x0000380001367983 */ /* 0x000ea80000100a00 */
[----:B------:R-:W3:Y:S04]  /*418e0*/  LDL.LU R12, [R1+0xcc0] ;  /* 0x000cc000010c7983 */ /* 0x000ee80000300800 */
[----:B------:R-:W3:Y:S01]  /*418f0*/  LDL.LU R13, [R1+0xcc4] ;  /* 0x000cc400010d7983 */ /* 0x000ee20000300800 */
[----:B------:R-:W-:Y:S03]  /*41900*/  HMMA.16816.F32.BF16 R16, R48, R22, R16 ;  /* 0x000000163010723c */ /* 0x000fe60000041810 */
[----:B------:R-:W3:Y:S04]  /*41910*/  LDL.LU R14, [R1+0xcc8] ;  /* 0x000cc800010e7983 */ /* 0x000ee80000300800 */
[----:B------:R-:W3:Y:S04]  /*41920*/  LDL.LU R15, [R1+0xccc] ;  /* 0x000ccc00010f7983 */ /* 0x000ee80000300800 */
[----:B------:R-:W3:Y:S04]  /*41930*/  LDL.64 R58, [R1+0x28] ;  /* 0x00002800013a7983 */ /* 0x000ee80000100a00 */
[----:B------:R-:W4:Y:S01]  /*41940*/  LDL.64 R34, [R1+0x18] ;  /* 0x0000180001227983 */ /* 0x000f220000100a00 */
[----:B------:R-:W-:-:S03]  /*41950*/  IMAD.MOV.U32 R8, RZ, RZ, R47 ;  /* 0x000000ffff087224 */ /* 0x000fc600078e002f */
[----:B------:R-:W3:Y:S01]  /*41960*/  LDL.LU R36, [R1+0xca0] ;  /* 0x000ca00001247983 */ /* 0x000ee20000300800 */
[----:B------:R-:W-:-:S03]  /*41970*/  IMAD.MOV.U32 R41, RZ, RZ, R46 ;  /* 0x000000ffff297224 */ /* 0x000fc600078e002e */
[----:B------:R-:W3:Y:S04]  /*41980*/  LDL.LU R37, [R1+0xca4] ;  /* 0x000ca40001257983 */ /* 0x000ee80000300800 */
[----:B------:R-:W3:Y:S04]  /*41990*/  LDL.LU R38, [R1+0xca8] ;  /* 0x000ca80001267983 */ /* 0x000ee80000300800 */
[----:B------:R-:W3:Y:S04]  /*419a0*/  LDL.LU R39, [R1+0xcac] ;  /* 0x000cac0001277983 */ /* 0x000ee80000300800 */
[----:B------:R-:W4:Y:S04]  /*419b0*/  LDL.64 R46, [R1+0x8] ;  /* 0x00000800012e7983 */ /* 0x000f280000100a00 */
[----:B------:R-:W-:Y:S04]  /*419c0*/  STL [R1+0x23d4], R8 ;  /* 0x0023d40801007387 */ /* 0x000fe80000100800 */
[----:B------:R-:W-:Y:S04]  /*419d0*/  STL [R1+0x23d0], R41 ;  /* 0x0023d02901007387 */ /* 0x000fe80000100800 */
[----:B------:R-:W-:Y:S04]  /*419e0*/  STL.64 [R1+0xcf0], R4 ;  /* 0x000cf00401007387 */ /* 0x000fe80000100a00 */
[----:B------:R0:W-:Y:S01]  /*419f0*/  STL.64 [R1+0xcf8], R6 ;  /* 0x000cf80601007387 */ /* 0x0001e20000100a00 */
[----:B------:R-:W-:-:S02]  /*41a00*/  IMAD.MOV.U32 R61, RZ, RZ, R26 ;  /* 0x000000ffff3d7224 */ /* 0x000fc400078e001a */
[----:B------:R-:W-:Y:S01]  /*41a10*/  IMAD.MOV.U32 R60, RZ, RZ, R27 ;  /* 0x000000ffff3c7224 */ /* 0x000fe200078e001b */
[----:B0-----:R-:W4:Y:S04]  /*41a20*/  LDL.LU.64 R6, [R1+0x24b8] ;  /* 0x0024b80001067983 */ /* 0x001f280000300a00 */
[----:B------:R-:W4:Y:S04]  /*41a30*/  LDL.LU R24, [R1+0xc80] ;  /* 0x000c800001187983 */ /* 0x000f280000300800 */
[----:B------:R-:W4:Y:S04]  /*41a40*/  LDL.LU R25, [R1+0xc84] ;  /* 0x000c840001197983 */ /* 0x000f280000300800 */
[----:B------:R-:W4:Y:S04]  /*41a50*/  LDL.LU R26, [R1+0xc88] ;  /* 0x000c8800011a7983 */ /* 0x000f280000300800 */
[----:B------:R-:W4:Y:S04]  /*41a60*/  LDL.LU R27, [R1+0xc8c] ;  /* 0x000c8c00011b7983 */ /* 0x000f280000300800 */
        /* <DEDUP_REMOVED lines=9> */
[----:B------:R-:W4:Y:S04]  /*41b00*/  LDL.LU R20, [R1+0xc60] ;  /* 0x000c600001147983 */ /* 0x000f280000300800 */
[----:B------:R-:W4:Y:S04]  /*41b10*/  LDL.LU R21, [R1+0xc64] ;  /* 0x000c640001157983 */ /* 0x000f280000300800 */
[----:B------:R-:W4:Y:S04]  /*41b20*/  LDL.LU R22, [R1+0xc68] ;  /* 0x000c680001167983 */ /* 0x000f280000300800 */
[----:B------:R-:W4:Y:S01]  /*41b30*/  LDL.LU R23, [R1+0xc6c] ;  /* 0x000c6c0001177983 */ /* 0x000f220000300800 */
[----:B--2---:R-:W-:-:S15]  /*41b40*/  HMMA.16816.F32.BF16 R28, R48, R54, R28 ;  /* 0x00000036301c723c */ /* 0x004fde000004181c */
[----:B------:R-:W-:-:S04]  /*41b50*/  NOP ;  /* 0x0000000000007918 */ /* 0x000fc80000000000 */
[----:B------:R-:W-:Y:S04]  /*41b60*/  STL.64 [R1+0xcd0], R28 ;  /* 0x000cd01c01007387 */ /* 0x000fe80000100a00 */
[----:B------:R0:W-:Y:S04]  /*41b70*/  STL.64 [R1+0xcd8], R30 ;  /* 0x000cd81e01007387 */ /* 0x0001e80000100a00 */
[----:B0-----:R-:W2:Y:S04]  /*41b80*/  LDL.LU.64 R30, [R1+0x24b0] ;  /* 0x0024b000011e7983 */ /* 0x001ea80000300a00 */
[----:B------:R-:W2:Y:S01]  /*41b90*/  LDL.LU.64 R28, [R1+0x24a8] ;  /* 0x0024a800011c7983 */ /* 0x000ea20000300a00 */
[C---:B---3--:R-:W-:Y:S08]  /*41ba0*/  HMMA.16816.F32.BF16 R12, R48.reuse, R58, R12 ;  /* 0x0000003a300c723c */ /* 0x048ff0000004180c */
[----:B----4-:R-:W-:Y:S01]  /*41bb0*/  HMMA.16816.F32.BF16 R36, R48, R46, R36 ;  /* 0x0000002e3024723c */ /* 0x010fe20000041824 */
[----:B------:R-:W-:-:S02]  /*41bc0*/  IMAD.MOV.U32 R2, RZ, RZ, R54 ;  /* 0x000000ffff027224 */ /* 0x000fc400078e0036 */
[----:B------:R-:W-:Y:S02]  /*41bd0*/  IMAD.MOV.U32 R0, RZ, RZ, R55 ;  /* 0x000000ffff007224 */ /* 0x000fe400078e0037 */
[----:B------:R-:W3:Y:S04]  /*41be0*/  LDL.LU.64 R54, [R1+0x24a0] ;  /* 0x0024a00001367983 */ /* 0x000ee80000300a00 */
[----:B------:R-:W3:Y:S01]  /*41bf0*/  LDL.LU.64 R52, [R1+0x2498] ;  /* 0x0024980001347983 */ /* 0x000ee20000300a00 */
[----:B------:R-:W-:Y:S02]  /*41c00*/  IMAD.MOV.U32 R5, RZ, RZ, R58 ;  /* 0x000000ffff057224 */ /* 0x000fe400078e003a */
[----:B------:R-:W-:Y:S02]  /*41c10*/  IMAD.MOV.U32 R40, RZ, RZ, R59 ;  /* 0x000000ffff287224 */ /* 0x000fe400078e003b */
[----:B------:R-:W-:-:S02]  /*41c20*/  IMAD.MOV.U32 R8, RZ, RZ, R34 ;  /* 0x000000ffff087224 */ /* 0x000fc400078e0022 */
[----:B------:R-:W-:Y:S01]  /*41c30*/  IMAD.MOV.U32 R41, RZ, RZ, R35 ;  /* 0x000000ffff297224 */ /* 0x000fe200078e0023 */
[----:B------:R0:W-:Y:S04]  /*41c40*/  STL.64 [R1+0xcc0], R12 ;  /* 0x000cc00c01007387 */ /* 0x0001e80000100a00 */
[----:B------:R-:W-:Y:S04]  /*41c50*/  STL.64 [R1+0xcc8], R14 ;  /* 0x000cc80e01007387 */ /* 0x000fe80000100a00 */
[----:B0-----:R-:W4:Y:S04]  /*41c60*/  LDL.LU.64 R12, [R1+0x2490] ;  /* 0x00249000010c7983 */ /* 0x001f280000300a00 */
[----:B------:R-:W3:Y:S04]  /*41c70*/  LDL.LU.64 R58, [R1+0x2488] ;  /* 0x00248800013a7983 */ /* 0x000ee80000300a00 */
[----:B------:R-:W3:Y:S01]  /*41c80*/  LDL.LU R57, [R1+0x2480] ;  /* 0x0024800001397983 */ /* 0x000ee20000300800 */
        /* <DEDUP_REMOVED lines=15> */
[----:B------:R-:W4:Y:S01]  /*41d80*/  LDL.LU.64 R44, [R1+0x2440] ;  /* 0x00244000012c7983 */ /* 0x000f220000300a00 */
[----:B---3--:R-:W-:-:S15]  /*41d90*/  HMMA.16816.F32.BF16 R52, R48, R58, R52 ;  /* 0x0000003a3034723c */ /* 0x008fde0000041834 */
[----:B------:R-:W-:-:S04]  /*41da0*/  NOP ;  /* 0x0000000000007918 */ /* 0x000fc80000000000 */
[----:B------:R0:W-:Y:S04]  /*41db0*/  STL.64 [R1+0xc90], R52 ;  /* 0x000c903401007387 */ /* 0x0001e80000100a00 */
[----:B------:R1:W-:Y:S04]  /*41dc0*/  STL.64 [R1+0xc98], R54 ;  /* 0x000c983601007387 */ /* 0x0003e80000100a00 */
[----:B0-----:R-:W3:Y:S04]  /*41dd0*/  LDL.LU R52, [R1+0xc50] ;  /* 0x000c500001347983 */ /* 0x001ee80000300800 */
[----:B------:R-:W3:Y:S04]  /*41de0*/  LDL.LU R53, [R1+0xc54] ;  /* 0x000c540001357983 */ /* 0x000ee80000300800 */
[----:B-1----:R-:W3:Y:S04]  /*41df0*/  LDL.LU R54, [R1+0xc58] ;  /* 0x000c580001367983 */ /* 0x002ee80000300800 */
[----:B------:R-:W3:Y:S04]  /*41e00*/  LDL.LU R55, [R1+0xc5c] ;  /* 0x000c5c0001377983 */ /* 0x000ee80000300800 */
[----:B------:R-:W-:Y:S04]  /*41e10*/  STL.64 [R1+0x2230], R58 ;  /* 0x0022303a01007387 */ /* 0x000fe80000100a00 */
[----:B------:R-:W-:Y:S01]  /*41e20*/  STL [R1+0x2228], R57 ;  /* 0x0022283901007387 */ /* 0x000fe20000100800 */
[----:B--2---:R-:W-:Y:S03]  /*41e30*/  HMMA.16816.F32.BF16 R24, R48, R46, R24 ;  /* 0x0000002e3018723c */ /* 0x004fe60000041818 */
[----:B------:R-:W-:Y:S04]  /*41e40*/  STL.64 [R1+0x2240], R46 ;  /* 0x0022402e01007387 */ /* 0x000fe80000100a00 */
[----:B----4-:R-:W-:-:S12]  /*41e50*/  STL.64 [R1+0x2238], R44 ;  /* 0x0022382c01007387 */ /* 0x010fd80000100a00 */
[----:B------:R0:W-:Y:S04]  /*41e60*/  STL.64 [R1+0xc80], R24 ;  /* 0x000c801801007387 */ /* 0x0001e80000100a00 */
[----:B------:R1:W-:Y:S04]  /*41e70*/  STL.64 [R1+0xc88], R26 ;  /* 0x000c881a01007387 */ /* 0x0003e80000100a00 */
[----:B0-----:R-:W2:Y:S04]  /*41e80*/  LDL.LU R24, [R1+0xc40] ;  /* 0x000c400001187983 */ /* 0x001ea80000300800 */
[----:B------:R-:W2:Y:S04]  /*41e90*/  LDL.LU R25, [R1+0xc44] ;  /* 0x000c440001197983 */ /* 0x000ea80000300800 */
[----:B-1----:R-:W2:Y:S04]  /*41ea0*/  LDL.LU R26, [R1+0xc48] ;  /* 0x000c4800011a7983 */ /* 0x002ea80000300800 */
[----:B------:R-:W2:Y:S01]  /*41eb0*/  LDL.LU R27, [R1+0xc4c] ;  /* 0x000c4c00011b7983 */ /* 0x000ea20000300800 */
[----:B------:R-:W-:Y:S01]  /*41ec0*/  HMMA.16816.F32.BF16 R16, R48, R42, R16 ;  /* 0x0000002a3010723c */ /* 0x000fe20000041810 */
[----:B------:R-:W-:-:S02]  /*41ed0*/  IMAD.MOV.U32 R46, RZ, RZ, R13 ;  /* 0x000000ffff2e7224 */ /* 0x000fc400078e000d */
[----:B------:R-:W-:-:S05]  /*41ee0*/  IMAD.MOV.U32 R47, RZ, RZ, R12 ;  /* 0x000000ffff2f7224 */ /* 0x000fca00078e000c */
[C---:B------:R-:W-:Y:S01]  /*41ef0*/  HMMA.16816.F32.BF16 R12, R48.reuse, R38, R20 ;  /* 0x00000026300c723c */ /* 0x040fe20000041814 */
[----:B------:R-:W-:Y:S07]  /*41f00*/  STL.64 [R1+0x2220], R42 ;  /* 0x0022202a01007387 */ /* 0x000fee0000100a00 */
[----:B---3--:R-:W-:Y:S03]  /*41f10*/  HMMA.16816.F32.BF16 R52, R48, R34, R52 ;  /* 0x000000223034723c */ /* 0x008fe60000041834 */
[----:B------:R0:W-:Y:S04]  /*41f20*/  STL.64 [R1+0xc70], R16 ;  /* 0x000c701001007387 */ /* 0x0001e80000100a00 */
[----:B------:R1:W-:Y:S04]  /*41f30*/  STL.64 [R1+0xc78], R18 ;  /* 0x000c781201007387 */ /* 0x0003e80000100a00 */
[----:B------:R-:W3:Y:S04]  /*41f40*/  LDL.LU R20, [R1+0xc30] ;  /* 0x000c300001147983 */ /* 0x000ee80000300800 */
[----:B------:R4:W-:Y:S04]  /*41f50*/  STL.64 [R1+0xc60], R12 ;  /* 0x000c600c01007387 */ /* 0x0009e80000100a00 */
[----:B------:R0:W-:Y:S04]  /*41f60*/  STL.64 [R1+0xc68], R14 ;  /* 0x000c680e01007387 */ /* 0x0001e80000100a00 */
[----:B------:R-:W3:Y:S04]  /*41f70*/  LDL.LU R21, [R1+0xc34] ;  /* 0x000c340001157983 */ /* 0x000ee80000300800 */
[----:B------:R-:W3:Y:S04]  /*41f80*/  LDL.LU R22, [R1+0xc38] ;  /* 0x000c380001167983 */ /* 0x000ee80000300800 */
[----:B------:R-:W3:Y:S04]  /*41f90*/  LDL.LU R23, [R1+0xc3c] ;  /* 0x000c3c0001177983 */ /* 0x000ee80000300800 */
[----:B0-----:R-:W3:Y:S04]  /*41fa0*/  LDL.LU R16, [R1+0xc20] ;  /* 0x000c200001107983 */ /* 0x001ee80000300800 */
[----:B------:R-:W3:Y:S04]  /*41fb0*/  LDL.LU R17, [R1+0xc24] ;  /* 0x000c240001117983 */ /* 0x000ee80000300800 */
[----:B-1----:R-:W3:Y:S04]  /*41fc0*/  LDL.LU R18, [R1+0xc28] ;  /* 0x000c280001127983 */ /* 0x002ee80000300800 */
[----:B------:R-:W3:Y:S04]  /*41fd0*/  LDL.LU R19, [R1+0xc2c] ;  /* 0x000c2c0001137983 */ /* 0x000ee80000300800 */
[----:B----4-:R-:W4:Y:S04]  /*41fe0*/  LDL.LU R12, [R1+0xc10] ;  /* 0x000c1000010c7983 */ /* 0x010f280000300800 */
[----:B------:R-:W4:Y:S04]  /*41ff0*/  LDL.LU R13, [R1+0xc14] ;  /* 0x000c1400010d7983 */ /* 0x000f280000300800 */
[----:B------:R-:W4:Y:S04]  /*42000*/  LDL.LU R14, [R1+0xc18] ;  /* 0x000c1800010e7983 */ /* 0x000f280000300800 */
[----:B------:R-:W4:Y:S04]  /*42010*/  LDL.LU R15, [R1+0xc1c] ;  /* 0x000c1c00010f7983 */ /* 0x000f280000300800 */
[----:B------:R-:W-:Y:S04]  /*42020*/  STL.64 [R1+0x2218], R38 ;  /* 0x0022182601007387 */ /* 0x000fe80000100a00 */
[----:B------:R0:W-:Y:S04]  /*42030*/  STL.64 [R1+0x2210], R36 ;  /* 0x0022102401007387 */ /* 0x0001e80000100a00 */
[----:B0-----:R-:W3:Y:S04]  /*42040*/  LDL.LU R36, [R1+0x260] ;  /* 0x0002600001247983 */ /* 0x001ee80000300800 */
[----:B------:R-:W3:Y:S04]  /*42050*/  LDL.LU R37, [R1+0x264] ;  /* 0x0002640001257983 */ /* 0x000ee80000300800 */
[----:B------:R-:W3:Y:S04]  /*42060*/  LDL.LU R38, [R1+0x268] ;  /* 0x0002680001267983 */ /* 0x000ee80000300800 */
[----:B------:R-:W3:Y:S04]  /*42070*/  LDL.LU R39, [R1+0x26c] ;  /* 0x00026c0001277983 */ /* 0x000ee80000300800 */
[----:B------:R0:W-:Y:S04]  /*42080*/  STL.64 [R1+0xc50], R52 ;  /* 0x000c503401007387 */ /* 0x0001e80000100a00 */
[----:B------:R1:W-:Y:S04]  /*42090*/  STL.64 [R1+0xc58], R54 ;  /* 0x000c583601007387 */ /* 0x0003e80000100a00 */
[----:B0-----:R-:W3:Y:S04]  /*420a0*/  LDL.LU R52, [R1+0xc00] ;  /* 0x000c000001347983 */ /* 0x001ee80000300800 */
[----:B------:R-:W3:Y:S04]  /*420b0*/  LDL.LU R53, [R1+0xc04] ;  /* 0x000c040001357983 */ /* 0x000ee80000300800 */
[----:B-1----:R-:W3:Y:S04]  /*420c0*/  LDL.LU R54, [R1+0xc08] ;  /* 0x000c080001367983 */ /* 0x002ee80000300800 */
[----:B------:R-:W3:Y:S04]  /*420d0*/  LDL.LU R55, [R1+0xc0c] ;  /* 0x000c0c0001377983 */ /* 0x000ee80000300800 */
[----:B------:R0:W-:Y:S04]  /*420e0*/  STL.64 [R1+0x2208], R34 ;  /* 0x0022082201007387 */ /* 0x0001e80000100a00 */
[----:B------:R-:W-:Y:S01]  /*420f0*/  STL.64 [R1+0x2200], R32 ;  /* 0x0022002001007387 */ /* 0x000fe20000100a00 */
        /* <DEDUP_REMOVED lines=8> */
[----:B0-----:R-:W3:Y:S04]  /*42180*/  LDL.LU.64 R26, [R1+0x2430] ;  /* 0x00243000011a7983 */ /* 0x001ee80000300a00 */
[----:B------:R-:W2:Y:S04]  /*42190*/  LDL.LU.64 R24, [R1+0x2428] ;  /* 0x0024280001187983 */ /* 0x000ea80000300a00 */
[----:B------:R-:W-:Y:S04]  /*421a0*/  STL.64 [R1+0x21f8], R30 ;  /* 0x0021f81e01007387 */ /* 0x000fe80000100a00 */
[----:B------:R0:W-:Y:S04]  /*421b0*/  STL.64 [R1+0x21f0], R28 ;  /* 0x0021f01c01007387 */ /* 0x0001e80000100a00 */
[----:B0-----:R-:W2:Y:S04]  /*421c0*/  LDL.LU R28, [R1+0x270] ;  /* 0x00027000011c7983 */ /* 0x001ea80000300800 */
[----:B------:R-:W2:Y:S04]  /*421d0*/  LDL.LU R29, [R1+0x274] ;  /* 0x00027400011d7983 */ /* 0x000ea80000300800 */
[----:B------:R-:W2:Y:S04]  /*421e0*/  LDL.LU R30, [R1+0x278] ;  /* 0x00027800011e7983 */ /* 0x000ea80000300800 */
[----:B------:R-:W2:Y:S01]  /*421f0*/  LDL.LU R31, [R1+0x27c] ;  /* 0x00027c00011f7983 */ /* 0x000ea20000300800 */
[----:B---3--:R-:W-:-:S15]  /*42200*/  HMMA.16816.F32.BF16 R20, R48, R26, R20 ;  /* 0x0000001a3014723c */ /* 0x008fde0000041814 */
[----:B------:R-:W-:-:S04]  /*42210*/  NOP ;  /* 0x0000000000007918 */ /* 0x000fc80000000000 */
[----:B------:R-:W-:Y:S04]  /*42220*/  STL.64 [R1+0xc30], R20 ;  /* 0x000c301401007387 */ /* 0x000fe80000100a00 */
[----:B------:R0:W-:Y:S04]  /*42230*/  STL.64 [R1+0xc38], R22 ;  /* 0x000c381601007387 */ /* 0x0001e80000100a00 */
[----:B0-----:R-:W3:Y:S04]  /*42240*/  LDL.LU.64 R22, [R1+0x2420] ;  /* 0x0024200001167983 */ /* 0x001ee80000300a00 */
[----:B------:R-:W4:Y:S04]  /*42250*/  LDL.LU.64 R20, [R1+0x2418] ;  /* 0x0024180001147983 */ /* 0x000f280000300a00 */
[----:B------:R0:W-:Y:S04]  /*42260*/  STL.64 [R1+0x21e8], R26 ;  /* 0x0021e81a01007387 */ /* 0x0001e80000100a00 */
[----:B--2---:R-:W-:Y:S01]  /*42270*/  STL.64 [R1+0x21e0], R24 ;  /* 0x0021e01801007387 */ /* 0x004fe20000100a00 */
[----:B0-----:R-:W-:-:S02]  /*42280*/  IMAD.MOV.U32 R26, RZ, RZ, R10 ;  /* 0x000000ffff1a7224 */ /* 0x001fc400078e000a */
[----:B------:R-:W-:Y:S01]  /*42290*/  IMAD.MOV.U32 R27, RZ, RZ, R11 ;  /* 0x000000ffff1b7224 */ /* 0x000fe200078e000b */
[----:B------:R-:W2:Y:S04]  /*422a0*/  LDL.LU R10, [R1+0x2414] ;  /* 0x00241400010a7983 */ /* 0x000ea80000300800 */
[----:B------:R-:W2:Y:S01]  /*422b0*/  LDL.LU R11, [R1+0x2410] ;  /* 0x00241000010b7983 */ /* 0x000ea20000300800 */
        /* <DEDUP_REMOVED lines=19> */
[----:B--2---:R0:W-:Y:S04]  /*423f0*/  STL.64 [R1+0x2258], R16 ;  /* 0x0022581001007387 */ /* 0x0041e80000100a00 */
        /* <DEDUP_REMOVED lines=9> */
[----:B------:R-:W3:Y:S04]  /*42490*/  LDL.LU.64 R52, [R1+0x23e0] ;  /* 0x0023e00001347983 */ /* 0x000ee80000300a00 */
[----:B------:R-:W-:Y:S04]  /*424a0*/  STL.64 [R1+0x2270], R14 ;  /* 0x0022700e01007387 */ /* 0x000fe80000100a00 */
[----:B----4-:R0:W-:Y:S04]  /*424b0*/  STL.64 [R1+0x2268], R12 ;  /* 0x0022680c01007387 */ /* 0x0101e80000100a00 */
[----:B0-----:R-:W4:Y:S04]  /*424c0*/  LDL.LU R12, [R1+0xbf0] ;  /* 0x000bf000010c7983 */ /* 0x001f280000300800 */
[----:B------:R-:W4:Y:S04]  /*424d0*/  LDL.LU R13, [R1+0xbf4] ;  /* 0x000bf400010d7983 */ /* 0x000f280000300800 */
[----:B------:R-:W4:Y:S04]  /*424e0*/  LDL.LU R14, [R1+0xbf8] ;  /* 0x000bf800010e7983 */ /* 0x000f280000300800 */
[----:B------:R-:W4:Y:S04]  /*424f0*/  LDL.LU R15, [R1+0xbfc] ;  /* 0x000bfc00010f7983 */ /* 0x000f280000300800 */
[----:B------:R-:W-:Y:S04]  /*42500*/  STL.64 [R1+0x2350], R10 ;  /* 0x0023500a01007387 */ /* 0x000fe80000100a00 */
[----:B------:R-:W-:Y:S01]  /*42510*/  STL [R1+0x2348], R9 ;  /* 0x0023480901007387 */ /* 0x000fe20000100800 */
[----:B----4-:R-:W-:Y:S08]  /*42520*/  HMMA.16816.F32.BF16 R12, R48, R10, R12 ;  /* 0x0000000a300c723c */ /* 0x010ff0000004180c */
[----:B---3--:R-:W-:Y:S11]  /*42530*/  HMMA.16816.F32.BF16 R20, R52, R26, R20 ;  /* 0x0000001a3414723c */ /* 0x008ff60000041814 */
[----:B------:R-:W-:Y:S04]  /*42540*/  STL.64 [R1+0xbf0], R12 ;  /* 0x000bf00c01007387 */ /* 0x000fe80000100a00 */
[----:B------:R2:W-:Y:S02]  /*42550*/  STL.64 [R1+0xbf8], R14 ;  /* 0x000bf80e01007387 */ /* 0x0005e40000100a00 */
[----:B--2---:R-:W-:Y:S02]  /*42560*/  HMMA.16816.F32.BF16 R12, R48, R6, R16 ;  /* 0x00000006300c723c */ /* 0x004fe40000041810 */
[----:B------:R-:W-:Y:S06]  /*42570*/  STL.64 [R1+0x2278], R6 ;  /* 0x0022780601007387 */ /* 0x000fec0000100a00 */
[C---:B------:R-:W-:Y:S11]  /*42580*/  HMMA.16816.F32.BF16 R16, R52.reuse, R34, R28 ;  /* 0x000000223410723c */ /* 0x040ff6000004181c */
[----:B------:R-:W-:Y:S04]  /*42590*/  STL.64 [R1+0x3d0], R12 ;  /* 0x0003d00c01007387 */ /* 0x000fe80000100a00 */
[----:B------:R0:W-:Y:S02]  /*425a0*/  STL.64 [R1+0x3d8], R14 ;  /* 0x0003d80e01007387 */ /* 0x0001e40000100a00 */
[----:B0-----:R-:W-:Y:S02]  /*425b0*/  HMMA.16816.F32.BF16 R12, R52, R46, R36 ;  /* 0x0000002e340c723c */ /* 0x001fe40000041824 */
[----:B------:R-:W-:Y:S04]  /*425c0*/  STL.64 [R1+0x280], R20 ;  /* 0x0002801401007387 */ /* 0x000fe80000100a00 */
[----:B------:R-:W-:Y:S01]  /*425d0*/  STL.64 [R1+0x288], R22 ;  /* 0x0002881601007387 */ /* 0x000fe20000100a00 */
[----:B------:R-:W-:-:S03]  /*425e0*/  IMAD.MOV.U32 R26, RZ, RZ, R61 ;  /* 0x000000ffff1a7224 */ /* 0x000fc600078e003d */
[----:B------:R0:W-:Y:S01]  /*425f0*/  STL.64 [R1+0x270], R16 ;  /* 0x0002701001007387 */ /* 0x0001e20000100a00 */
[----:B------:R-:W-:-:S03]  /*42600*/  IMAD.MOV.U32 R27, RZ, RZ, R56 ;  /* 0x000000ffff1b7224 */ /* 0x000fc600078e0038 */
[----:B------:R1:W-:Y:S04]  /*42610*/  STL.64 [R1+0x278], R18 ;  /* 0x0002781201007387 */ /* 0x0003e80000100a00 */
[----:B------:R-:W2:Y:S04]  /*42620*/  LDL.LU R61, [R1+0x23d8] ;  /* 0x0023d800013d7983 */ /* 0x000ea80000300800 */
[----:B------:R-:W-:Y:S04]  /*42630*/  STL.64 [R1+0x260], R12 ;  /* 0x0002600c01007387 */ /* 0x000fe80000100a00 */
[----:B------:R-:W-:Y:S04]  /*42640*/  STL.64 [R1+0x268], R14 ;  /* 0x0002680e01007387 */ /* 0x000fe80000100a00 */
[----:B------:R3:W-:Y:S04]  /*42650*/  STL.64 [R1+0x2280], R26 ;  /* 0x0022801a01007387 */ /* 0x0007e80000100a00 */
[----:B------:R-:W4:Y:S04]  /*42660*/  LDL.LU R56, [R1+0x6a0] ;  /* 0x0006a00001387983 */ /* 0x000f280000300800 */
[----:B------:R-:W4:Y:S04]  /*42670*/  LDL.LU R57, [R1+0x6a4] ;  /* 0x0006a40001397983 */ /* 0x000f280000300800 */
[----:B------:R-:W2:Y:S04]  /*42680*/  LDL.LU R58, [R1+0x6a8] ;  /* 0x0006a800013a7983 */ /* 0x000ea80000300800 */
[----:B------:R-:W2:Y:S01]  /*42690*/  LDL.LU R59, [R1+0x6ac] ;  /* 0x0006ac00013b7983 */ /* 0x000ea20000300800 */
[----:B------:R-:W-:-:S02]  /*426a0*/  IMAD.MOV.U32 R46, RZ, RZ, R8 ;  /* 0x000000ffff2e7224 */ /* 0x000fc400078e0008 */
[----:B------:R-:W-:Y:S02]  /*426b0*/  IMAD.MOV.U32 R47, RZ, RZ, R41 ;  /* 0x000000ffff2f7224 */ /* 0x000fe400078e0029 */
[----:B------:R-:W-:Y:S02]  /*426c0*/  IMAD.MOV.U32 R34, RZ, RZ, R5 ;  /* 0x000000ffff227224 */ /* 0x000fe400078e0005 */
[----:B------:R-:W-:Y:S01]  /*426d0*/  IMAD.MOV.U32 R35, RZ, RZ, R40 ;  /* 0x000000ffff237224 */ /* 0x000fe200078e0028 */
[----:B--2---:R2:W-:Y:S04]  /*426e0*/  STL.64 [R1+0x2290], R58 ;  /* 0x0022903a01007387 */ /* 0x0045e80000100a00 */
[----:B----4-:R-:W-:Y:S04]  /*426f0*/  STL.64 [R1+0x2288], R56 ;  /* 0x0022883801007387 */ /* 0x010fe80000100a00 */
[----:B------:R-:W4:Y:S04]  /*42700*/  LDL.LU R8, [R1+0x23d4] ;  /* 0x0023d40001087983 */ /* 0x000f280000300800 */
[----:B------:R-:W2:Y:S04]  /*42710*/  LDL.LU R41, [R1+0x23d0] ;  /* 0x0023d00001297983 */ /* 0x000ea80000300800 */
[----:B------:R-:W-:Y:S04]  /*42720*/  STL.64 [R1+0x2298], R46 ;  /* 0x0022982e01007387 */ /* 0x000fe80000100a00 */
[----:B------:R-:W2:Y:S04]  /*42730*/  LDL.LU R5, [R1+0x23cc] ;  /* 0x0023cc0001057983 */ /* 0x000ea80000300800 */
[----:B------:R-:W2:Y:S04]  /*42740*/  LDL.LU R40, [R1+0x23c8] ;  /* 0x0023c80001287983 */ /* 0x000ea80000300800 */
[----:B------:R1:W-:Y:S04]  /*42750*/  STL.64 [R1+0x22a0], R34 ;  /* 0x0022a02201007387 */ /* 0x0003e80000100a00 */
[----:B0-----:R-:W2:Y:S04]  /*42760*/  LDL.LU R16, [R1+0x6c0] ;  /* 0x0006c00001107983 */ /* 0x001ea80000300800 */
[----:B------:R-:W2:Y:S04]  /*42770*/  LDL.LU R17, [R1+0x6c4] ;  /* 0x0006c40001117983 */ /* 0x000ea80000300800 */
[----:B-1----:R-:W2:Y:S04]  /*42780*/  LDL.LU R18, [R1+0x6c8] ;  /* 0x0006c80001127983 */ /* 0x002ea80000300800 */
[----:B------:R-:W2:Y:S01]  /*42790*/  LDL.LU R19, [R1+0x6cc] ;  /* 0x0006cc0001137983 */ /* 0x000ea20000300800 */
[----:B------:R-:W-:-:S02]  /*427a0*/  IMAD.MOV.U32 R38, RZ, RZ, R3 ;  /* 0x000000ffff267224 */ /* 0x000fc400078e0003 */
[----:B------:R-:W-:Y:S01]  /*427b0*/  IMAD.MOV.U32 R39, RZ, RZ, R4 ;  /* 0x000000ffff277224 */ /* 0x000fe200078e0004 */
[----:B--2---:R-:W-:Y:S04]  /*427c0*/  STL.64 [R1+0x22b0], R18 ;  /* 0x0022b01201007387 */ /* 0x004fe80000100a00 */
[----:B------:R-:W-:Y:S04]  /*427d0*/  STL.64 [R1+0x22a8], R16 ;  /* 0x0022a81001007387 */ /* 0x000fe80000100a00 */
[----:B------:R-:W2:Y:S04]  /*427e0*/  LDL.LU R3, [R1+0x23c4] ;  /* 0x0023c40001037983 */ /* 0x000ea80000300800 */
[----:B------:R-:W2:Y:S04]  /*427f0*/  LDL.LU R4, [R1+0x23c0] ;  /* 0x0023c00001047983 */ /* 0x000ea80000300800 */
[----:B------:R0:W-:Y:S04]  /*42800*/  STL.64 [R1+0x22b8], R38 ;  /* 0x0022b82601007387 */ /* 0x0001e80000100a00 */
[----:B------:R-:W2:Y:S04]  /*42810*/  LDL.LU R24, [R1+0x6e0] ;  /* 0x0006e00001187983 */ /* 0x000ea80000300800 */
[----:B------:R-:W2:Y:S04]  /*42820*/  LDL.LU R25, [R1+0x6e4] ;  /* 0x0006e40001197983 */ /* 0x000ea80000300800 */
[----:B---3--:R-:W3:Y:S04]  /*42830*/  LDL.LU R26, [R1+0x6e8] ;  /* 0x0006e800011a7983 */ /* 0x008ee80000300800 */
[----:B------:R-:W3:Y:S01]  /*42840*/  LDL.LU R27, [R1+0x6ec] ;  /* 0x0006ec00011b7983 */ /* 0x000ee20000300800 */
[----:B------:R-:W-:-:S02]  /*42850*/  IMAD.MOV.U32 R58, RZ, RZ, R61 ;  /* 0x000000ffff3a7224 */ /* 0x000fc400078e003d */
[----:B------:R-:W-:Y:S02]  /*42860*/  IMAD.MOV.U32 R59, RZ, RZ, R60 ;  /* 0x000000ffff3b7224 */ /* 0x000fe400078e003c */
[----:B------:R-:W-:Y:S02]  /*42870*/  IMAD.MOV.U32 R34, RZ, RZ, R41 ;  /* 0x000000ffff227224 */ /* 0x000fe400078e0029 */
[----:B----4-:R-:W-:Y:S02]  /*42880*/  IMAD.MOV.U32 R35, RZ, RZ, R8 ;  /* 0x000000ffff237224 */ /* 0x010fe400078e0008 */
[----:B------:R-:W-:Y:S02]  /*42890*/  IMAD.MOV.U32 R42, RZ, RZ, R40 ;  /* 0x000000ffff2a7224 */ /* 0x000fe400078e0028 */
[----:B------:R-:W-:Y:S01]  /*428a0*/  IMAD.MOV.U32 R43, RZ, RZ, R5 ;  /* 0x000000ffff2b7224 */ /* 0x000fe200078e0005 */
[----:B---3--:R1:W-:Y:S04]  /*428b0*/  STL.64 [R1+0x22c8], R26 ;  /* 0x0022c81a01007387 */ /* 0x0083e80000100a00 */
[----:B--2---:R-:W-:Y:S04]  /*428c0*/  STL.64 [R1+0x22c0], R24 ;  /* 0x0022c01801007387 */ /* 0x004fe80000100a00 */
        /* <DEDUP_REMOVED lines=22> */
[----:B----4-:R-:W4:Y:S04]  /*42a30*/  LDL.LU R58, [R1+0x728] ;  /* 0x00072800013a7983 */ /* 0x010f280000300800 */
[----:B------:R-:W4:Y:S01]  /*42a40*/  LDL.LU R59, [R1+0x72c] ;  /* 0x00072c00013b7983 */ /* 0x000f220000300800 */
[----:B---3--:R-:W-:-:S02]  /*42a50*/  IMAD.MOV.U32 R34, RZ, RZ, R60 ;  /* 0x000000ffff227224 */ /* 0x008fc400078e003c */
[----:B------:R-:W-:Y:S02]  /*42a60*/  IMAD.MOV.U32 R35, RZ, RZ, R61 ;  /* 0x000000ffff237224 */ /* 0x000fe400078e003d */
[----:B0-----:R-:W-:Y:S02]  /*42a70*/  IMAD.MOV.U32 R38, RZ, RZ, R8 ;  /* 0x000000ffff267224 */ /* 0x001fe400078e0008 */
[----:B------:R-:W-:Y:S01]  /*42a80*/  IMAD.MOV.U32 R39, RZ, RZ, R41 ;  /* 0x000000ffff277224 */ /* 0x000fe200078e0029 */
[----:B----4-:R0:W-:Y:S04]  /*42a90*/  STL.64 [R1+0x2308], R58 ;  /* 0x0023083a01007387 */ /* 0x0101e80000100a00 */
        /* <DEDUP_REMOVED lines=9> */
[----:B-1----:R-:W2:Y:S04]  /*42b30*/  LDL.LU R26, [R1+0x748] ;  /* 0x00074800011a7983 */ /* 0x002ea80000300800 */
[----:B------:R-:W2:Y:S01]  /*42b40*/  LDL.LU R27, [R1+0x74c] ;  /* 0x00074c00011b7983 */ /* 0x000ea20000300800 */
[----:B0-----:R-:W-:-:S02]  /*42b50*/  IMAD.MOV.U32 R58, RZ, RZ, R5 ;  /* 0x000000ffff3a7224 */ /* 0x001fc400078e0005 */
        /* <DEDUP_REMOVED lines=8> */
[----:B----4-:R-:W4:Y:S04]  /*42be0*/  LDL.LU R34, [R1+0x758] ;  /* 0x0007580001227983 */ /* 0x010f280000300800 */
[----:B------:R-:W4:Y:S01]  /*42bf0*/  LDL.LU R35, [R1+0x75c] ;  /* 0x00075c0001237983 */ /* 0x000f220000300800 */
[----:B------:R-:W-:-:S02]  /*42c00*/  IMAD.MOV.U32 R38, RZ, RZ, R3 ;  /* 0x000000ffff267224 */ /* 0x000fc400078e0003 */
[----:B------:R-:W-:Y:S01]  /*42c10*/  IMAD.MOV.U32 R39, RZ, RZ, R4 ;  /* 0x000000ffff277224 */ /* 0x000fe200078e0004 */
[----:B----4-:R-:W-:Y:S04]  /*42c20*/  STL.64 [R1+0x2340], R34 ;  /* 0x0023402201007387 */ /* 0x010fe80000100a00 */
[----:B--2---:R-:W-:Y:S04]  /*42c30*/  STL.64 [R1+0x2338], R32 ;  /* 0x0023382001007387 */ /* 0x004fe80000100a00 */
[----:B------:R-:W2:Y:S04]  /*42c40*/  LDL.LU R3, [R1+0x2384] ;  /* 0x0023840001037983 */ /* 0x000ea80000300800 */
[----:B------:R-:W4:Y:S04]  /*42c50*/  LDL.LU R4, [R1+0x2380] ;  /* 0x0023800001047983 */ /* 0x000f280000300800 */
[----:B------:R-:W-:Y:S04]  /*42c60*/  STL.64 [R1+0x2358], R38 ;  /* 0x0023582601007387 */ /* 0x000fe80000100a00 */
[----:B0-----:R-:W2:Y:S04]  /*42c70*/  LDL.LU R24, [R1+0x760] ;  /* 0x0007600001187983 */ /* 0x001ea80000300800 */
[----:B------:R-:W2:Y:S04]  /*42c80*/  LDL.LU R25, [R1+0x764] ;  /* 0x0007640001197983 */ /* 0x000ea80000300800 */
[----:B------:R-:W2:Y:S04]  /*42c90*/  LDL.LU R26, [R1+0x768] ;  /* 0x00076800011a7983 */ /* 0x000ea80000300800 */
[----:B------:R-:W2:Y:S01]  /*42ca0*/  LDL.LU R27, [R1+0x76c] ;  /* 0x00076c00011b7983 */ /* 0x000ea20000300800 */
[----:B---3--:R-:W-:-:S02]  /*42cb0*/  IMAD.MOV.U32 R58, RZ, RZ, R61 ;  /* 0x000000ffff3a7224 */ /* 0x008fc400078e003d */
[----:B------:R-:W-:Y:S02]  /*42cc0*/  IMAD.MOV.U32 R59, RZ, RZ, R60 ;  /* 0x000000ffff3b7224 */ /* 0x000fe400078e003c */
[----:B------:R-:W-:Y:S02]  /*42cd0*/  IMAD.MOV.U32 R50, RZ, RZ, R41 ;  /* 0x000000ffff327224 */ /* 0x000fe400078e0029 */
[----:B------:R-:W-:Y:S01]  /*42ce0*/  IMAD.MOV.U32 R51, RZ, RZ, R8 ;  /* 0x000000ffff337224 */ /* 0x000fe200078e0008 */
[----:B--2---:R-:W-:Y:S04]  /*42cf0*/  STL.64 [R1+0x2368], R26 ;  /* 0x0023681a01007387 */ /* 0x004fe80000100a00 */
[----:B------:R0:W-:Y:S04]  /*42d00*/  STL.64 [R1+0x2360], R24 ;  /* 0x0023601801007387 */ /* 0x0001e80000100a00 */
[----:B------:R-:W-:Y:S04]  /*42d10*/  STL.64 [R1+0x2370], R58 ;  /* 0x0023703a01007387 */ /* 0x000fe80000100a00 */
[----:B------:R1:W-:Y:S04]  /*42d20*/  STL.64 [R1+0x2378], R50 ;  /* 0x0023783201007387 */ /* 0x0003e80000100a00 */
[----:B------:R-:W2:Y:S04]  /*42d30*/  LDL.LU R8, [R1+0x230] ;  /* 0x0002300001087983 */ /* 0x000ea80000300800 */
[----:B------:R-:W2:Y:S04]  /*42d40*/  LDL.LU R9, [R1+0x234] ;  /* 0x0002340001097983 */ /* 0x000ea80000300800 */
[----:B------:R-:W2:Y:S04]  /*42d50*/  LDL.LU R10, [R1+0x238] ;  /* 0x00023800010a7983 */ /* 0x000ea80000300800 */
[----:B------:R-:W2:Y:S04]  /*42d60*/  LDL.LU R11, [R1+0x23c] ;  /* 0x00023c00010b7983 */ /* 0x000ea80000300800 */
[----:B0-----:R-:W3:Y:S04]  /*42d70*/  LDL.LU R24, [R1+0x240] ;  /* 0x0002400001187983 */ /* 0x001ee80000300800 */
[----:B------:R-:W3:Y:S04]  /*42d80*/  LDL.LU R25, [R1+0x244] ;  /* 0x0002440001197983 */ /* 0x000ee80000300800 */
[----:B------:R-:W3:Y:S04]  /*42d90*/  LDL.LU R26, [R1+0x248] ;  /* 0x00024800011a7983 */ /* 0x000ee80000300800 */
[----:B------:R-:W3:Y:S04]  /*42da0*/  LDL.LU R27, [R1+0x24c] ;  /* 0x00024c00011b7983 */ /* 0x000ee80000300800 */
[----:B------:R-:W2:Y:S04]  /*42db0*/  LDL.LU R48, [R1+0x250] ;  /* 0x0002500001307983 */ /* 0x000ea80000300800 */
[----:B------:R-:W2:Y:S04]  /*42dc0*/  LDL.LU R49, [R1+0x254] ;  /* 0x0002540001317983 */ /* 0x000ea80000300800 */
[----:B-1----:R-:W2:Y:S04]  /*42dd0*/  LDL.LU R50, [R1+0x258] ;  /* 0x0002580001327983 */ /* 0x002ea80000300800 */
[----:B------:R-:W2:Y:S04]  /*42de0*/  LDL.LU R51, [R1+0x25c] ;  /* 0x00025c0001337983 */ /* 0x000ea80000300800 */
[----:B------:R-:W3:Y:S04]  /*42df0*/  LDL.LU R32, [R1+0x220] ;  /* 0x0002200001207983 */ /* 0x000ee80000300800 */
[----:B------:R-:W3:Y:S04]  /*42e00*/  LDL.LU R33, [R1+0x224] ;  /* 0x0002240001217983 */ /* 0x000ee80000300800 */
[----:B------:R-:W3:Y:S01]  /*42e10*/  LDL.LU R34, [R1+0x228] ;  /* 0x0002280001227983 */ /* 0x000ee20000300800 */
[----:B------:R-:W-:-:S03]  /*42e20*/  IMAD.MOV.U32 R38, RZ, RZ, R40 ;  /* 0x000000ffff267224 */ /* 0x000fc600078e0028 */
[----:B------:R-:W3:Y:S01]  /*42e30*/  LDL.LU R35, [R1+0x22c] ;  /* 0x00022c0001237983 */ /* 0x000ee20000300800 */
[----:B----4-:R-:W-:Y:S02]  /*42e40*/  IMAD.MOV.U32 R58, RZ, RZ, R4 ;  /* 0x000000ffff3a7224 */ /* 0x010fe400078e0004 */
[----:B------:R-:W-:Y:S01]  /*42e50*/  IMAD.MOV.U32 R59, RZ, RZ, R3 ;  /* 0x000000ffff3b7224 */ /* 0x000fe200078e0003 */
[----:B------:R-:W4:Y:S04]  /*42e60*/  LDL.LU R40, [R1+0x730] ;  /* 0x0007300001287983 */ /* 0x000f280000300800 */
[----:B------:R-:W4:Y:S04]  /*42e70*/  LDL.LU R41, [R1+0x734] ;  /* 0x0007340001297983 */ /* 0x000f280000300800 */
[----:B------:R-:W4:Y:S04]  /*42e80*/  LDL.LU R42, [R1+0x738] ;  /* 0x00073800012a7983 */ /* 0x000f280000300800 */
[----:B------:R-:W4:Y:S04]  /*42e90*/  LDL.LU R43, [R1+0x73c] ;  /* 0x00073c00012b7983 */ /* 0x000f280000300800 */
        /* <DEDUP_REMOVED lines=8> */
[----:B------:R-:W-:-:S03]  /*42f20*/  IMAD.MOV.U32 R39, RZ, RZ, R5 ;  /* 0x000000ffff277224 */ /* 0x000fc600078e0005 */
        /* <DEDUP_REMOVED lines=11> */
[----:B------:R-:W4:Y:S01]  /*42fe0*/  LDL.LU R31, [R1+0x69c] ;  /* 0x00069c00011f7983 */ /* 0x000f220000300800 */
[----:B--2---:R-:W-:Y:S03]  /*42ff0*/  HMMA.16816.F32.BF16 R56, R52, R58, R48 ;  /* 0x0000003a3438723c */ /* 0x004fe60000041830 */
[----:B------:R-:W2:-:S15]  /*43000*/  LDL.LU.64 R50, [R1+0x2378] ;  /* 0x0023780001327983 */ /* 0x000e9e0000300a00 */
[----:B------:R-:W-:Y:S01]  /*43010*/  NOP ;  /* 0x0000000000007918 */ /* 0x000fe20000000000 */
[----:B------:R-:W-:Y:S04]  /*43020*/  STL.64 [R1+0x250], R56 ;  /* 0x0002503801007387 */ /* 0x000fe80000100a00 */
[----:B------:R0:W-:Y:S04]  /*43030*/  STL.64 [R1+0x258], R58 ;  /* 0x0002583a01007387 */ /* 0x0001e80000100a00 */
[----:B0-----:R-:W4:Y:S01]  /*43040*/  LDL.LU.64 R58, [R1+0x2370] ;  /* 0x00237000013a7983 */ /* 0x001f220000300a00 */
[----:B---3--:R-:W-:Y:S03]  /*43050*/  HMMA.16816.F32.BF16 R36, R52, R38, R24 ;  /* 0x000000263424723c */ /* 0x008fe60000041818 */
[----:B------:R-:W3:Y:S04]  /*43060*/  LDL.LU.64 R26, [R1+0x2368] ;  /* 0x00236800011a7983 */ /* 0x000ee80000300a00 */
[----:B------:R-:W3:-:S12]  /*43070*/  LDL.LU.64 R24, [R1+0x2360] ;  /* 0x0023600001187983 */ /* 0x000ed80000300a00 */
[----:B------:R-:W-:Y:S04]  /*43080*/  STL.64 [R1+0x240], R36 ;  /* 0x0002402401007387 */ /* 0x000fe80000100a00 */
[----:B------:R0:W-:Y:S04]  /*43090*/  STL.64 [R1+0x248], R38 ;  /* 0x0002482601007387 */ /* 0x0001e80000100a00 */
[----:B0-----:R-:W3:Y:S01]  /*430a0*/  LDL.LU.64 R38, [R1+0x2358] ;  /* 0x0023580001267983 */ /* 0x001ee20000300a00 */
[C---:B--2---:R-:W-:Y:S03]  /*430b0*/  HMMA.16816.F32.BF16 R48, R52.reuse, R50, R8 ;  /* 0x000000323430723c */ /* 0x044fe60000041808 */
[----:B------:R-:W2:Y:S04]  /*430c0*/  LDL.LU.64 R10, [R1+0x2350] ;  /* 0x00235000010a7983 */ /* 0x000ea80000300a00 */
[----:B------:R-:W2:Y:S01]  /*430d0*/  LDL.LU R9, [R1+0x2348] ;  /* 0x0023480001097983 */ /* 0x000ea20000300800 */
[C---:B----4-:R-:W-:Y:S11]  /*430e0*/  HMMA.16816.F32.BF16 R56, R52.reuse, R58, R32 ;  /* 0x0000003a3438723c */ /* 0x050ff60000041820 */
[----:B------:R-:W-:Y:S04]  /*430f0*/  STL.64 [R1+0x230], R48 ;  /* 0x0002303001007387 */ /* 0x000fe80000100a00 */
[----:B------:R-:W-:Y:S04]  /*43100*/  STL.64 [R1+0x238], R50 ;  /* 0x0002383201007387 */ /* 0x000fe80000100a00 */
[----:B------:R-:W4:Y:S04]  /*43110*/  LDL.LU.64 R34, [R1+0x2340] ;  /* 0x0023400001227983 */ /* 0x000f280000300a00 */
[----:B------:R-:W4:Y:S04]  /*43120*/  LDL.LU.64 R32, [R1+0x2338] ;  /* 0x0023380001207983 */ /* 0x000f280000300a00 */
        /* <DEDUP_REMOVED lines=9> */
[----:B------:R-:W-:Y:S02]  /*431c0*/  IMAD.MOV.U32 R14, RZ, RZ, R2 ;  /* 0x000000ffff0e7224 */ /* 0x000fe400078e0002 */
[----:B------:R-:W-:Y:S01]  /*431d0*/  IMAD.MOV.U32 R15, RZ, RZ, R0 ;  /* 0x000000ffff0f7224 */ /* 0x000fe200078e0000 */
[----:B--2---:R-:W0:Y:S01]  /*431e0*/  LDSM.16.MT88.4 R48, [R9+UR5+0x5000] ;  /* 0x005000050930783b */ /* 0x004e220008004200 */
[----:B----4-:R-:W-:Y:S03]  /*431f0*/  HMMA.16816.F32.BF16 R56, R52, R58, R32 ;  /* 0x0000003a3438723c */ /* 0x010fe60000041820 */
[----:B------:R-:W2:-:S15]  /*43200*/  LDL.LU.64 R34, [R1+0x2310] ;  /* 0x0023100001227983 */ /* 0x000e9e0000300a00 */
[----:B------:R-:W-:Y:S01]  /*43210*/  NOP ;  /* 0x0000000000007918 */ /* 0x000fe20000000000 */
[----:B------:R-:W-:Y:S04]  /*43220*/  STL.64 [R1+0x750], R56 ;  /* 0x0007503801007387 */ /* 0x000fe80000100a00 */
[----:B------:R1:W-:Y:S04]  /*43230*/  STL.64 [R1+0x758], R58 ;  /* 0x0007583a01007387 */ /* 0x0003e80000100a00 */
[----:B-1----:R-:W4:Y:S04]  /*43240*/  LDL.LU.64 R58, [R1+0x2308] ;  /* 0x00230800013a7983 */ /* 0x002f280000300a00 */
[----:B------:R-:W4:Y:S01]  /*43250*/  LDL.LU.64 R56, [R1+0x2300] ;  /* 0x0023000001387983 */ /* 0x000f220000300a00 */
[----:B---3--:R-:W-:Y:S03]  /*43260*/  HMMA.16816.F32.BF16 R36, R52, R38, R24 ;  /* 0x000000263424723c */ /* 0x008fe60000041818 */
[----:B------:R-:W4:-:S15]  /*43270*/  LDL.LU.64 R26, [R1+0x22f8] ;  /* 0x0022f800011a7983 */ /* 0x000f1e0000300a00 */
[----:B------:R-:W-:Y:S01]  /*43280*/  NOP ;  /* 0x0000000000007918 */ /* 0x000fe20000000000 */
[----:B------:R-:W-:Y:S04]  /*43290*/  STL.64 [R1+0x740], R36 ;  /* 0x0007402401007387 */ /* 0x000fe80000100a00 */
[----:B------:R1:W-:Y:S04]  /*432a0*/  STL.64 [R1+0x748], R38 ;  /* 0x0007482601007387 */ /* 0x0003e80000100a00 */
[----:B-1----:R-:W3:Y:S04]  /*432b0*/  LDL.LU.64 R38, [R1+0x22f0] ;  /* 0x0022f00001267983 */ /* 0x002ee80000300a00 */
[----:B------:R-:W3:Y:S01]  /*432c0*/  LDL.LU.64 R36, [R1+0x22e8] ;  /* 0x0022e80001247983 */ /* 0x000ee20000300a00 */
[----:B--2---:R-:W-:Y:S03]  /*432d0*/  HMMA.16816.F32.BF16 R32, R52, R34, R40 ;  /* 0x000000223420723c */ /* 0x004fe60000041828 */
[----:B------:R-:W3:-:S15]  /*432e0*/  LDL.LU.64 R42, [R1+0x22e0] ;  /* 0x0022e000012a7983 */ /* 0x000ede0000300a00 */
[----:B------:R-:W-:Y:S01]  /*432f0*/  NOP ;  /* 0x0000000000007918 */ /* 0x000fe20000000000 */
[----:B------:R-:W-:Y:S04]  /*43300*/  STL.64 [R1+0x730], R32 ;  /* 0x0007302001007387 */ /* 0x000fe80000100a00 */
[----:B------:R1:W-:Y:S04]  /*43310*/  STL.64 [R1+0x738], R34 ;  /* 0x0007382201007387 */ /* 0x0003e80000100a00 */
[----:B-1----:R-:W2:Y:S01]  /*43320*/  LDL.LU.64 R34, [R1+0x22d8] ;  /* 0x0022d80001227983 */ /* 0x002ea20000300a00 */
[----:B----4-:R-:W-:Y:S03]  /*43330*/  HMMA.16816.F32.BF16 R24, R52, R26, R56 ;  /* 0x0000001a3418723c */ /* 0x010fe60000041838 */
[----:B------:R-:W4:-:S15]  /*43340*/  LDL.LU.64 R58, [R1+0x22d0] ;  /* 0x0022d000013a7983 */ /* 0x000f1e0000300a00 */
[----:B------:R-:W-:Y:S01]  /*43350*/  NOP ;  /* 0x0000000000007918 */ /* 0x000fe20000000000 */
[----:B------:R-:W-:Y:S04]  /*43360*/  STL.64 [R1+0x720], R24 ;  /* 0x0007201801007387 */ /* 0x000fe80000100a00 */
[----:B------:R1:W-:Y:S04]  /*43370*/  STL.64 [R1+0x728], R26 ;  /* 0x0007281a01007387 */ /* 0x0003e80000100a00 */
[----:B-1----:R-:W4:Y:S04]  /*43380*/  LDL.LU.64 R26, [R1+0x22c8] ;  /* 0x0022c800011a7983 */ /* 0x002f280000300a00 */
[----:B------:R-:W4:Y:S01]  /*43390*/  LDL.LU.64 R24, [R1+0x22c0] ;  /* 0x0022c00001187983 */ /* 0x000f220000300a00 */
[----:B---3--:R-:W-:Y:S03]  /*433a0*/  HMMA.16816.F32.BF16 R40, R52, R42, R36 ;  /* 0x0000002a3428723c */ /* 0x008fe60000041824 */
[----:B------:R-:W3:-:S15]  /*433b0*/  LDL.LU.64 R38, [R1+0x22b8] ;  /* 0x0022b80001267983 */ /* 0x000ede0000300a00 */
[----:B------:R-:W-:Y:S01]  /*433c0*/  NOP ;  /* 0x0000000000007918 */ /* 0x000fe20000000000 */
[----:B------:R1:W-:Y:S01]  /*433d0*/  STL.64 [R1+0x710], R40 ;  /* 0x0007102801007387 */ /* 0x0003e20000100a00 */
[C---:B--2---:R-:W-:Y:S03]  /*433e0*/  HMMA.16816.F32.BF16 R32, R52.reuse, R34, R16 ;  /* 0x000000223420723c */ /* 0x044fe60000041810 */
[----:B------:R2:W-:Y:S04]  /*433f0*/  STL.64 [R1+0x718], R42 ;  /* 0x0007182a01007387 */ /* 0x0005e80000100a00 */
[----:B-1----:R-:W3:Y:S04]  /*43400*/  LDL.LU R40, [R1+0x680] ;  /* 0x0006800001287983 */ /* 0x002ee80000300800 */
[----:B------:R-:W3:Y:S04]  /*43410*/  LDL.LU R41, [R1+0x684] ;  /* 0x0006840001297983 */ /* 0x000ee80000300800 */
[----:B--2---:R-:W2:Y:S04]  /*43420*/  LDL.LU R42, [R1+0x688] ;  /* 0x00068800012a7983 */ /* 0x004ea80000300800 */
[----:B------:R-:W2:Y:S04]  /*43430*/  LDL.LU R43, [R1+0x68c] ;  /* 0x00068c00012b7983 */ /* 0x000ea80000300800 */
[----:B------:R-:W2:Y:S04]  /*43440*/  LDL.LU.64 R18, [R1+0x22b0] ;  /* 0x0022b00001127983 */ /* 0x000ea80000300a00 */
[----:B------:R-:W2:Y:S04]  /*43450*/  LDL.LU.64 R16, [R1+0x22a8] ;  /* 0x0022a80001107983 */ /* 0x000ea80000300a00 */
[----:B------:R-:W-:Y:S04]  /*43460*/  STL.64 [R1+0x700], R32 ;  /* 0x0007002001007387 */ /* 0x000fe80000100a00 */
[----:B------:R1:W-:Y:S01]  /*43470*/  STL.64 [R1+0x708], R34 ;  /* 0x0007082201007387 */ /* 0x0003e20000100a00 */
[----:B----4-:R-:W-:Y:S03]  /*43480*/  HMMA.16816.F32.BF16 R56, R52, R58, R44 ;  /* 0x0000003a3438723c */ /* 0x010fe6000004182c */
[----:B-1----:R-:W2:Y:S04]  /*43490*/  LDL.LU.64 R34, [R1+0x22a0] ;  /* 0x0022a00001227983 */ /* 0x002ea80000300a00 */
[----:B------:R-:W4:-:S12]  /*434a0*/  LDL.LU.64 R46, [R1+0x2298] ;  /* 0x00229800012e7983 */ /* 0x000f180000300a00 */
[----:B------:R-:W-:Y:S04]  /*434b0*/  STL.64 [R1+0x6f0], R56 ;  /* 0x0006f03801007387 */ /* 0x000fe80000100a00 */
[----:B------:R1:W-:Y:S04]  /*434c0*/  STL.64 [R1+0x6f8], R58 ;  /* 0x0006f83a01007387 */ /* 0x0003e80000100a00 */
[----:B-1----:R-:W4:Y:S04]  /*434d0*/  LDL.LU.64 R58, [R1+0x2290] ;  /* 0x00229000013a7983 */ /* 0x002f280000300a00 */
[----:B------:R-:W4:Y:S01]  /*434e0*/  LDL.LU.64 R56, [R1+0x2288] ;  /* 0x0022880001387983 */ /* 0x000f220000300a00 */
[C---:B---3--:R-:W-:Y:S03]  /*434f0*/  HMMA.16816.F32.BF16 R36, R52.reuse, R38, R24 ;  /* 0x000000263424723c */ /* 0x048fe60000041818 */
[----:B------:R-:W3:Y:S05]  /*43500*/  LDL.LU.64 R26, [R1+0x2280] ;  /* 0x00228000011a7983 */ /* 0x000eea0000300a00 */
[C---:B------:R-:W-:Y:S11]  /*43510*/  HMMA.16816.F32.BF16 R12, R52.reuse, R14, R4 ;  /* 0x0000000e340c723c */ /* 0x040ff60000041804 */
[----:B------:R1:W-:Y:S04]  /*43520*/  STL.64 [R1+0x6e0], R36 ;  /* 0x0006e02401007387 */ /* 0x0003e80000100a00 */
[----:B------:R0:W-:Y:S04]  /*43530*/  STL.64 [R1+0x6e8], R38 ;  /* 0x0006e82601007387 */ /* 0x0001e80000100a00 */
[----:B-1----:R-:W3:Y:S04]  /*43540*/  LDL.LU R36, [R1+0x670] ;  /* 0x0006700001247983 */ /* 0x002ee80000300800 */
[----:B------:R-:W3:Y:S04]  /*43550*/  LDL.LU R37, [R1+0x674] ;  /* 0x0006740001257983 */ /* 0x000ee80000300800 */
[----:B0-----:R-:W3:Y:S04]  /*43560*/  LDL.LU R38, [R1+0x678] ;  /* 0x0006780001267983 */ /* 0x001ee80000300800 */
[----:B------:R-:W3:Y:S04]  /*43570*/  LDL.LU R39, [R1+0x67c] ;  /* 0x00067c0001277983 */ /* 0x000ee80000300800 */
[----:B------:R-:W3:Y:S04]  /*43580*/  LDL.LU.64 R6, [R1+0x2278] ;  /* 0x0022780001067983 */ /* 0x000ee80000300a00 */
[----:B------:R-:W-:Y:S04]  /*43590*/  STL.64 [R1+0x6d0], R12 ;  /* 0x0006d00c01007387 */ /* 0x000fe80000100a00 */
[----:B------:R0:W-:Y:S04]  /*435a0*/  STL.64 [R1+0x6d8], R14 ;  /* 0x0006d80e01007387 */ /* 0x0001e80000100a00 */
[----:B0-----:R-:W3:Y:S04]  /*435b0*/  LDL.LU.64 R14, [R1+0x2270] ;  /* 0x00227000010e7983 */ /* 0x001ee80000300a00 */
[----:B------:R-:W3:Y:S01]  /*435c0*/  LDL.LU.64 R12, [R1+0x2268] ;  /* 0x00226800010c7983 */ /* 0x000ee20000300a00 */
[C---:B--2---:R-:W-:Y:S08]  /*435d0*/  HMMA.16816.F32.BF16 R32, R52.reuse, R34, R16 ;  /* 0x000000223420723c */ /* 0x044ff00000041810 */
[C---:B----4-:R-:W-:Y:S01]  /*435e0*/  HMMA.16816.F32.BF16 R44, R52.reuse, R46, R20 ;  /* 0x0000002e342c723c */ /* 0x050fe20000041814 */
[----:B------:R-:W2:Y:S04]  /*435f0*/  LDL.LU.64 R18, [R1+0x2260] ;  /* 0x0022600001127983 */ /* 0x000ea80000300a00 */
[----:B------:R-:W4:Y:S06]  /*43600*/  LDL.LU.64 R16, [R1+0x2258] ;  /* 0x0022580001107983 */ /* 0x000f2c0000300a00 */
[----:B------:R0:W-:Y:S04]  /*43610*/  STL.64 [R1+0x6c0], R32 ;  /* 0x0006c02001007387 */ /* 0x0001e80000100a00 */
[----:B------:R1:W-:Y:S04]  /*43620*/  STL.64 [R1+0x6c8], R34 ;  /* 0x0006c82201007387 */ /* 0x0003e80000100a00 */
[----:B0-----:R-:W2:Y:S04]  /*43630*/  LDL.LU R32, [R1+0x660] ;  /* 0x0006600001207983 */ /* 0x001ea80000300800 */
[----:B------:R-:W2:Y:S04]  /*43640*/  LDL.LU R33, [R1+0x664] ;  /* 0x0006640001217983 */ /* 0x000ea80000300800 */
[----:B-1----:R-:W2:Y:S04]  /*43650*/  LDL.LU R34, [R1+0x668] ;  /* 0x0006680001227983 */ /* 0x002ea80000300800 */
[----:B------:R-:W2:Y:S04]  /*43660*/  LDL.LU R35, [R1+0x66c] ;  /* 0x00066c0001237983 */ /* 0x000ea80000300800 */
[----:B------:R-:W2:Y:S04]  /*43670*/  LDL.LU.64 R22, [R1+0x2250] ;  /* 0x0022500001167983 */ /* 0x000ea80000300a00 */
[----:B------:R-:W2:Y:S04]  /*43680*/  LDL.LU.64 R20, [R1+0x2248] ;  /* 0x0022480001147983 */ /* 0x000ea80000300a00 */
[----:B------:R-:W-:Y:S04]  /*43690*/  STL.64 [R1+0x6b0], R44 ;  /* 0x0006b02c01007387 */ /* 0x000fe80000100a00 */
[----:B------:R0:W-:Y:S04]  /*436a0*/  STL.64 [R1+0x6b8], R46 ;  /* 0x0006b82e01007387 */ /* 0x0001e80000100a00 */
[----:B0-----:R-:W2:Y:S04]  /*436b0*/  LDL.LU.64 R46, [R1+0x2240] ;  /* 0x00224000012e7983 */ /* 0x001ea80000300a00 */
[----:B------:R-:W4:Y:S01]  /*436c0*/  LDL.LU.64 R44, [R1+0x2238] ;  /* 0x00223800012c7983 */ /* 0x000f220000300a00 */
[----:B---3--:R-:W-:Y:S03]  /*436d0*/  HMMA.16816.F32.BF16 R24, R52, R26, R56 ;  /* 0x0000001a3418723c */ /* 0x008fe60000041838 */
[----:B------:R-:W3:Y:S04]  /*436e0*/  LDL.LU.64 R58, [R1+0x2230] ;  /* 0x00223000013a7983 */ /* 0x000ee80000300a00 */
[----:B------:R-:W4:-:S12]  /*436f0*/  LDL.LU R57, [R1+0x2228] ;  /* 0x0022280001397983 */ /* 0x000f180000300800 */
[----:B------:R-:W-:Y:S04]  /*43700*/  STL.64 [R1+0x6a0], R24 ;  /* 0x0006a01801007387 */ /* 0x000fe80000100a00 */
[----:B------:R3:W-:Y:S01]  /*43710*/  STL.64 [R1+0x6a8], R26 ;  /* 0x0006a81a01007387 */ /* 0x0007e20000100a00 */
[C---:B--2---:R-:W-:Y:S08]  /*43720*/  HMMA.16816.F32.BF16 R40, R52.reuse, R46, R40 ;  /* 0x0000002e3428723c */ /* 0x044ff00000041828 */
[----:B---3--:R-:W-:Y:S01]  /*43730*/  HMMA.16816.F32.BF16 R24, R52, R58, R28 ;  /* 0x0000003a3418723c */ /* 0x008fe2000004181c */
[----:B------:R-:W2:-:S15]  /*43740*/  LDL.LU R28, [R1+0x650] ;  /* 0x00065000011c7983 */ /* 0x000e9e0000300800 */
[----:B------:R-:W-:-:S03]  /*43750*/  NOP ;  /* 0x0000000000007918 */ /* 0x000fc60000000000 */
        /* <DEDUP_REMOVED lines=10> */
[----:B----4-:R0:W-:Y:S04]  /*43800*/  STL [R1+0x2198], R57 ;  /* 0x0021983901007387 */ /* 0x0101e80000100800 */
[----:B------:R-:W4:Y:S04]  /*43810*/  LDL.LU R56, [R1+0x5f0] ;  /* 0x0005f00001387983 */ /* 0x000f280000300800 */
[----:B0-----:R-:W4:Y:S04]  /*43820*/  LDL.LU R57, [R1+0x5f4] ;  /* 0x0005f40001397983 */ /* 0x001f280000300800 */
[----:B------:R-:W4:Y:S04]  /*43830*/  LDL.LU R58, [R1+0x5f8] ;  /* 0x0005f800013a7983 */ /* 0x000f280000300800 */
[----:B------:R-:W4:Y:S04]  /*43840*/  LDL.LU R59, [R1+0x5fc] ;  /* 0x0005fc00013b7983 */ /* 0x000f280000300800 */
[----:B------:R-:W-:Y:S04]  /*43850*/  STL.64 [R1+0x680], R40 ;  /* 0x0006802801007387 */ /* 0x000fe80000100a00 */
[----:B------:R0:W-:Y:S04]  /*43860*/  STL.64 [R1+0x688], R42 ;  /* 0x0006882a01007387 */ /* 0x0001e80000100a00 */
[----:B0-----:R-:W2:Y:S04]  /*43870*/  LDL.LU.64 R42, [R1+0x2220] ;  /* 0x00222000012a7983 */ /* 0x001ea80000300a00 */
[----:B------:R-:W-:Y:S04]  /*43880*/  STL.64 [R1+0x2130], R46 ;  /* 0x0021302e01007387 */ /* 0x000fe80000100a00 */
[----:B------:R0:W-:Y:S04]  /*43890*/  STL.64 [R1+0x2128], R44 ;  /* 0x0021282c01007387 */ /* 0x0001e80000100a00 */
[----:B0-----:R-:W3:Y:S04]  /*438a0*/  LDL.LU R44, [R1+0x600] ;  /* 0x00060000012c7983 */ /* 0x001ee80000300800 */
[----:B------:R-:W3:Y:S04]  /*438b0*/  LDL.LU R45, [R1+0x604] ;  /* 0x00060400012d7983 */ /* 0x000ee80000300800 */
[----:B------:R-:W3:Y:S04]  /*438c0*/  LDL.LU R46, [R1+0x608] ;  /* 0x00060800012e7983 */ /* 0x000ee80000300800 */
[----:B------:R-:W3:Y:S01]  /*438d0*/  LDL.LU R47, [R1+0x60c] ;  /* 0x00060c00012f7983 */ /* 0x000ee20000300800 */
[----:B--2---:R-:W-:-:S15]  /*438e0*/  HMMA.16816.F32.BF16 R36, R52, R42, R36 ;  /* 0x0000002a3424723c */ /* 0x004fde0000041824 */
[----:B------:R-:W-:-:S04]  /*438f0*/  NOP ;  /* 0x0000000000007918 */ /* 0x000fc80000000000 */
        /* <DEDUP_REMOVED lines=13> */
[----:B0-----:R-:W2:Y:S04]  /*439d0*/  LDL.LU.64 R34, [R1+0x2208] ;  /* 0x0022080001227983 */ /* 0x001ea80000300a00 */
[----:B------:R-:W4:Y:S04]  /*439e0*/  LDL.LU.64 R32, [R1+0x2200] ;  /* 0x0022000001207983 */ /* 0x000f280000300a00 */
[----:B------:R-:W-:Y:S04]  /*439f0*/  STL.64 [R1+0x2140], R38 ;  /* 0x0021402601007387 */ /* 0x000fe80000100a00 */
[----:B---3--:R0:W-:Y:S04]  /*43a00*/  STL.64 [R1+0x2138], R36 ;  /* 0x0021382401007387 */ /* 0x0081e80000100a00 */
        /* <DEDUP_REMOVED lines=10> */
[----:B------:R-:W-:Y:S04]  /*43ab0*/  STL.64 [R1+0x2150], R34 ;  /* 0x0021502201007387 */ /* 0x000fe80000100a00 */
[----:B----4-:R0:W-:Y:S04]  /*43ac0*/  STL.64 [R1+0x2148], R32 ;  /* 0x0021482001007387 */ /* 0x0101e80000100a00 */
[----:B0-----:R-:W4:Y:S04]  /*43ad0*/  LDL.LU R32, [R1+0x630] ;  /* 0x0006300001207983 */ /* 0x001f280000300800 */
[----:B------:R-:W4:Y:S04]  /*43ae0*/  LDL.LU R33, [R1+0x634] ;  /* 0x0006340001217983 */ /* 0x000f280000300800 */
[----:B------:R-:W4:Y:S04]  /*43af0*/  LDL.LU R34, [R1+0x638] ;  /* 0x0006380001227983 */ /* 0x000f280000300800 */
[----:B------:R-:W4:Y:S01]  /*43b00*/  LDL.LU R35, [R1+0x63c] ;  /* 0x00063c0001237983 */ /* 0x000f220000300800 */
[----:B--2---:R-:W-:-:S15]  /*43b10*/  HMMA.16816.F32.BF16 R24, R52, R30, R24 ;  /* 0x0000001e3418723c */ /* 0x004fde0000041818 */
[----:B------:R-:W-:-:S04]  /*43b20*/  NOP ;  /* 0x0000000000007918 */ /* 0x000fc80000000000 */
[----:B------:R-:W-:Y:S04]  /*43b30*/  STL.64 [R1+0x640], R24 ;  /* 0x0006401801007387 */ /* 0x000fe80000100a00 */
[----:B------:R0:W-:Y:S04]  /*43b40*/  STL.64 [R1+0x648], R26 ;  /* 0x0006481a01007387 */ /* 0x0001e80000100a00 */
[----:B0-----:R-:W4:Y:S04]  /*43b50*/  LDL.LU.64 R26, [R1+0x21e8] ;  /* 0x0021e800011a7983 */ /* 0x001f280000300a00 */
[----:B------:R-:W2:Y:S04]  /*43b60*/  LDL.LU.64 R24, [R1+0x21e0] ;  /* 0x0021e00001187983 */ /* 0x000ea80000300a00 */
[----:B------:R-:W-:Y:S04]  /*43b70*/  STL.64 [R1+0x2160], R30 ;  /* 0x0021601e01007387 */ /* 0x000fe80000100a00 */
[----:B---3--:R4:W-:Y:S02]  /*43b80*/  STL.64 [R1+0x2158], R28 ;  /* 0x0021581c01007387 */ /* 0x0089e40000100a00 */
[C---:B----4-:R-:W-:Y:S02]  /*43b90*/  HMMA.16816.F32.BF16 R28, R52.reuse, R26, R32 ;  /* 0x0000001a341c723c */ /* 0x050fe40000041820 */
[----:B------:R-:W-:Y:S04]  /*43ba0*/  STL.64 [R1+0x2118], R26 ;  /* 0x0021181a01007387 */ /* 0x000fe80000100a00 */
[----:B--2---:R0:W-:Y:S02]  /*43bb0*/  STL.64 [R1+0x2110], R24 ;  /* 0x0021101801007387 */ /* 0x0041e40000100a00 */
        /* <DEDUP_REMOVED lines=8> */
[----:B------:R-:W-:Y:S04]  /*43c40*/  STL.64 [R1+0x20f0], R18 ;  /* 0x0020f01201007387 */ /* 0x000fe80000100a00 */
[----:B------:R0:W-:Y:S02]  /*43c50*/  STL.64 [R1+0x20e8], R16 ;  /* 0x0020e81001007387 */ /* 0x0001e40000100a00 */
[C---:B0-----:R-:W-:Y:S03]  /*43c60*/  HMMA.16816.F32.BF16 R16, R52.reuse, R14, R44 ;  /* 0x0000000e3410723c */ /* 0x041fe6000004182c */
        /* <DEDUP_REMOVED lines=8> */
[----:B------:R0:W-:Y:S04]  /*43cf0*/  STL.64 [R1+0x5f0], R12 ;  /* 0x0005f00c01007387 */ /* 0x0001e80000100a00 */
[----:B------:R1:W-:Y:S04]  /*43d00*/  STL.64 [R1+0x5f8], R14 ;  /* 0x0005f80e01007387 */ /* 0x0003e80000100a00 */
[----:B------:R-:W2:Y:S04]  /*43d10*/  LDL.LU R57, [R1+0x214] ;  /* 0x0002140001397983 */ /* 0x000ea80000300800 */
[----:B------:R-:W2:Y:S04]  /*43d20*/  LDL.LU R58, [R1+0x218] ;  /* 0x00021800013a7983 */ /* 0x000ea80000300800 */
[----:B------:R-:W2:Y:S04]  /*43d30*/  LDL.LU R59, [R1+0x21c] ;  /* 0x00021c00013b7983 */ /* 0x000ea80000300800 */
[----:B0-----:R-:W3:Y:S04]  /*43d40*/  LDL.LU R12, [R1+0x1070] ;  /* 0x00107000010c7983 */ /* 0x001ee80000300800 */
[----:B------:R-:W3:Y:S04]  /*43d50*/  LDL.LU R13, [R1+0x1074] ;  /* 0x00107400010d7983 */ /* 0x000ee80000300800 */
[----:B-1----:R-:W4:Y:S04]  /*43d60*/  LDL.LU R14, [R1+0x1078] ;  /* 0x00107800010e7983 */ /* 0x002f280000300800 */
[----:B------:R-:W4:Y:S04]  /*43d70*/  LDL.LU R15, [R1+0x107c] ;  /* 0x00107c00010f7983 */ /* 0x000f280000300800 */
[----:B----4-:R0:W-:Y:S04]  /*43d80*/  STL.64 [R1+0x21d0], R14 ;  /* 0x0021d00e01007387 */ /* 0x0101e80000100a00 */
[----:B---3--:R-:W-:Y:S04]  /*43d90*/  STL.64 [R1+0x21c8], R12 ;  /* 0x0021c80c01007387 */ /* 0x008fe80000100a00 */
[----:B0-----:R-:W3:Y:S04]  /*43da0*/  LDL.LU.64 R14, [R1+0x138] ;  /* 0x00013800010e7983 */ /* 0x001ee80000300a00 */
[----:B------:R-:W4:Y:S01]  /*43db0*/  LDL.LU.64 R18, [R1+0x118] ;  /* 0x0001180001127983 */ /* 0x000f220000300a00 */
[----:B--2---:R-:W-:Y:S03]  /*43dc0*/  HMMA.16816.F32.BF16 R56, R52, R6, R56 ;  /* 0x000000063438723c */ /* 0x004fe60000041838 */
[----:B----4-:R0:W-:Y:S04]  /*43dd0*/  STL.64 [R1+0x21d8], R18 ;  /* 0x0021d81201007387 */ /* 0x0101e80000100a00 */
[----:B------:R-:W2:Y:S04]  /*43de0*/  LDL.LU R16, [R1+0x1100] ;  /* 0x0011000001107983 */ /* 0x000ea80000300800 */
[----:B------:R-:W2:Y:S04]  /*43df0*/  LDL.LU R17, [R1+0x1104] ;  /* 0x0011040001117983 */ /* 0x000ea80000300800 */
[----:B0-----:R-:W2:Y:S04]  /*43e00*/  LDL.LU R18, [R1+0x1108] ;  /* 0x0011080001127983 */ /* 0x001ea80000300800 */
[----:B------:R-:W2:Y:S04]  /*43e10*/  LDL.LU R19, [R1+0x110c] ;  /* 0x00110c0001137983 */ /* 0x000ea80000300800 */
[----:B------:R-:W4:Y:S04]  /*43e20*/  LDL.LU R20, [R1+0x3c0] ;  /* 0x0003c00001147983 */ /* 0x000f280000300800 */
[----:B------:R-:W4:Y:S04]  /*43e30*/  LDL.LU R21, [R1+0x3c4] ;  /* 0x0003c40001157983 */ /* 0x000f280000300800 */
[----:B------:R-:W4:Y:S04]  /*43e40*/  LDL.LU R22, [R1+0x3c8] ;  /* 0x0003c80001167983 */ /* 0x000f280000300800 */
[----:B------:R-:W4:Y:S04]  /*43e50*/  LDL.LU R23, [R1+0x3cc] ;  /* 0x0003cc0001177983 */ /* 0x000f280000300800 */
[----:B------:R-:W4:Y:S04]  /*43e60*/  LDL.LU.64 R26, [R1+0x108] ;  /* 0x00010800011a7983 */ /* 0x000f280000300a00 */
        /* <DEDUP_REMOVED lines=10> */
[----:B------:R-:W-:Y:S04]  /*43f10*/  STL [R1+0x20fc], R10 ;  /* 0x0020fc0a01007387 */ /* 0x000fe80000100800 */
[----:B------:R-:W-:Y:S04]  /*43f20*/  STL [R1+0x20f8], R11 ;  /* 0x0020f80b01007387 */ /* 0x000fe80000100800 */
[----:B------:R-:W4:Y:S04]  /*43f30*/  LDL.LU.64 R54, [R1+0x128] ;  /* 0x0001280001367983 */ /* 0x000f280000300a00 */
[----:B------:R-:W4:Y:S04]  /*43f40*/  LDL.LU R44, [R1+0x390] ;  /* 0x00039000012c7983 */ /* 0x000f280000300800 */
[----:B------:R-:W-:Y:S04]  /*43f50*/  STL.64 [R1+0x210], R56 ;  /* 0x0002103801007387 */ /* 0x000fe80000100a00 */
[----:B------:R0:W-:Y:S04]  /*43f60*/  STL.64 [R1+0x218], R58 ;  /* 0x0002183a01007387 */ /* 0x0001e80000100a00 */
[----:B------:R-:W4:Y:S04]  /*43f70*/  LDL.LU R45, [R1+0x394] ;  /* 0x00039400012d7983 */ /* 0x000f280000300800 */
[----:B------:R-:W4:Y:S04]  /*43f80*/  LDL.LU R46, [R1+0x398] ;  /* 0x00039800012e7983 */ /* 0x000f280000300800 */
[----:B------:R-:W4:Y:S04]  /*43f90*/  LDL.LU R47, [R1+0x39c] ;  /* 0x00039c00012f7983 */ /* 0x000f280000300800 */
[----:B0-----:R-:W4:Y:S04]  /*43fa0*/  LDL.LU.64 R58, [R1+0xd8] ;  /* 0x0000d800013a7983 */ /* 0x001f280000300a00 */
[----:B------:R0:W-:Y:S04]  /*43fb0*/  STL [R1+0x2124], R6 ;  /* 0x0021240601007387 */ /* 0x0001e80000100800 */
[----:B------:R1:W-:Y:S04]  /*43fc0*/  STL [R1+0x2120], R7 ;  /* 0x0021200701007387 */ /* 0x0003e80000100800 */
[----:B------:R-:W4:Y:S04]  /*43fd0*/  LDL.LU R4, [R1+0x10b0] ;  /* 0x0010b00001047983 */ /* 0x000f280000300800 */
[----:B------:R-:W4:Y:S04]  /*43fe0*/  LDL.LU R5, [R1+0x10b4] ;  /* 0x0010b40001057983 */ /* 0x000f280000300800 */
[----:B0-----:R-:W4:Y:S04]  /*43ff0*/  LDL.LU R6, [R1+0x10b8] ;  /* 0x0010b80001067983 */ /* 0x001f280000300800 */
[----:B-1----:R-:W4:Y:S01]  /*44000*/  LDL.LU R7, [R1+0x10bc] ;  /* 0x0010bc0001077983 */ /* 0x002f220000300800 */
[----:B---3--:R-:W-:-:S02]  /*44010*/  IMAD.MOV.U32 R10, RZ, RZ, R14 ;  /* 0x000000ffff0a7224 */ /* 0x008fc400078e000e */
[----:B------:R-:W-:Y:S01]  /*44020*/  IMAD.MOV.U32 R11, RZ, RZ, R15 ;  /* 0x000000ffff0b7224 */ /* 0x000fe200078e000f */
[----:B--2---:R-:W-:-:S15]  /*44030*/  HMMA.16816.F32.BF16 R16, R48, R14, R16 ;  /* 0x0000000e3010723c */ /* 0x004fde0000041810 */
[----:B------:R-:W-:-:S04]  /*44040*/  NOP ;  /* 0x0000000000007918 */ /* 0x000fc80000000000 */
[----:B------:R-:W-:Y:S04]  /*44050*/  STL.64 [R1+0x1100], R16 ;  /* 0x0011001001007387 */ /* 0x000fe80000100a00 */
[----:B------:R0:W-:Y:S04]  /*44060*/  STL.64 [R1+0x1108], R18 ;  /* 0x0011081201007387 */ /* 0x0001e80000100a00 */
[----:B0-----:R-:W2:Y:S04]  /*44070*/  LDL.LU.64 R18, [R1+0x21d8] ;  /* 0x0021d80001127983 */ /* 0x001ea80000300a00 */
[----:B------:R-:W2:Y:S04]  /*44080*/  LDL.LU.64 R14, [R1+0x21d0] ;  /* 0x0021d000010e7983 */ /* 0x000ea80000300a00 */
[----:B------:R-:W2:Y:S01]  /*44090*/  LDL.LU.64 R12, [R1+0x21c8] ;  /* 0x0021c800010c7983 */ /* 0x000ea20000300a00 */
[----:B----4-:R-:W-:Y:S03]  /*440a0*/  HMMA.16816.F32.BF16 R4, R48, R54, R4 ;  /* 0x000000363004723c */ /* 0x010fe60000041804 */
[----:B------:R-:W-:-:S15]  /*440b0*/  STL.64 [R1+0x21b0], R10 ;  /* 0x0021b00a01007387 */ /* 0x000fde0000100a00 */
[----:B------:R-:W-:Y:S01]  /*440c0*/  NOP ;  /* 0x0000000000007918 */ /* 0x000fe20000000000 */
[----:B------:R-:W-:Y:S04]  /*440d0*/  STL.64 [R1+0x10b0], R4 ;  /* 0x0010b00401007387 */ /* 0x000fe80000100a00 */
[----:B------:R0:W-:Y:S02]  /*440e0*/  STL.64 [R1+0x10b8], R6 ;  /* 0x0010b80601007387 */ /* 0x0001e40000100a00 */
[----:B0-----:R-:W-:Y:S02]  /*440f0*/  IMAD.MOV.U32 R6, RZ, RZ, R54 ;  /* 0x000000ffff067224 */ /* 0x001fe400078e0036 */
[----:B------:R-:W-:Y:S02]  /*44100*/  IMAD.MOV.U32 R7, RZ, RZ, R55 ;  /* 0x000000ffff077224 */ /* 0x000fe400078e0037 */
[----:B------:R-:W-:-:S02]  /*44110*/  IMAD.MOV.U32 R0, RZ, RZ, R27 ;  /* 0x000000ffff007224 */ /* 0x000fc400078e001b */
[----:B------:R-:W-:Y:S01]  /*44120*/  IMAD.MOV.U32 R61, RZ, RZ, R26 ;  /* 0x000000ffff3d7224 */ /* 0x000fe200078e001a */
[----:B------:R-:W0:Y:S04]  /*44130*/  LDSM.16.MT88.4 R52, [R9+UR5+0x5080] ;  /* 0x005080050934783b */ /* 0x000e280008004200 */
[----:B------:R2:W-:Y:S01]  /*44140*/  STL.64 [R1+0x2190], R6 ;  /* 0x0021900601007387 */ /* 0x0005e20000100a00 */
[----:B------:R-:W-:Y:S02]  /*44150*/  IMAD.MOV.U32 R60, RZ, RZ, R35 ;  /* 0x000000ffff3c7224 */ /* 0x000fe400078e0023 */
[----:B------:R-:W-:Y:S02]  /*44160*/  IMAD.MOV.U32 R3, RZ, RZ, R34 ;  /* 0x000000ffff037224 */ /* 0x000fe400078e0022 */
[----:B------:R-:W-:Y:S01]  /*44170*/  IMAD.MOV.U32 R2, RZ, RZ, R43 ;  /* 0x000000ffff027224 */ /* 0x000fe200078e002b */
[----:B--2---:R-:W-:Y:S01]  /*44180*/  HMMA.16816.F32.BF16 R4, R48, R18, R12 ;  /* 0x000000123004723c */ /* 0x004fe2000004180c */
[----:B------:R-:W-:-:S02]  /*44190*/  IMAD.MOV.U32 R13, RZ, RZ, R18 ;  /* 0x000000ffff0d7224 */ /* 0x000fc400078e0012 */
[----:B------:R-:W-:-:S15]  /*441a0*/  IMAD.MOV.U32 R12, RZ, RZ, R19 ;  /* 0x000000ffff0c7224 */ /* 0x000fde00078e0013 */
[----:B------:R-:W-:Y:S01]  /*441b0*/  NOP ;  /* 0x0000000000007918 */ /* 0x000fe20000000000 */
[----:B------:R-:W-:Y:S04]  /*441c0*/  STL.64 [R1+0x1070], R4 ;  /* 0x0010700401007387 */ /* 0x000fe80000100a00 */
[----:B------:R1:W-:Y:S02]  /*441d0*/  STL.64 [R1+0x1078], R6 ;  /* 0x0010780601007387 */ /* 0x0003e40000100a00 */
[----:B-1----:R-:W-:Y:S02]  /*441e0*/  HMMA.16816.F32.BF16 R4, R48, R26, R20 ;  /* 0x0000001a3004723c */ /* 0x002fe40000041814 */
[----:B------:R-:W-:-:S15]  /*441f0*/  STL.64 [R1+0x2168], R12 ;  /* 0x0021680c01007387 */ /* 0x000fde0000100a00 */
[----:B------:R-:W-:Y:S02]  /*44200*/  NOP ;  /* 0x0000000000007918 */ /* 0x000fe40000000000 */
[----:B------:R-:W-:Y:S04]  /*44210*/  STL.64 [R1+0x3c0], R4 ;  /* 0x0003c00401007387 */ /* 0x000fe80000100a00 */
[----:B------:R1:W-:Y:S02]  /*44220*/  STL.64 [R1+0x3c8], R6 ;  /* 0x0003c80601007387 */ /* 0x0003e40000100a00 */
[----:B-1----:R-:W-:Y:S02]  /*44230*/  HMMA.16816.F32.BF16 R4, R48, R34, R28 ;  /* 0x000000223004723c */ /* 0x002fe4000004181c */
[----:B------:R-:W-:Y:S04]  /*44240*/  STL [R1+0x2070], R0 ;  /* 0x0020700001007387 */ /* 0x000fe80000100800 */
[----:B------:R-:W-:-:S13]  /*44250*/  STL [R1+0x206c], R61 ;  /* 0x00206c3d01007387 */ /* 0x000fda0000100800 */
[----:B------:R-:W-:Y:S04]  /*44260*/  STL.64 [R1+0x3b0], R4 ;  /* 0x0003b00401007387 */ /* 0x000fe80000100a00 */
[----:B------:R1:W-:Y:S02]  /*44270*/  STL.64 [R1+0x3b8], R6 ;  /* 0x0003b80601007387 */ /* 0x0003e40000100a00 */
[----:B-1----:R-:W-:Y:S02]  /*44280*/  HMMA.16816.F32.BF16 R4, R48, R42, R36 ;  /* 0x0000002a3004723c */ /* 0x002fe40000041824 */
[----:B------:R-:W-:Y:S04]  /*44290*/  STL [R1+0x2078], R60 ;  /* 0x0020783c01007387 */ /* 0x000fe80000100800 */
[----:B------:R-:W-:Y:S01]  /*442a0*/  STL [R1+0x2074], R3 ;  /* 0x0020740301007387 */ /* 0x000fe20000100800 */
[----:B------:R-:W-:-:S12]  /*442b0*/  IMAD.MOV.U32 R61, RZ, RZ, R42 ;  /* 0x000000ffff3d7224 */ /* 0x000fd800078e002a */
[----:B------:R-:W-:Y:S04]  /*442c0*/  STL.64 [R1+0x3a0], R4 ;  /* 0x0003a00401007387 */ /* 0x000fe80000100a00 */
[----:B------:R1:W-:Y:S02]  /*442d0*/  STL.64 [R1+0x3a8], R6 ;  /* 0x0003a80601007387 */ /* 0x0003e40000100a00 */
[----:B-1----:R-:W-:Y:S02]  /*442e0*/  HMMA.16816.F32.BF16 R4, R48, R58, R44 ;  /* 0x0000003a3004723c */ /* 0x002fe4000004182c */
[----:B------:R-:W-:Y:S04]  /*442f0*/  STL [R1+0x2080], R2 ;  /* 0x0020800201007387 */ /* 0x000fe80000100800 */
[----:B------:R-:W-:Y:S04]  /*44300*/  STL [R1+0x207c], R61 ;  /* 0x00207c3d01007387 */ /* 0x000fe80000100800 */
[----:B0-----:R-:W-:Y:S04]  /*44310*/  STL.64 [R1+0x20d0], R54 ;  /* 0x0020d03601007387 */ /* 0x001fe80000100a00 */
[----:B------:R-:W-:Y:S05]  /*44320*/  STL.64 [R1+0x20c8], R52 ;  /* 0x0020c83401007387 */ /* 0x000fea0000100a00 */
[----:B------:R-:W-:Y:S04]  /*44330*/  STL.64 [R1+0x390], R4 ;  /* 0x0003900401007387 */ /* 0x000fe80000100a00 */
[----:B------:R-:W-:Y:S04]  /*44340*/  STL.64 [R1+0x398], R6 ;  /* 0x0003980601007387 */ /* 0x000fe80000100a00 */
[----:B------:R-:W2:Y:S04]  /*44350*/  LDL.LU.64 R10, [R1+0xc8] ;  /* 0x0000c800010a7983 */ /* 0x000ea80000300a00 */
[----:B------:R-:W3:Y:S04]  /*44360*/  LDL.LU R40, [R1+0xbd0] ;  /* 0x000bd00001287983 */ /* 0x000ee80000300800 */
[----:B------:R-:W3:Y:S04]  /*44370*/  LDL.LU R41, [R1+0xbd4] ;  /* 0x000bd40001297983 */ /* 0x000ee80000300800 */
[----:B------:R-:W4:Y:S04]  /*44380*/  LDL.LU R42, [R1+0xbd8] ;  /* 0x000bd800012a7983 */ /* 0x000f280000300800 */
[----:B------:R-:W4:Y:S04]  /*44390*/  LDL.LU R43, [R1+0xbdc] ;  /* 0x000bdc00012b7983 */ /* 0x000f280000300800 */
[----:B----4-:R-:W-:Y:S04]  /*443a0*/  STL.64 [R1+0x21c0], R42 ;  /* 0x0021c02a01007387 */ /* 0x010fe80000100a00 */
[----:B---3--:R0:W-:Y:S04]  /*443b0*/  STL.64 [R1+0x21b8], R40 ;  /* 0x0021b82801007387 */ /* 0x0081e80000100a00 */
[----:B0-----:R-:W2:Y:S04]  /*443c0*/  LDL.LU R40, [R1+0xbe0] ;  /* 0x000be00001287983 */ /* 0x001ea80000300800 */
[----:B------:R-:W2:Y:S04]  /*443d0*/  LDL.LU R41, [R1+0xbe4] ;  /* 0x000be40001297983 */ /* 0x000ea80000300800 */
[----:B------:R-:W2:Y:S04]  /*443e0*/  LDL.LU R42, [R1+0xbe8] ;  /* 0x000be800012a7983 */ /* 0x000ea80000300800 */
[----:B------:R-:W2:Y:S04]  /*443f0*/  LDL.LU R43, [R1+0xbec] ;  /* 0x000bec00012b7983 */ /* 0x000ea80000300800 */
[----:B------:R-:W3:Y:S04]  /*44400*/  LDL.LU.64 R54, [R1+0xb8] ;  /* 0x0000b80001367983 */ /* 0x000ee80000300a00 */
[----:B------:R-:W4:Y:S04]  /*44410*/  LDL.LU R12, [R1+0xbc0] ;  /* 0x000bc000010c7983 */ /* 0x000f280000300800 */
[----:B------:R-:W4:Y:S04]  /*44420*/  LDL.LU R13, [R1+0xbc4] ;  /* 0x000bc400010d7983 */ /* 0x000f280000300800 */
[----:B------:R-:W4:Y:S04]  /*44430*/  LDL.LU R14, [R1+0xbc8] ;  /* 0x000bc800010e7983 */ /* 0x000f280000300800 */
[----:B------:R-:W4:Y:S04]  /*44440*/  LDL.LU R15, [R1+0xbcc] ;  /* 0x000bcc00010f7983 */ /* 0x000f280000300800 */
[----:B------:R-:W4:Y:S04]  /*44450*/  LDL.LU.64 R6, [R1+0xa8] ;  /* 0x0000a80001067983 */ /* 0x000f280000300a00 */
[----:B------:R-:W3:Y:S04]  /*44460*/  LDL.LU R16, [R1+0xbb0] ;  /* 0x000bb00001107983 */ /* 0x000ee80000300800 */
[----:B------:R-:W3:Y:S04]  /*44470*/  LDL.LU R17, [R1+0xbb4] ;  /* 0x000bb40001117983 */ /* 0x000ee80000300800 */
[----:B------:R-:W3:Y:S04]  /*44480*/  LDL.LU R18, [R1+0xbb8] ;  /* 0x000bb80001127983 */ /* 0x000ee80000300800 */
[----:B------:R-:W3:Y:S04]  /*44490*/  LDL.LU R19, [R1+0xbbc] ;  /* 0x000bbc0001137983 */ /* 0x000ee80000300800 */
[----:B------:R-:W3:Y:S04]  /*444a0*/  LDL.LU.64 R22, [R1+0x98] ;  /* 0x0000980001167983 */ /* 0x000ee80000300a00 */
        /* <DEDUP_REMOVED lines=9> */
[----:B------:R-:W3:Y:S01]  /*44540*/  LDL.LU.64 R38, [R1+0x78] ;  /* 0x0000780001267983 */ /* 0x000ee20000300a00 */
[----:B------:R-:W-:-:S03]  /*44550*/  IMAD.MOV.U32 R3, RZ, RZ, R58 ;  /* 0x000000ffff037224 */ /* 0x000fc600078e003a */
[----:B------:R-:W3:Y:S01]  /*44560*/  LDL.LU R44, [R1+0xb80] ;  /* 0x000b8000012c7983 */ /* 0x000ee20000300800 */
[----:B------:R-:W-:-:S03]  /*44570*/  IMAD.MOV.U32 R0, RZ, RZ, R59 ;  /* 0x000000ffff007224 */ /* 0x000fc600078e003b */
[----:B------:R-:W3:Y:S04]  /*44580*/  LDL.LU R45, [R1+0xb84] ;  /* 0x000b8400012d7983 */ /* 0x000ee80000300800 */
[----:B------:R-:W3:Y:S04]  /*44590*/  LDL.LU R46, [R1+0xb88] ;  /* 0x000b8800012e7983 */ /* 0x000ee80000300800 */
[----:B------:R-:W3:Y:S04]  /*445a0*/  LDL.LU R47, [R1+0xb8c] ;  /* 0x000b8c00012f7983 */ /* 0x000ee80000300800 */
[----:B------:R-:W3:Y:S04]  /*445b0*/  LDL.LU.64 R58, [R1+0x68] ;  /* 0x00006800013a7983 */ /* 0x000ee80000300a00 */
[----:B------:R-:W-:Y:S04]  /*445c0*/  STL [R1+0x2088], R3 ;  /* 0x0020880301007387 */ /* 0x000fe80000100800 */
[----:B------:R-:W-:Y:S01]  /*445d0*/  STL [R1+0x2084], R0 ;  /* 0x0020840001007387 */ /* 0x000fe20000100800 */
[----:B--2---:R-:W-:-:S15]  /*445e0*/  HMMA.16816.F32.BF16 R40, R48, R10, R40 ;  /* 0x0000000a3028723c */ /* 0x004fde0000041828 */
[----:B------:R-:W-:-:S04]  /*445f0*/  NOP ;  /* 0x0000000000007918 */ /* 0x000fc80000000000 */
[----:B------:R-:W-:Y:S04]  /*44600*/  STL.64 [R1+0xbe0], R40 ;  /* 0x000be02801007387 */ /* 0x000fe80000100a00 */
[----:B------:R0:W-:Y:S04]  /*44610*/  STL.64 [R1+0xbe8], R42 ;  /* 0x000be82a01007387 */ /* 0x0001e80000100a00 */
[----:B0-----:R-:W2:Y:S04]  /*44620*/  LDL.LU.64 R42, [R1+0x21c0] ;  /* 0x0021c000012a7983 */ /* 0x001ea80000300a00 */
[----:B------:R-:W2:Y:S01]  /*44630*/  LDL.LU.64 R40, [R1+0x21b8] ;  /* 0x0021b80001287983 */ /* 0x000ea20000300a00 */
[----:B----4-:R-:W-:Y:S01]  /*44640*/  HMMA.16816.F32.BF16 R12, R48, R6, R12 ;  /* 0x00000006300c723c */ /* 0x010fe2000004180c */
[----:B------:R-:W-:-:S02]  /*44650*/  IMAD.MOV.U32 R9, RZ, RZ, R6 ;  /* 0x000000ffff097224 */ /* 0x000fc400078e0006 */
[----:B------:R-:W-:-:S05]  /*44660*/  IMAD.MOV.U32 R8, RZ, RZ, R7 ;  /* 0x000000ffff087224 */ /* 0x000fca00078e0007 */
[----:B---3--:R-:W-:Y:S01]  /*44670*/  HMMA.16816.F32.BF16 R4, R48, R22, R16 ;  /* 0x000000163004723c */ /* 0x008fe20000041810 */
[----:B------:R-:W-:Y:S02]  /*44680*/  IMAD.MOV.U32 R61, RZ, RZ, R10 ;  /* 0x000000ffff3d7224 */ /* 0x000fe400078e000a */
[----:B------:R-:W-:Y:S02]  /*44690*/  IMAD.MOV.U32 R60, RZ, RZ, R11 ;  /* 0x000000ffff3c7224 */ /* 0x000fe400078e000b */
[----:B------:R-:W-:Y:S01]  /*446a0*/  IMAD.MOV.U32 R2, RZ, RZ, R55 ;  /* 0x000000ffff027224 */ /* 0x000fe200078e0037 */
[----:B------:R-:W3:Y:S04]  /*446b0*/  LDL.LU.64 R10, [R1+0x21b0] ;  /* 0x0021b000010a7983 */ /* 0x000ee80000300a00 */
[----:B------:R-:W-:Y:S04]  /*446c0*/  STL [R1+0x2090], R61 ;  /* 0x0020903d01007387 */ /* 0x000fe80000100800 */
[----:B------:R0:W-:Y:S01]  /*446d0*/  STL [R1+0x208c], R60 ;  /* 0x00208c3c01007387 */ /* 0x0001e20000100800 */
[----:B------:R-:W-:-:S02]  /*446e0*/  IMAD.MOV.U32 R0, RZ, RZ, R54 ;  /* 0x000000ffff007224 */ /* 0x000fc400078e0036 */
[----:B------:R-:W-:Y:S02]  /*446f0*/  IMAD.MOV.U32 R3, RZ, RZ, R23 ;  /* 0x000000ffff037224 */ /* 0x000fe400078e0017 */
[----:B0-----:R-:W-:Y:S02]  /*44700*/  IMAD.MOV.U32 R60, RZ, RZ, R22 ;  /* 0x000000ffff3c7224 */ /* 0x001fe400078e0016 */
[----:B------:R-:W-:Y:S01]  /*44710*/  IMAD.MOV.U32 R61, RZ, RZ, R31 ;  /* 0x000000ffff3d7224 */ /* 0x000fe200078e001f */
[----:B--2---:R-:W-:-:S15]  /*44720*/  HMMA.16816.F32.BF16 R40, R48, R54, R40 ;  /* 0x000000363028723c */ /* 0x004fde0000041828 */
[----:B------:R-:W-:-:S04]  /*44730*/  NOP ;  /* 0x0000000000007918 */ /* 0x000fc80000000000 */
[----:B------:R-:W-:Y:S04]  /*44740*/  STL.64 [R1+0xbd0], R40 ;  /* 0x000bd02801007387 */ /* 0x000fe80000100a00 */
[----:B------:R0:W-:Y:S04]  /*44750*/  STL.64 [R1+0xbd8], R42 ;  /* 0x000bd82a01007387 */ /* 0x0001e80000100a00 */
[----:B0-----:R-:W2:Y:S04]  /*44760*/  LDL.LU.64 R42, [R1+0x21a8] ;  /* 0x0021a800012a7983 */ /* 0x001ea80000300a00 */
        /* <DEDUP_REMOVED lines=10> */
[----:B------:R-:W-:Y:S01]  /*44810*/  STL [R1+0x20a4], R60 ;  /* 0x0020a43c01007387 */ /* 0x000fe20000100800 */
[----:B------:R-:W-:-:S12]  /*44820*/  IMAD.MOV.U32 R0, RZ, RZ, R30 ;  /* 0x000000ffff007224 */ /* 0x000fd800078e001e */
[----:B------:R-:W-:Y:S04]  /*44830*/  STL.64 [R1+0xba0], R4 ;  /* 0x000ba00401007387 */ /* 0x000fe80000100a00 */
[----:B------:R0:W-:Y:S02]  /*44840*/  STL.64 [R1+0xba8], R6 ;  /* 0x000ba80601007387 */ /* 0x0001e40000100a00 */
[----:B0-----:R-:W-:Y:S02]  /*44850*/  HMMA.16816.F32.BF16 R4, R48, R38, R32 ;  /* 0x000000263004723c */ /* 0x001fe40000041820 */
[----:B------:R-:W-:Y:S04]  /*44860*/  STL [R1+0x20b0], R61 ;  /* 0x0020b03d01007387 */ /* 0x000fe80000100800 */
[----:B------:R-:W-:Y:S01]  /*44870*/  STL [R1+0x20ac], R0 ;  /* 0x0020ac0001007387 */ /* 0x000fe20000100800 */
[----:B------:R-:W-:-:S02]  /*44880*/  IMAD.MOV.U32 R2, RZ, RZ, R39 ;  /* 0x000000ffff027224 */ /* 0x000fc400078e0027 */
[----:B------:R-:W-:-:S10]  /*44890*/  IMAD.MOV.U32 R9, RZ, RZ, R38 ;  /* 0x000000ffff097224 */ /* 0x000fd400078e0026 */
[----:B------:R-:W-:Y:S04]  /*448a0*/  STL.64 [R1+0xb90], R4 ;  /* 0x000b900401007387 */ /* 0x000fe80000100a00 */
[----:B------:R0:W-:Y:S02]  /*448b0*/  STL.64 [R1+0xb98], R6 ;  /* 0x000b980601007387 */ /* 0x0001e40000100a00 */
[----:B0-----:R-:W-:Y:S02]  /*448c0*/  HMMA.16816.F32.BF16 R4, R48, R58, R44 ;  /* 0x0000003a3004723c */ /* 0x001fe4000004182c */
[----:B------:R-:W-:Y:S04]  /*448d0*/  STL [R1+0x20b8], R2 ;  /* 0x0020b80201007387 */ /* 0x000fe80000100800 */
[----:B------:R-:W-:-:S13]  /*448e0*/  STL [R1+0x20b4], R9 ;  /* 0x0020b40901007387 */ /* 0x000fda0000100800 */
[----:B------:R-:W-:Y:S04]  /*448f0*/  STL.64 [R1+0xb80], R4 ;  /* 0x000b800401007387 */ /* 0x000fe80000100a00 */
[----:B------:R-:W-:Y:S04]  /*44900*/  STL.64 [R1+0xb88], R6 ;  /* 0x000b880601007387 */ /* 0x000fe80000100a00 */
[----:B------:R-:W4:Y:S04]  /*44910*/  LDL.LU R36, [R1+0xb20] ;  /* 0x000b200001247983 */ /* 0x000f280000300800 */
[----:B------:R-:W4:Y:S04]  /*44920*/  LDL.LU R37, [R1+0xb24] ;  /* 0x000b240001257983 */ /* 0x000f280000300800 */
[----:B------:R-:W2:Y:S04]  /*44930*/  LDL.LU R38, [R1+0xb28] ;  /* 0x000b280001267983 */ /* 0x000ea80000300800 */
[----:B------:R-:W2:Y:S04]  /*44940*/  LDL.LU R39, [R1+0xb2c] ;  /* 0x000b2c0001277983 */ /* 0x000ea80000300800 */
[----:B------:R-:W3:Y:S01]  /*44950*/  LDL.LU R56, [R1+0xb70] ;  /* 0x000b700001387983 */ /* 0x000ee20000300800 */
[----:B------:R-:W-:-:S03]  /*44960*/  IMAD.MOV.U32 R60, RZ, RZ, R58 ;  /* 0x000000ffff3c7224 */ /* 0x000fc600078e003a */
[----:B------:R-:W3:Y:S01]  /*44970*/  LDL.LU R57, [R1+0xb74] ;  /* 0x000b740001397983 */ /* 0x000ee20000300800 */
[----:B------:R-:W-:-:S03]  /*44980*/  IMAD.MOV.U32 R8, RZ, RZ, R59 ;  /* 0x000000ffff087224 */ /* 0x000fc600078e003b */
        /* <DEDUP_REMOVED lines=8> */
[----:B--2---:R-:W-:Y:S04]  /*44a10*/  STL.64 [R1+0x2178], R38 ;  /* 0x0021782601007387 */ /* 0x004fe80000100a00 */
[----:B----4-:R0:W-:Y:S04]  /*44a20*/  STL.64 [R1+0x2170], R36 ;  /* 0x0021702401007387 */ /* 0x0101e80000100a00 */
[----:B0-----:R-:W2:Y:S04]  /*44a30*/  LDL.LU R36, [R1+0xb40] ;  /* 0x000b400001247983 */ /* 0x001ea80000300800 */
[----:B------:R-:W2:Y:S04]  /*44a40*/  LDL.LU R37, [R1+0xb44] ;  /* 0x000b440001257983 */ /* 0x000ea80000300800 */
[----:B------:R-:W4:Y:S04]  /*44a50*/  LDL.LU R38, [R1+0xb48] ;  /* 0x000b480001267983 */ /* 0x000f280000300800 */
[----:B------:R-:W4:Y:S04]  /*44a60*/  LDL.LU R39, [R1+0xb4c] ;  /* 0x000b4c0001277983 */ /* 0x000f280000300800 */
[----:B------:R-:W2:Y:S04]  /*44a70*/  LDL.LU R4, [R1+0xb50] ;  /* 0x000b500001047983 */ /* 0x000ea80000300800 */
[----:B------:R-:W2:Y:S04]  /*44a80*/  LDL.LU R5, [R1+0xb54] ;  /* 0x000b540001057983 */ /* 0x000ea80000300800 */
[----:B------:R-:W2:Y:S04]  /*44a90*/  LDL.LU R6, [R1+0xb58] ;  /* 0x000b580001067983 */ /* 0x000ea80000300800 */
[----:B------:R-:W2:Y:S01]  /*44aa0*/  LDL.LU R7, [R1+0xb5c] ;  /* 0x000b5c0001077983 */ /* 0x000ea20000300800 */
[C---:B---3--:R-:W-:Y:S08]  /*44ab0*/  HMMA.16816.F32.BF16 R56, R48.reuse, R26, R56 ;  /* 0x0000001a3038723c */ /* 0x048ff00000041838 */
[----:B------:R-:W-:Y:S01]  /*44ac0*/  HMMA.16816.F32.BF16 R16, R48, R22, R16 ;  /* 0x000000163010723c */ /* 0x000fe20000041810 */
[----:B----4-:R0:W-:Y:S04]  /*44ad0*/  STL.64 [R1+0x2188], R38 ;  /* 0x0021882601007387 */ /* 0x0101e80000100a00 */
[----:B--2---:R-:W-:Y:S04]  /*44ae0*/  STL.64 [R1+0x2180], R36 ;  /* 0x0021802401007387 */ /* 0x004fe80000100a00 */
[----:B0-----:R-:W2:Y:S04]  /*44af0*/  LDL.LU.64 R38, [R1+0x38] ;  /* 0x0000380001267983 */ /* 0x001ea80000300a00 */
[----:B------:R-:W3:Y:S04]  /*44b00*/  LDL.LU.64 R14, [R1+0x28] ;  /* 0x00002800010e7983 */ /* 0x000ee80000300a00 */
[----:B------:R-:W4:Y:S04]  /*44b10*/  LDL.LU R28, [R1+0xb30] ;  /* 0x000b3000011c7983 */ /* 0x000f280000300800 */
[----:B------:R-:W4:Y:S04]  /*44b20*/  LDL.LU R29, [R1+0xb34] ;  /* 0x000b3400011d7983 */ /* 0x000f280000300800 */
[----:B------:R-:W4:Y:S04]  /*44b30*/  LDL.LU R30, [R1+0xb38] ;  /* 0x000b3800011e7983 */ /* 0x000f280000300800 */
[----:B------:R-:W4:Y:S04]  /*44b40*/  LDL.LU R31, [R1+0xb3c] ;  /* 0x000b3c00011f7983 */ /* 0x000f280000300800 */
[----:B------:R-:W4:Y:S04]  /*44b50*/  LDL.LU.64 R34, [R1+0x18] ;  /* 0x0000180001227983 */ /* 0x000f280000300a00 */
[----:B------:R-:W3:Y:S04]  /*44b60*/  LDL.LU.64 R46, [R1+0x8] ;  /* 0x00000800012e7983 */ /* 0x000ee80000300a00 */
[----:B------:R-:W3:Y:S04]  /*44b70*/  LDL.LU R52, [R1+0xb10] ;  /* 0x000b100001347983 */ /* 0x000ee80000300800 */
[----:B------:R-:W3:Y:S04]  /*44b80*/  LDL.LU R53, [R1+0xb14] ;  /* 0x000b140001357983 */ /* 0x000ee80000300800 */
[----:B------:R-:W3:Y:S04]  /*44b90*/  LDL.LU R54, [R1+0xb18] ;  /* 0x000b180001367983 */ /* 0x000ee80000300800 */
[----:B------:R-:W3:Y:S04]  /*44ba0*/  LDL.LU R55, [R1+0xb1c] ;  /* 0x000b1c0001377983 */ /* 0x000ee80000300800 */
[----:B------:R-:W-:Y:S04]  /*44bb0*/  STL [R1+0x20c0], R8 ;  /* 0x0020c00801007387 */ /* 0x000fe80000100800 */
[----:B------:R-:W-:Y:S04]  /*44bc0*/  STL [R1+0x20bc], R60 ;  /* 0x0020bc3c01007387 */ /* 0x000fe80000100800 */
[----:B------:R-:W-:Y:S04]  /*44bd0*/  STL.64 [R1+0xb70], R56 ;  /* 0x000b703801007387 */ /* 0x000fe80000100a00 */
[----:B------:R0:W-:Y:S01]  /*44be0*/  STL.64 [R1+0xb78], R58 ;  /* 0x000b783a01007387 */ /* 0x0001e20000100a00 */
[----:B------:R-:W-:-:S02]  /*44bf0*/  IMAD.MOV.U32 R41, RZ, RZ, R26 ;  /* 0x000000ffff297224 */ /* 0x000fc400078e001a */
[----:B------:R-:W-:Y:S01]  /*44c00*/  IMAD.MOV.U32 R40, RZ, RZ, R27 ;  /* 0x000000ffff287224 */ /* 0x000fe200078e001b */
[----:B0-----:R-:W3:Y:S04]  /*44c10*/  LDL.LU.64 R58, [R1+0x21a0] ;  /* 0x0021a000013a7983 */ /* 0x001ee80000300a00 */
[----:B------:R-:W3:Y:S04]  /*44c20*/  LDL.LU R57, [R1+0x2198] ;  /* 0x0021980001397983 */ /* 0x000ee80000300800 */
[----:B------:R-:W3:Y:S04]  /*44c30*/  LDL.LU R24, [R1+0xb00] ;  /* 0x000b000001187983 */ /* 0x000ee80000300800 */
[----:B------:R-:W3:Y:S04]  /*44c40*/  LDL.LU R25, [R1+0xb04] ;  /* 0x000b040001197983 */ /* 0x000ee80000300800 */
[----:B------:R-:W3:Y:S04]  /*44c50*/  LDL.LU R26, [R1+0xb08] ;  /* 0x000b0800011a7983 */ /* 0x000ee80000300800 */
[----:B------:R-:W3:Y:S04]  /*44c60*/  LDL.LU R27, [R1+0xb0c] ;  /* 0x000b0c00011b7983 */ /* 0x000ee80000300800 */
        /* <DEDUP_REMOVED lines=8> */
[----:B------:R-:W3:Y:S04]  /*44cf0*/  LDL.LU R20, [R1+0xae0] ;  /* 0x000ae00001147983 */ /* 0x000ee80000300800 */
[----:B------:R-:W3:Y:S04]  /*44d00*/  LDL.LU R21, [R1+0xae4] ;  /* 0x000ae40001157983 */ /* 0x000ee80000300800 */
[----:B------:R-:W3:Y:S04]  /*44d10*/  LDL.LU R22, [R1+0xae8] ;  /* 0x000ae80001167983 */ /* 0x000ee80000300800 */
[----:B------:R-:W3:Y:S01]  /*44d20*/  LDL.LU R23, [R1+0xaec] ;  /* 0x000aec0001177983 */ /* 0x000ee20000300800 */
[----:B--2---:R-:W-:-:S15]  /*44d30*/  HMMA.16816.F32.BF16 R4, R48, R38, R4 ;  /* 0x000000263004723c */ /* 0x004fde0000041804 */
[----:B------:R-:W-:-:S04]  /*44d40*/  NOP ;  /* 0x0000000000007918 */ /* 0x000fc80000000000 */
[----:B------:R0:W-:Y:S04]  /*44d50*/  STL.64 [R1+0xb50], R4 ;  /* 0x000b500401007387 */ /* 0x0001e80000100a00 */
[----:B------:R1:W-:Y:S01]  /*44d60*/  STL.64 [R1+0xb58], R6 ;  /* 0x000b580601007387 */ /* 0x0003e20000100a00 */
[----:B0-----:R-:W-:-:S03]  /*44d70*/  IMAD.MOV.U32 R5, RZ, RZ, R38 ;  /* 0x000000ffff057224 */ /* 0x001fc600078e0026 */
[----:B-1----:R-:W2:Y:S01]  /*44d80*/  LDL.LU.64 R6, [R1+0x2190] ;  /* 0x0021900001067983 */ /* 0x002ea20000300a00 */
[----:B------:R-:W-:-:S03]  /*44d90*/  IMAD.MOV.U32 R4, RZ, RZ, R39 ;  /* 0x000000ffff047224 */ /* 0x000fc600078e0027 */
[----:B------:R-:W3:Y:S04]  /*44da0*/  LDL.LU.64 R38, [R1+0x2188] ;  /* 0x0021880001267983 */ /* 0x000ee80000300a00 */
[----:B------:R-:W3:Y:S02]  /*44db0*/  LDL.LU.64 R36, [R1+0x2180] ;  /* 0x0021800001247983 */ /* 0x000ee40000300a00 */
[----:B---3--:R-:W-:-:S15]  /*44dc0*/  HMMA.16816.F32.BF16 R36, R48, R14, R36 ;  /* 0x0000000e3024723c */ /* 0x008fde0000041824 */
[----:B------:R-:W-:-:S04]  /*44dd0*/  NOP ;  /* 0x0000000000007918 */ /* 0x000fc80000000000 */
[----:B------:R-:W-:Y:S04]  /*44de0*/  STL.64 [R1+0xb40], R36 ;  /* 0x000b402401007387 */ /* 0x000fe80000100a00 */
[----:B------:R0:W-:Y:S04]  /*44df0*/  STL.64 [R1+0xb48], R38 ;  /* 0x000b482601007387 */ /* 0x0001e80000100a00 */
[----:B0-----:R-:W3:Y:S04]  /*44e00*/  LDL.LU.64 R38, [R1+0x2178] ;  /* 0x0021780001267983 */ /* 0x001ee80000300a00 */
[----:B------:R-:W3:Y:S01]  /*44e10*/  LDL.LU.64 R36, [R1+0x2170] ;  /* 0x0021700001247983 */ /* 0x000ee20000300a00 */
[----:B----4-:R-:W-:Y:S03]  /*44e20*/  HMMA.16816.F32.BF16 R28, R48, R34, R28 ;  /* 0x00000022301c723c */ /* 0x010fe6000004181c */
[----:B------:R-:W4:Y:S01]  /*44e30*/  LDL.LU.64 R12, [R1+0x2168] ;  /* 0x00216800010c7983 */ /* 0x000f220000300a00 */
[----:B------:R-:W-:-:S02]  /*44e40*/  IMAD.MOV.U32 R2, RZ, RZ, R34 ;  /* 0x000000ffff027224 */ /* 0x000fc400078e0022 */
[----:B------:R-:W-:Y:S02]  /*44e50*/  IMAD.MOV.U32 R9, RZ, RZ, R35 ;  /* 0x000000ffff097224 */ /* 0x000fe400078e0023 */
[----:B------:R-:W-:Y:S02]  /*44e60*/  IMAD.MOV.U32 R8, RZ, RZ, R46 ;  /* 0x000000ffff087224 */ /* 0x000fe400078e002e */
[----:B------:R-:W-:-:S09]  /*44e70*/  IMAD.MOV.U32 R60, RZ, RZ, R47 ;  /* 0x000000ffff3c7224 */ /* 0x000fd200078e002f */
        /* <DEDUP_REMOVED lines=8> */
[----:B------:R-:W-:Y:S04]  /*44f00*/  STL.64 [R1+0xb20], R36 ;  /* 0x000b202401007387 */ /* 0x000fe80000100a00 */
[----:B------:R0:W-:Y:S04]  /*44f10*/  STL.64 [R1+0xb28], R38 ;  /* 0x000b282601007387 */ /* 0x0001e80000100a00 */
[----:B0-----:R-:W3:Y:S04]  /*44f20*/  LDL.LU.64 R38, [R1+0x2140] ;  /* 0x0021400001267983 */ /* 0x001ee80000300a00 */
[----:B------:R-:W2:Y:S04]  /*44f30*/  LDL.LU.64 R36, [R1+0x2138] ;  /* 0x0021380001247983 */ /* 0x000ea80000300a00 */
[----:B------:R-:W2:Y:S04]  /*44f40*/  LDL.LU.64 R46, [R1+0x2130] ;  /* 0x00213000012e7983 */ /* 0x000ea80000300a00 */
[----:B------:R-:W3:Y:S01]  /*44f50*/  LDL.LU.64 R44, [R1+0x2128] ;  /* 0x00212800012c7983 */ /* 0x000ee20000300a00 */
[----:B------:R-:W-:-:S15]  /*44f60*/  HMMA.16816.F32.BF16 R52, R48, R58, R52 ;  /* 0x0000003a3034723c */ /* 0x000fde0000041834 */
[----:B------:R-:W-:-:S04]  /*44f70*/  NOP ;  /* 0x0000000000007918 */ /* 0x000fc80000000000 */
[----:B------:R0:W-:Y:S04]  /*44f80*/  STL.64 [R1+0xb10], R52 ;  /* 0x000b103401007387 */ /* 0x0001e80000100a00 */
[----:B------:R1:W-:Y:S04]  /*44f90*/  STL.64 [R1+0xb18], R54 ;  /* 0x000b183601007387 */ /* 0x0003e80000100a00 */
[----:B0-----:R-:W4:Y:S04]  /*44fa0*/  LDL.LU R52, [R1+0xad0] ;  /* 0x000ad00001347983 */ /* 0x001f280000300800 */
[----:B------:R-:W4:Y:S04]  /*44fb0*/  LDL.LU R53, [R1+0xad4] ;  /* 0x000ad40001357983 */ /* 0x000f280000300800 */
[----:B-1----:R-:W4:Y:S04]  /*44fc0*/  LDL.LU R54, [R1+0xad8] ;  /* 0x000ad80001367983 */ /* 0x002f280000300800 */
[----:B------:R-:W4:Y:S04]  /*44fd0*/  LDL.LU R55, [R1+0xadc] ;  /* 0x000adc0001377983 */ /* 0x000f280000300800 */
[----:B------:R-:W-:Y:S04]  /*44fe0*/  STL.64 [R1+0x1ef0], R58 ;  /* 0x001ef03a01007387 */ /* 0x000fe80000100a00 */
[----:B------:R-:W-:Y:S01]  /*44ff0*/  STL [R1+0x1ee8], R57 ;  /* 0x001ee83901007387 */ /* 0x000fe20000100800 */
[----:B--2---:R-:W-:Y:S03]  /*45000*/  HMMA.16816.F32.BF16 R24, R48, R46, R24 ;  /* 0x0000002e3018723c */ /* 0x004fe60000041818 */
[----:B------:R-:W-:Y:S04]  /*45010*/  STL.64 [R1+0x1f00], R46 ;  /* 0x001f002e01007387 */ /* 0x000fe80000100a00 */
[----:B---3--:R-:W-:-:S12]  /*45020*/  STL.64 [R1+0x1ef8], R44 ;  /* 0x001ef82c01007387 */ /* 0x008fd80000100a00 */
        /* <DEDUP_REMOVED lines=8> */
[----:B------:R-:W-:Y:S02]  /*450b0*/  IMAD.MOV.U32 R0, RZ, RZ, R15 ;  /* 0x000000ffff007224 */ /* 0x000fe400078e000f */
[----:B----4-:R-:W-:Y:S02]  /*450c0*/  IMAD.MOV.U32 R46, RZ, RZ, R13 ;  /* 0x000000ffff2e7224 */ /* 0x010fe400078e000d */
[----:B------:R-:W-:Y:S02]  /*450d0*/  IMAD.MOV.U32 R47, RZ, RZ, R12 ;  /* 0x000000ffff2f7224 */ /* 0x000fe400078e000c */
[C---:B------:R-:W-:Y:S01]  /*450e0*/  HMMA.16816.F32.BF16 R12, R48.reuse, R38, R20 ;  /* 0x00000026300c723c */ /* 0x040fe20000041814 */
[----:B------:R-:W-:Y:S07]  /*450f0*/  STL.64 [R1+0x1f08], R42 ;  /* 0x001f082a01007387 */ /* 0x000fee0000100a00 */
[----:B------:R-:W-:Y:S02]  /*45100*/  HMMA.16816.F32.BF16 R52, R48, R34, R52 ;  /* 0x000000223034723c */ /* 0x000fe40000041834 */
        /* <DEDUP_REMOVED lines=94> */
[----:B------:R-:W-:Y:S01]  /*456f0*/  STL.64 [R1+0x1ea8], R10 ;  /* 0x001ea80a01007387 */ /* 0x000fe20000100a00 */
        /* <DEDUP_REMOVED lines=11> */
[----:B------:R-:W-:Y:S04]  /*457b0*/  STL.64 [R1+0x208], R22 ;  /* 0x0002081601007387 */ /* 0x000fe80000100a00 */
[----:B------:R-:W2:Y:S04]  /*457c0*/  LDL.LU R48, [R1+0x560] ;  /* 0x0005600001307983 */ /* 0x000ea80000300800 */
[----:B------:R-:W-:Y:S04]  /*457d0*/  STL.64 [R1+0x1f0], R16 ;  /* 0x0001f01001007387 */ /* 0x000fe80000100a00 */
[----:B------:R-:W-:Y:S04]  /*457e0*/  STL.64 [R1+0x1f8], R18 ;  /* 0x0001f81201007387 */ /* 0x000fe80000100a00 */
[----:B------:R-:W-:Y:S04]  /*457f0*/  STL.64 [R1+0x1e0], R12 ;  /* 0x0001e00c01007387 */ /* 0x000fe80000100a00 */
[----:B------:R0:W-:Y:S04]  /*45800*/  STL.64 [R1+0x1e8], R14 ;  /* 0x0001e80e01007387 */ /* 0x0001e80000100a00 */
[----:B------:R-:W2:Y:S04]  /*45810*/  LDL.LU R49, [R1+0x564] ;  /* 0x0005640001317983 */ /* 0x000ea80000300800 */
[----:B------:R-:W3:Y:S04]  /*45820*/  LDL.LU R50, [R1+0x568] ;  /* 0x0005680001327983 */ /* 0x000ee80000300800 */
[----:B------:R-:W3:Y:S01]  /*45830*/  LDL.LU R51, [R1+0x56c] ;  /* 0x00056c0001337983 */ /* 0x000ee20000300800 */
[----:B------:R-:W-:-:S02]  /*45840*/  IMAD.MOV.U32 R58, RZ, RZ, R8 ;  /* 0x000000ffff3a7224 */ /* 0x000fc400078e0008 */
        /* <DEDUP_REMOVED lines=22> */
[----:B------:R-:W-:Y:S02]  /*459b0*/  IMAD.MOV.U32 R27, RZ, RZ, R0 ;  /* 0x000000ffff1b7224 */ /* 0x000fe400078e0000 */
[----:B0-----:R-:W-:Y:S02]  /*459c0*/  IMAD.MOV.U32 R14, RZ, RZ, R5 ;  /* 0x000000ffff0e7224 */ /* 0x001fe400078e0005 */
[----:B------:R-:W-:Y:S01]  /*459d0*/  IMAD.MOV.U32 R15, RZ, RZ, R4 ;  /* 0x000000ffff0f7224 */ /* 0x000fe200078e0004 */
[----:B--2---:R3:W-:Y:S04]  /*459e0*/  STL.64 [R1+0x1f90], R30 ;  /* 0x001f901e01007387 */ /* 0x0047e80000100a00 */
[----:B------:R-:W-:Y:S04]  /*459f0*/  STL.64 [R1+0x1f88], R28 ;  /* 0x001f881c01007387 */ /* 0x000fe80000100a00 */
[----:B------:R-:W2:Y:S04]  /*45a00*/  LDL.LU R61, [R1+0x20b0] ;  /* 0x0020b000013d7983 */ /* 0x000ea80000300800 */
[----:B------:R-:W2:Y:S04]  /*45a10*/  LDL.LU R0, [R1+0x20ac] ;  /* 0x0020ac0001007983 */ /* 0x000ea80000300800 */
[----:B------:R-:W-:Y:S04]  /*45a20*/  STL.64 [R1+0x1f98], R26 ;  /* 0x001f981a01007387 */ /* 0x000fe80000100a00 */
[----:B------:R0:W-:Y:S04]  /*45a30*/  STL.64 [R1+0x1fa0], R14 ;  /* 0x001fa00e01007387 */ /* 0x0001e80000100a00 */
[----:B------:R-:W2:Y:S04]  /*45a40*/  LDL.LU R4, [R1+0x5a0] ;  /* 0x0005a00001047983 */ /* 0x000ea80000300800 */
[----:B------:R-:W2:Y:S04]  /*45a50*/  LDL.LU R5, [R1+0x5a4] ;  /* 0x0005a40001057983 */ /* 0x000ea80000300800 */
[----:B------:R-:W2:Y:S04]  /*45a60*/  LDL.LU R6, [R1+0x5a8] ;  /* 0x0005a80001067983 */ /* 0x000ea80000300800 */
[----:B------:R-:W2:Y:S01]  /*45a70*/  LDL.LU R7, [R1+0x5ac] ;  /* 0x0005ac0001077983 */ /* 0x000ea20000300800 */
[----:B-1----:R-:W-:-:S02]  /*45a80*/  IMAD.MOV.U32 R50, RZ, RZ, R3 ;  /* 0x000000ffff327224 */ /* 0x002fc400078e0003 */
[----:B------:R-:W-:Y:S01]  /*45a90*/  IMAD.MOV.U32 R51, RZ, RZ, R56 ;  /* 0x000000ffff337224 */ /* 0x000fe200078e0038 */
[----:B--2---:R-:W-:Y:S04]  /*45aa0*/  STL.64 [R1+0x1fb0], R6 ;  /* 0x001fb00601007387 */ /* 0x004fe80000100a00 */
[----:B------:R1:W-:Y:S04]  /*45ab0*/  STL.64 [R1+0x1fa8], R4 ;  /* 0x001fa80401007387 */ /* 0x0003e80000100a00 */
        /* <DEDUP_REMOVED lines=9> */
[----:B--2---:R2:W-:Y:S04]  /*45b50*/  STL.64 [R1+0x1fc0], R56 ;  /* 0x001fc03801007387 */ /* 0x0045e80000100a00 */
[----:B------:R4:W-:Y:S04]  /*45b60*/  STL.64 [R1+0x1fd0], R46 ;  /* 0x001fd02e01007387 */ /* 0x0009e80000100a00 */
[----:B------:R-:W2:Y:S04]  /*45b70*/  LDL.LU R40, [R1+0x5c0] ;  /* 0x0005c00001287983 */ /* 0x000ea80000300800 */
[----:B------:R-:W2:Y:S04]  /*45b80*/  LDL.LU R41, [R1+0x5c4] ;  /* 0x0005c40001297983 */ /* 0x000ea80000300800 */
[----:B------:R-:W2:Y:S04]  /*45b90*/  LDL.LU R42, [R1+0x5c8] ;  /* 0x0005c800012a7983 */ /* 0x000ea80000300800 */
[----:B------:R-:W2:Y:S01]  /*45ba0*/  LDL.LU R43, [R1+0x5cc] ;  /* 0x0005cc00012b7983 */ /* 0x000ea20000300800 */
[----:B---3--:R-:W-:-:S02]  /*45bb0*/  IMAD.MOV.U32 R30, RZ, RZ, R60 ;  /* 0x000000ffff1e7224 */ /* 0x008fc400078e003c */
[----:B------:R-:W-:Y:S02]  /*45bc0*/  IMAD.MOV.U32 R31, RZ, RZ, R8 ;  /* 0x000000ffff1f7224 */ /* 0x000fe400078e0008 */
[----:B0-----:R-:W-:Y:S02]  /*45bd0*/  IMAD.MOV.U32 R14, RZ, RZ, R9 ;  /* 0x000000ffff0e7224 */ /* 0x001fe400078e0009 */
[----:B------:R-:W-:Y:S01]  /*45be0*/  IMAD.MOV.U32 R15, RZ, RZ, R2 ;  /* 0x000000ffff0f7224 */ /* 0x000fe200078e0002 */
[----:B--2---:R-:W-:Y:S04]  /*45bf0*/  STL.64 [R1+0x1fe0], R42 ;  /* 0x001fe02a01007387 */ /* 0x004fe80000100a00 */
[----:B------:R-:W-:Y:S04]  /*45c00*/  STL.64 [R1+0x1fd8], R40 ;  /* 0x001fd82801007387 */ /* 0x000fe80000100a00 */
[----:B------:R-:W4:Y:S04]  /*45c10*/  LDL.LU R60, [R1+0x20a4] ;  /* 0x0020a400013c7983 */ /* 0x000f280000300800 */
[----:B------:R-:W2:Y:S04]  /*45c20*/  LDL.LU R8, [R1+0x20a0] ;  /* 0x0020a00001087983 */ /* 0x000ea80000300800 */
[----:B------:R-:W-:Y:S04]  /*45c30*/  STL.64 [R1+0x1fe8], R30 ;  /* 0x001fe81e01007387 */ /* 0x000fe80000100a00 */
[----:B------:R-:W3:Y:S04]  /*45c40*/  LDL.LU R9, [R1+0x209c] ;  /* 0x00209c0001097983 */ /* 0x000ee80000300800 */
[----:B------:R-:W2:Y:S04]  /*45c50*/  LDL.LU R2, [R1+0x2098] ;  /* 0x0020980001027983 */ /* 0x000ea80000300800 */
[----:B------:R-:W-:Y:S04]  /*45c60*/  STL.64 [R1+0x1ff0], R14 ;  /* 0x001ff00e01007387 */ /* 0x000fe80000100a00 */
[----:B-1----:R-:W2:Y:S04]  /*45c70*/  LDL.LU R4, [R1+0x5e0] ;  /* 0x0005e00001047983 */ /* 0x002ea80000300800 */
[----:B------:R-:W2:Y:S04]  /*45c80*/  LDL.LU R5, [R1+0x5e4] ;  /* 0x0005e40001057983 */ /* 0x000ea80000300800 */
[----:B------:R-:W2:Y:S04]  /*45c90*/  LDL.LU R6, [R1+0x5e8] ;  /* 0x0005e80001067983 */ /* 0x000ea80000300800 */
[----:B------:R-:W2:Y:S01]  /*45ca0*/  LDL.LU R7, [R1+0x5ec] ;  /* 0x0005ec0001077983 */ /* 0x000ea20000300800 */
[----:B------:R-:W-:-:S02]  /*45cb0*/  IMAD.MOV.U32 R50, RZ, RZ, R0 ;  /* 0x000000ffff327224 */ /* 0x000fc400078e0000 */
[----:B------:R-:W-:Y:S01]  /*45cc0*/  IMAD.MOV.U32 R51, RZ, RZ, R61 ;  /* 0x000000ffff337224 */ /* 0x000fe200078e003d */
[----:B--2---:R-:W-:Y:S04]  /*45cd0*/  STL.64 [R1+0x2000], R6 ;  /* 0x0020000601007387 */ /* 0x004fe80000100a00 */
[----:B------:R-:W-:Y:S04]  /*45ce0*/  STL.64 [R1+0x1ff8], R4 ;  /* 0x001ff80401007387 */ /* 0x000fe80000100a00 */
[----:B------:R-:W2:Y:S04]  /*45cf0*/  LDL.LU R0, [R1+0x2094] ;  /* 0x0020940001007983 */ /* 0x000ea80000300800 */
[----:B------:R-:W3:Y:S04]  /*45d00*/  LDL.LU R61, [R1+0x2090] ;  /* 0x00209000013d7983 */ /* 0x000ee80000300800 */
[----:B------:R0:W-:Y:S04]  /*45d10*/  STL.64 [R1+0x2008], R50 ;  /* 0x0020083201007387 */ /* 0x0001e80000100a00 */
[----:B------:R-:W3:Y:S04]  /*45d20*/  LDL.LU R56, [R1+0x150] ;  /* 0x0001500001387983 */ /* 0x000ee80000300800 */
[----:B------:R-:W3:Y:S04]  /*45d30*/  LDL.LU R57, [R1+0x154] ;  /* 0x0001540001397983 */ /* 0x000ee80000300800 */
[----:B------:R-:W3:Y:S04]  /*45d40*/  LDL.LU R58, [R1+0x158] ;  /* 0x00015800013a7983 */ /* 0x000ee80000300800 */
[----:B------:R-:W3:Y:S01]  /*45d50*/  LDL.LU R59, [R1+0x15c] ;  /* 0x00015c00013b7983 */ /* 0x000ee20000300800 */
[----:B----4-:R-:W-:-:S02]  /*45d60*/  IMAD.MOV.U32 R46, RZ, RZ, R60 ;  /* 0x000000ffff2e7224 */ /* 0x010fc400078e003c */
[----:B------:R-:W-:Y:S02]  /*45d70*/  IMAD.MOV.U32 R47, RZ, RZ, R3 ;  /* 0x000000ffff2f7224 */ /* 0x000fe400078e0003 */
[----:B--2---:R-:W-:Y:S01]  /*45d80*/  IMAD.MOV.U32 R34, RZ, RZ, R0 ;  /* 0x000000ffff227224 */ /* 0x004fe200078e0000 */
[----:B---3--:R-:W-:Y:S04]  /*45d90*/  STL.64 [R1+0x2018], R58 ;  /* 0x0020183a01007387 */ /* 0x008fe80000100a00 */
[----:B------:R1:W-:Y:S04]  /*45da0*/  STL.64 [R1+0x2010], R56 ;  /* 0x0020103801007387 */ /* 0x0003e80000100a00 */
[----:B------:R-:W2:Y:S04]  /*45db0*/  LDL.LU R60, [R1+0x208c] ;  /* 0x00208c00013c7983 */ /* 0x000ea80000300800 */
[----:B------:R-:W0:Y:S04]  /*45dc0*/  LDL.LU R3, [R1+0x2088] ;  /* 0x0020880001037983 */ /* 0x000e280000300800 */
[----:B------:R3:W-:Y:S04]  /*45dd0*/  STL.64 [R1+0x2020], R46 ;  /* 0x0020202e01007387 */ /* 0x0007e80000100a00 */
[----:B------:R-:W4:Y:S01]  /*45de0*/  LDL.LU R0, [R1+0x2084] ;  /* 0x0020840001007983 */ /* 0x000f220000300800 */
[----:B------:R-:W-:-:S02]  /*45df0*/  IMAD.MOV.U32 R35, RZ, RZ, R2 ;  /* 0x000000ffff237224 */ /* 0x000fc400078e0002 */
[----:B------:R-:W-:Y:S01]  /*45e00*/  IMAD.MOV.U32 R38, RZ, RZ, R61 ;  /* 0x000000ffff267224 */ /* 0x000fe200078e003d */
[----:B------:R-:W3:Y:S04]  /*45e10*/  LDL.LU R2, [R1+0x2080] ;  /* 0x0020800001027983 */ /* 0x000ee80000300800 */
[----:B------:R0:W-:Y:S04]  /*45e20*/  STL.64 [R1+0x2028], R34 ;  /* 0x0020282201007387 */ /* 0x0001e80000100a00 */
[----:B------:R-:W3:Y:S01]  /*45e30*/  LDL.LU R61, [R1+0x207c] ;  /* 0x00207c00013d7983 */ /* 0x000ee20000300800 */
[----:B--2---:R-:W-:-:S02]  /*45e40*/  IMAD.MOV.U32 R39, RZ, RZ, R60 ;  /* 0x000000ffff277224 */ /* 0x004fc400078e003c */
[----:B0-----:R-:W-:Y:S01]  /*45e50*/  IMAD.MOV.U32 R50, RZ, RZ, R3 ;  /* 0x000000ffff327224 */ /* 0x001fe200078e0003 */
[----:B------:R-:W2:Y:S01]  /*45e60*/  LDL.LU R60, [R1+0x2078] ;  /* 0x00207800013c7983 */ /* 0x000ea20000300800 */
[----:B----4-:R-:W-:-:S03]  /*45e70*/  IMAD.MOV.U32 R51, RZ, RZ, R0 ;  /* 0x000000ffff337224 */ /* 0x010fc600078e0000 */
[----:B------:R0:W-:Y:S04]  /*45e80*/  STL.64 [R1+0x2030], R38 ;  /* 0x0020302601007387 */ /* 0x0001e80000100a00 */
[----:B------:R-:W0:Y:S04]  /*45e90*/  LDL.LU R3, [R1+0x2074] ;  /* 0x0020740001037983 */ /* 0x000e280000300800 */
[----:B------:R-:W4:Y:S04]  /*45ea0*/  LDL.LU R0, [R1+0x2070] ;  /* 0x0020700001007983 */ /* 0x000f280000300800 */
[----:B------:R0:W-:Y:S04]  /*45eb0*/  STL.64 [R1+0x2038], R50 ;  /* 0x0020383201007387 */ /* 0x0001e80000100a00 */
[----:B-1----:R-:W2:Y:S04]  /*45ec0*/  LDL.LU R56, [R1+0x1a0] ;  /* 0x0001a00001387983 */ /* 0x002ea80000300800 */
[----:B------:R-:W2:Y:S04]  /*45ed0*/  LDL.LU R57, [R1+0x1a4] ;  /* 0x0001a40001397983 */ /* 0x000ea80000300800 */
[----:B------:R-:W2:Y:S04]  /*45ee0*/  LDL.LU R58, [R1+0x1a8] ;  /* 0x0001a800013a7983 */ /* 0x000ea80000300800 */
[----:B------:R-:W2:Y:S01]  /*45ef0*/  LDL.LU R59, [R1+0x1ac] ;  /* 0x0001ac00013b7983 */ /* 0x000ea20000300800 */
[----:B---3--:R-:W-:-:S02]  /*45f00*/  IMAD.MOV.U32 R46, RZ, RZ, R61 ;  /* 0x000000ffff2e7224 */ /* 0x008fc400078e003d */
[----:B------:R-:W-:Y:S01]  /*45f10*/  IMAD.MOV.U32 R47, RZ, RZ, R2 ;  /* 0x000000ffff2f7224 */ /* 0x000fe200078e0002 */
[----:B--2---:R4:W-:Y:S04]  /*45f20*/  STL.64 [R1+0x2048], R58 ;  /* 0x0020483a01007387 */ /* 0x0049e80000100a00 */
        /* <DEDUP_REMOVED lines=8> */
[----:B0-----:R-:W-:-:S03]  /*45fb0*/  IMAD.MOV.U32 R38, RZ, RZ, R3 ;  /* 0x000000ffff267224 */ /* 0x001fc600078e0003 */
[----:B------:R-:W3:Y:S01]  /*45fc0*/  LDL.LU R3, [R1+0x2064] ;  /* 0x0020640001037983 */ /* 0x000ee20000300800 */
[----:B------:R-:W-:-:S03]  /*45fd0*/  IMAD.MOV.U32 R39, RZ, RZ, R60 ;  /* 0x000000ffff277224 */ /* 0x000fc600078e003c */
[----:B------:R-:W3:Y:S04]  /*45fe0*/  LDL.LU R60, [R1+0x2060] ;  /* 0x00206000013c7983 */ /* 0x000ee80000300800 */
[----:B------:R-:W3:Y:S04]  /*45ff0*/  LDL.LU R48, [R1+0x1c0] ;  /* 0x0001c00001307983 */ /* 0x000ee80000300800 */
[----:B------:R-:W3:Y:S04]  /*46000*/  LDL.LU R49, [R1+0x1c4] ;  /* 0x0001c40001317983 */ /* 0x000ee80000300800 */
[----:B------:R-:W3:Y:S04]  /*46010*/  LDL.LU R50, [R1+0x1c8] ;  /* 0x0001c80001327983 */ /* 0x000ee80000300800 */
[----:B------:R-:W3:Y:S01]  /*46020*/  LDL.LU R51, [R1+0x1cc] ;  /* 0x0001cc0001337983 */ /* 0x000ee20000300800 */
[----:B----4-:R-:W-:-:S02]  /*46030*/  IMAD.MOV.U32 R59, RZ, RZ, R0 ;  /* 0x000000ffff3b7224 */ /* 0x010fc400078e0000 */
[----:B--2---:R-:W-:Y:S02]  /*46040*/  IMAD.MOV.U32 R58, RZ, RZ, R61 ;  /* 0x000000ffff3a7224 */ /* 0x004fe400078e003d */
[----:B------:R-:W2:Y:S04]  /*46050*/  LDL.LU R61, [R1+0x205c] ;  /* 0x00205c00013d7983 */ /* 0x000ea80000300800 */
[----:B------:R-:W4:Y:S04]  /*46060*/  LDL.LU R0, [R1+0x2058] ;  /* 0x0020580001007983 */ /* 0x000f280000300800 */
[----:B------:R-:W2:Y:S04]  /*46070*/  LDL.LU R44, [R1+0x1d0] ;  /* 0x0001d000012c7983 */ /* 0x000ea80000300800 */
[----:B------:R-:W2:Y:S04]  /*46080*/  LDL.LU R45, [R1+0x1d4] ;  /* 0x0001d400012d7983 */ /* 0x000ea80000300800 */
[----:B-1----:R-:W2:Y:S04]  /*46090*/  LDL.LU R46, [R1+0x1d8] ;  /* 0x0001d800012e7983 */ /* 0x002ea80000300800 */
[----:B------:R-:W2:Y:S04]  /*460a0*/  LDL.LU R47, [R1+0x1dc] ;  /* 0x0001dc00012f7983 */ /* 0x000ea80000300800 */
        /* <DEDUP_REMOVED lines=28> */
[C---:B---3--:R-:W-:Y:S08]  /*46270*/  HMMA.16816.F32.BF16 R36, R52.reuse, R38, R48 ;  /* 0x000000263424723c */ /* 0x048ff00000041830 */
[----:B--2---:R-:W-:Y:S01]  /*46280*/  HMMA.16816.F32.BF16 R56, R52, R58, R44 ;  /* 0x0000003a3438723c */ /* 0x004fe2000004182c */
[----:B------:R-:W2:-:S15]  /*46290*/  LDL.LU.64 R46, [R1+0x2050] ;  /* 0x00205000012e7983 */ /* 0x000e9e0000300a00 */
[----:B------:R-:W-:-:S03]  /*462a0*/  NOP ;  /* 0x0000000000007918 */ /* 0x000fc60000000000 */
[----:B------:R-:W-:Y:S04]  /*462b0*/  STL.64 [R1+0x1d0], R56 ;  /* 0x0001d03801007387 */ /* 0x000fe80000100a00 */
[----:B------:R0:W-:Y:S04]  /*462c0*/  STL.64 [R1+0x1d8], R58 ;  /* 0x0001d83a01007387 */ /* 0x0001e80000100a00 */
[----:B0-----:R-:W3:Y:S04]  /*462d0*/  LDL.LU.64 R58, [R1+0x2048] ;  /* 0x00204800013a7983 */ /* 0x001ee80000300a00 */
[----:B------:R-:W3:Y:S04]  /*462e0*/  LDL.LU.64 R56, [R1+0x2040] ;  /* 0x0020400001387983 */ /* 0x000ee80000300a00 */
[----:B------:R-:W3:Y:S04]  /*462f0*/  LDL.LU.64 R50, [R1+0x2038] ;  /* 0x0020380001327983 */ /* 0x000ee80000300a00 */
[----:B------:R-:W-:Y:S04]  /*46300*/  STL.64 [R1+0x1c0], R36 ;  /* 0x0001c02401007387 */ /* 0x000fe80000100a00 */
[----:B------:R0:W-:Y:S04]  /*46310*/  STL.64 [R1+0x1c8], R38 ;  /* 0x0001c82601007387 */ /* 0x0001e80000100a00 */
[----:B0-----:R-:W4:Y:S01]  /*46320*/  LDL.LU.64 R38, [R1+0x2030] ;  /* 0x0020300001267983 */ /* 0x001f220000300a00 */
[----:B--2---:R-:W-:Y:S03]  /*46330*/  HMMA.16816.F32.BF16 R44, R52, R46, R32 ;  /* 0x0000002e342c723c */ /* 0x004fe60000041820 */
[----:B------:R-:W2:-:S15]  /*46340*/  LDL.LU.64 R34, [R1+0x2028] ;  /* 0x0020280001227983 */ /* 0x000e9e0000300a00 */
[----:B------:R-:W-:Y:S01]  /*46350*/  NOP ;  /* 0x0000000000007918 */ /* 0x000fe20000000000 */
        /* <DEDUP_REMOVED lines=9> */
[----:B----4-:R-:W-:Y:S01]  /*463f0*/  HMMA.16816.F32.BF16 R36, R52, R38, R4 ;  /* 0x000000263424723c */ /* 0x010fe20000041804 */
[----:B------:R-:W-:-:S02]  /*46400*/  IMAD.MOV.U32 R10, RZ, RZ, R9 ;  /* 0x000000ffff0a7224 */ /* 0x000fc400078e0009 */
[----:B------:R-:W-:Y:S01]  /*46410*/  IMAD.MOV.U32 R11, RZ, RZ, R8 ;  /* 0x000000ffff0b7224 */ /* 0x000fe200078e0008 */
[----:B------:R-:W4:Y:S04]  /*46420*/  LDL.LU.64 R6, [R1+0x2000] ;  /* 0x0020000001067983 */ /* 0x000f280000300a00 */
[----:B------:R-:W4:Y:S02]  /*46430*/  LDL.LU.64 R4, [R1+0x1ff8] ;  /* 0x001ff80001047983 */ /* 0x000f240000300a00 */
[C---:B------:R-:W-:Y:S09]  /*46440*/  HMMA.16816.F32.BF16 R8, R52.reuse, R10, R28 ;  /* 0x0000000a3408723c */ /* 0x040ff2000004181c */
[----:B------:R0:W-:Y:S04]  /*46450*/  STL.64 [R1+0x190], R36 ;  /* 0x0001902401007387 */ /* 0x0001e80000100a00 */
[----:B------:R1:W-:Y:S04]  /*46460*/  STL.64 [R1+0x198], R38 ;  /* 0x0001982601007387 */ /* 0x0003e80000100a00 */
[----:B0-----:R-:W4:Y:S04]  /*46470*/  LDL.LU R36, [R1+0x540] ;  /* 0x0005400001247983 */ /* 0x001f280000300800 */
[----:B------:R-:W4:Y:S04]  /*46480*/  LDL.LU R37, [R1+0x544] ;  /* 0x0005440001257983 */ /* 0x000f280000300800 */
[----:B-1----:R-:W4:Y:S04]  /*46490*/  LDL.LU R38, [R1+0x548] ;  /* 0x0005480001267983 */ /* 0x002f280000300800 */
[----:B------:R-:W4:Y:S01]  /*464a0*/  LDL.LU R39, [R1+0x54c] ;  /* 0x00054c0001277983 */ /* 0x000f220000300800 */
[----:B--2---:R-:W-:Y:S03]  /*464b0*/  HMMA.16816.F32.BF16 R32, R52, R34, R12 ;  /* 0x000000223420723c */ /* 0x004fe6000004180c */
[----:B------:R-:W4:-:S15]  /*464c0*/  LDL.LU.64 R14, [R1+0x1ff0] ;  /* 0x001ff000010e7983 */ /* 0x000f1e0000300a00 */
[----:B------:R-:W-:Y:S01]  /*464d0*/  NOP ;  /* 0x0000000000007918 */ /* 0x000fe20000000000 */
[----:B------:R0:W-:Y:S04]  /*464e0*/  STL.64 [R1+0x180], R32 ;  /* 0x0001802001007387 */ /* 0x0001e80000100a00 */
[----:B------:R1:W-:Y:S01]  /*464f0*/  STL.64 [R1+0x188], R34 ;  /* 0x0001882201007387 */ /* 0x0003e20000100a00 */
[C---:B------:R-:W-:Y:S03]  /*46500*/  HMMA.16816.F32.BF16 R44, R52.reuse, R46, R40 ;  /* 0x0000002e342c723c */ /* 0x040fe60000041828 */
[----:B0-----:R-:W2:Y:S04]  /*46510*/  LDL.LU R32, [R1+0x530] ;  /* 0x0005300001207983 */ /* 0x001ea80000300800 */
[----:B------:R-:W2:Y:S04]  /*46520*/  LDL.LU R33, [R1+0x534] ;  /* 0x0005340001217983 */ /* 0x000ea80000300800 */
[----:B-1----:R-:W2:Y:S04]  /*46530*/  LDL.LU R34, [R1+0x538] ;  /* 0x0005380001227983 */ /* 0x002ea80000300800 */
[----:B------:R-:W2:Y:S04]  /*46540*/  LDL.LU R35, [R1+0x53c] ;  /* 0x00053c0001237983 */ /* 0x000ea80000300800 */
[----:B------:R-:W2:Y:S04]  /*46550*/  LDL.LU.64 R30, [R1+0x1fe8] ;  /* 0x001fe800011e7983 */ /* 0x000ea80000300a00 */
        /* <DEDUP_REMOVED lines=9> */
[----:B------:R0:W-:Y:S01]  /*465f0*/  STL.64 [R1+0x168], R46 ;  /* 0x0001682e01007387 */ /* 0x0001e20000100a00 */
[C---:B---3--:R-:W-:Y:S03]  /*46600*/  HMMA.16816.F32.BF16 R48, R52.reuse, R50, R56 ;  /* 0x000000323430723c */ /* 0x048fe60000041838 */
[----:B0-----:R-:W3:Y:S04]  /*46610*/  LDL.LU.64 R46, [R1+0x1fd0] ;  /* 0x001fd000012e7983 */ /* 0x001ee80000300a00 */
[----:B------:R-:W3:Y:S04]  /*46620*/  LDL.LU.64 R58, [R1+0x1fc8] ;  /* 0x001fc800013a7983 */ /* 0x000ee80000300a00 */
[----:B------:R-:W3:Y:S08]  /*46630*/  LDL.LU.64 R56, [R1+0x1fc0] ;  /* 0x001fc00001387983 */ /* 0x000ef00000300a00 */
[----:B------:R-:W-:Y:S04]  /*46640*/  STL.64 [R1+0x150], R48 ;  /* 0x0001503001007387 */ /* 0x000fe80000100a00 */
[----:B------:R0:W-:Y:S04]  /*46650*/  STL.64 [R1+0x158], R50 ;  /* 0x0001583201007387 */ /* 0x0001e80000100a00 */
[----:B0-----:R-:W3:Y:S01]  /*46660*/  LDL.LU.64 R50, [R1+0x1fb8] ;  /* 0x001fb80001327983 */ /* 0x001ee20000300a00 */
[----:B----4-:R-:W-:Y:S03]  /*46670*/  HMMA.16816.F32.BF16 R12, R52, R14, R4 ;  /* 0x0000000e340c723c */ /* 0x010fe60000041804 */
[----:B------:R-:W4:Y:S04]  /*46680*/  LDL.LU.64 R6, [R1+0x1fb0] ;  /* 0x001fb00001067983 */ /* 0x000f280000300a00 */
[----:B------:R-:W4:-:S12]  /*46690*/  LDL.LU.64 R4, [R1+0x1fa8] ;  /* 0x001fa80001047983 */ /* 0x000f180000300a00 */
[----:B------:R-:W-:Y:S04]  /*466a0*/  STL.64 [R1+0x5e0], R12 ;  /* 0x0005e00c01007387 */ /* 0x000fe80000100a00 */
[----:B------:R0:W-:Y:S04]  /*466b0*/  STL.64 [R1+0x5e8], R14 ;  /* 0x0005e80e01007387 */ /* 0x0001e80000100a00 */
[----:B0-----:R-:W4:Y:S01]  /*466c0*/  LDL.LU.64 R14, [R1+0x1fa0] ;  /* 0x001fa000010e7983 */ /* 0x001f220000300a00 */
[C---:B--2---:R-:W-:Y:S03]  /*466d0*/  HMMA.16816.F32.BF16 R28, R52.reuse, R30, R24 ;  /* 0x0000001e341c723c */ /* 0x044fe60000041818 */
[----:B------:R-:W2:Y:S05]  /*466e0*/  LDL.LU.64 R26, [R1+0x1f98] ;  /* 0x001f9800011a7983 */ /* 0x000eaa0000300a00 */
[C---:B---3--:R-:W-:Y:S11]  /*466f0*/  HMMA.16816.F32.BF16 R44, R52.reuse, R46, R40 ;  /* 0x0000002e342c723c */ /* 0x048ff60000041828 */
[----:B------:R-:W-:Y:S04]  /*46700*/  STL.64 [R1+0x5d0], R28 ;  /* 0x0005d01c01007387 */ /* 0x000fe80000100a00 */
[----:B------:R0:W-:Y:S04]  /*46710*/  STL.64 [R1+0x5d8], R30 ;  /* 0x0005d81e01007387 */ /* 0x0001e80000100a00 */
[----:B0-----:R-:W3:Y:S04]  /*46720*/  LDL.LU.64 R30, [R1+0x1f90] ;  /* 0x001f9000011e7983 */ /* 0x001ee80000300a00 */
[----:B------:R-:W3:Y:S04]  /*46730*/  LDL.LU.64 R28, [R1+0x1f88] ;  /* 0x001f8800011c7983 */ /* 0x000ee80000300a00 */
[----:B------:R-:W3:Y:S04]  /*46740*/  LDL.LU.64 R42, [R1+0x1f80] ;  /* 0x001f8000012a7983 */ /* 0x000ee80000300a00 */
[----:B------:R-:W-:Y:S04]  /*46750*/  STL.64 [R1+0x5c0], R44 ;  /* 0x0005c02c01007387 */ /* 0x000fe80000100a00 */
[----:B------:R0:W-:Y:S01]  /*46760*/  STL.64 [R1+0x5c8], R46 ;  /* 0x0005c82e01007387 */ /* 0x0001e20000100a00 */
[C---:B------:R-:W-:Y:S03]  /*46770*/  HMMA.16816.F32.BF16 R48, R52.reuse, R50, R56 ;  /* 0x000000323430723c */ /* 0x040fe60000041838 */
[----:B0-----:R-:W3:Y:S04]  /*46780*/  LDL.LU.64 R46, [R1+0x1f78] ;  /* 0x001f7800012e7983 */ /* 0x001ee80000300a00 */
[----:B------:R-:W3:Y:S04]  /*46790*/  LDL.LU.64 R44, [R1+0x1f70] ;  /* 0x001f7000012c7983 */ /* 0x000ee80000300a00 */
[----:B------:R-:W3:Y:S08]  /*467a0*/  LDL.LU.64 R58, [R1+0x1f68] ;  /* 0x001f6800013a7983 */ /* 0x000ef00000300a00 */
[----:B------:R-:W-:Y:S04]  /*467b0*/  STL.64 [R1+0x5b0], R48 ;  /* 0x0005b03001007387 */ /* 0x000fe80000100a00 */
[----:B------:R0:W-:Y:S04]  /*467c0*/  STL.64 [R1+0x5b8], R50 ;  /* 0x0005b83201007387 */ /* 0x0001e80000100a00 */
[----:B0-----:R-:W3:Y:S04]  /*467d0*/  LDL.LU.64 R50, [R1+0x1f60] ;  /* 0x001f600001327983 */ /* 0x001ee80000300a00 */
[----:B------:R-:W3:Y:S01]  /*467e0*/  LDL.LU.64 R48, [R1+0x1f58] ;  /* 0x001f580001307983 */ /* 0x000ee20000300a00 */
[C---:B----4-:R-:W-:Y:S08]  /*467f0*/  HMMA.16816.F32.BF16 R12, R52.reuse, R14, R4 ;  /* 0x0000000e340c723c */ /* 0x050ff00000041804 */
[C---:B--2---:R-:W-:Y:S01]  /*46800*/  HMMA.16816.F32.BF16 R24, R52.reuse, R26, R20 ;  /* 0x0000001a3418723c */ /* 0x044fe20000041814 */
[----:B------:R-:W2:Y:S10]  /*46810*/  LDL.LU.64 R6, [R1+0x1f50] ;  /* 0x001f500001067983 */ /* 0x000eb40000300a00 */
[----:B------:R-:W-:Y:S04]  /*46820*/  STL.64 [R1+0x5a0], R12 ;  /* 0x0005a00c01007387 */ /* 0x000fe80000100a00 */
[----:B------:R0:W-:Y:S04]  /*46830*/  STL.64 [R1+0x5a8], R14 ;  /* 0x0005a80e01007387 */ /* 0x0001e80000100a00 */
[----:B0-----:R-:W4:Y:S04]  /*46840*/  LDL.LU.64 R14, [R1+0x1f48] ;  /* 0x001f4800010e7983 */ /* 0x001f280000300a00 */
[----:B------:R0:W5:Y:S04]  /*46850*/  LDL.LU.64 R12, [R1+0x1f40] ;  /* 0x001f4000010c7983 */ /* 0x0001680000300a00 */
[----:B------:R-:W2:Y:S04]  /*46860*/  LDL.LU.64 R22, [R1+0x1f38] ;  /* 0x001f380001167983 */ /* 0x000ea80000300a00 */
[----:B------:R0:W5:Y:S04]  /*46870*/  LDL.LU.64 R20, [R1+0x1f30] ;  /* 0x001f300001147983 */ /* 0x0001680000300a00 */
[----:B------:R-:W-:Y:S04]  /*46880*/  STL.64 [R1+0x590], R24 ;  /* 0x0005901801007387 */ /* 0x000fe80000100a00 */
[----:B------:R1:W-:Y:S04]  /*46890*/  STL.64 [R1+0x598], R26 ;  /* 0x0005981a01007387 */ /* 0x0003e80000100a00 */
[----:B-1----:R-:W2:Y:S04]  /*468a0*/  LDL.LU.64 R26, [R1+0x1f28] ;  /* 0x001f2800011a7983 */ /* 0x002ea80000300a00 */
[----:B------:R0:W5:Y:S01]  /*468b0*/  LDL.LU.64 R24, [R1+0x1f20] ;  /* 0x001f200001187983 */ /* 0x0001620000300a00 */
[C---:B---3--:R-:W-:Y:S03]  /*468c0*/  HMMA.16816.F32.BF16 R40, R52.reuse, R42, R28 ;  /* 0x0000002a3428723c */ /* 0x048fe6000004181c */
[----:B------:R-:W3:Y:S04]  /*468d0*/  LDL.LU.64 R30, [R1+0x1f18] ;  /* 0x001f1800011e7983 */ /* 0x000ee80000300a00 */
[----:B------:R-:W2:Y:S01]  /*468e0*/  LDL.LU.64 R28, [R1+0x1f10] ;  /* 0x001f1000011c7983 */ /* 0x000ea20000300a00 */
[C---:B------:R-:W-:Y:S11]  /*468f0*/  HMMA.16816.F32.BF16 R56, R52.reuse, R58, R44 ;  /* 0x0000003a3438723c */ /* 0x040ff6000004182c */
[----:B------:R-:W-:Y:S04]  /*46900*/  STL.64 [R1+0x580], R40 ;  /* 0x0005802801007387 */ /* 0x000fe80000100a00 */
[----:B------:R1:W-:Y:S04]  /*46910*/  STL.64 [R1+0x588], R42 ;  /* 0x0005882a01007387 */ /* 0x0003e80000100a00 */
[----:B-1----:R-:W2:Y:S04]  /*46920*/  LDL.LU.64 R42, [R1+0x1f08] ;  /* 0x001f0800012a7983 */ /* 0x002ea80000300a00 */
[----:B------:R-:W2:Y:S04]  /*46930*/  LDL.LU.64 R46, [R1+0x1f00] ;  /* 0x001f0000012e7983 */ /* 0x000ea80000300a00 */
[----:B------:R0:W5:Y:S04]  /*46940*/  LDL.LU.64 R44, [R1+0x1ef8] ;  /* 0x001ef800012c7983 */ /* 0x0001680000300a00 */
[----:B------:R-:W-:Y:S04]  /*46950*/  STL.64 [R1+0x570], R56 ;  /* 0x0005703801007387 */ /* 0x000fe80000100a00 */
[----:B------:R1:W-:Y:S04]  /*46960*/  STL.64 [R1+0x578], R58 ;  /* 0x0005783a01007387 */ /* 0x0003e80000100a00 */
[----:B-1----:R-:W2:Y:S04]  /*46970*/  LDL.LU.64 R58, [R1+0x1ef0] ;  /* 0x001ef000013a7983 */ /* 0x002ea80000300a00 */
[----:B------:R0:W5:Y:S01]  /*46980*/  LDL.LU R57, [R1+0x1ee8] ;  /* 0x001ee80001397983 */ /* 0x0001620000300800 */
[----:B--2---:R-:W-:-:S15]  /*46990*/  HMMA.16816.F32.BF16 R48, R52, R58, R48 ;  /* 0x0000003a3430723c */ /* 0x004fde0000041830 */
[----:B------:R-:W-:-:S04]  /*469a0*/  NOP ;  /* 0x0000000000007918 */ /* 0x000fc80000000000 */
[----:B------:R-:W-:Y:S04]  /*469b0*/  STL.64 [R1+0x560], R48 ;  /* 0x0005603001007387 */ /* 0x000fe80000100a00 */
[----:B------:R1:W-:Y:S02]  /*469c0*/  STL.64 [R1+0x568], R50 ;  /* 0x0005683201007387 */ /* 0x0003e40000100a00 */
[C---:B-1----:R-:W-:Y:S02]  /*469d0*/  HMMA.16816.F32.BF16 R48, R52.reuse, R46, R16 ;  /* 0x0000002e3430723c */ /* 0x042fe40000041810 */
[----:B------:R-:W2:Y:S06]  /*469e0*/  LDL.LU R16, [R1+0x4f0] ;  /* 0x0004f00001107983 */ /* 0x000eac0000300800 */
[C---:B------:R-:W-:Y:S11]  /*469f0*/  HMMA.16816.F32.BF16 R40, R52.reuse, R42, R36 ;  /* 0x0000002a3428723c */ /* 0x040ff60000041824 */
[----:B------:R1:W-:Y:S04]  /*46a00*/  STL.64 [R1+0x550], R48 ;  /* 0x0005503001007387 */ /* 0x0003e80000100a00 */
[----:B------:R0:W-:Y:S04]  /*46a10*/  STL.64 [R1+0x558], R50 ;  /* 0x0005583201007387 */ /* 0x0001e80000100a00 */
[----:B------:R-:W2:Y:S04]  /*46a20*/  LDL.LU R17, [R1+0x4f4] ;  /* 0x0004f40001117983 */ /* 0x000ea80000300800 */
[----:B------:R-:W2:Y:S04]  /*46a30*/  LDL.LU R18, [R1+0x4f8] ;  /* 0x0004f80001127983 */ /* 0x000ea80000300800 */
[----:B------:R-:W2:Y:S04]  /*46a40*/  LDL.LU R19, [R1+0x4fc] ;  /* 0x0004fc0001137983 */ /* 0x000ea80000300800 */
[----:B-1----:R-:W2:Y:S04]  /*46a50*/  LDL.LU R48, [R1+0x4e0] ;  /* 0x0004e00001307983 */ /* 0x002ea80000300800 */
[----:B------:R-:W2:Y:S04]  /*46a60*/  LDL.LU R49, [R1+0x4e4] ;  /* 0x0004e40001317983 */ /* 0x000ea80000300800 */
[----:B0-----:R-:W2:Y:S04]  /*46a70*/  LDL.LU R50, [R1+0x4e8] ;  /* 0x0004e80001327983 */ /* 0x001ea80000300800 */
[----:B------:R-:W2:Y:S04]  /*46a80*/  LDL.LU R51, [R1+0x4ec] ;  /* 0x0004ec0001337983 */ /* 0x000ea80000300800 */
[----:B------:R-:W2:Y:S04]  /*46a90*/  LDL.LU.64 R38, [R1+0x1ee0] ;  /* 0x001ee00001267983 */ /* 0x000ea80000300a00 */
[----:B------:R-:W3:Y:S04]  /*46aa0*/  LDL.LU.64 R36, [R1+0x1ed8] ;  /* 0x001ed80001247983 */ /* 0x000ee80000300a00 */
[----:B------:R0:W-:Y:S04]  /*46ab0*/  STL.64 [R1+0x540], R40 ;  /* 0x0005402801007387 */ /* 0x0001e80000100a00 */
[----:B------:R1:W-:Y:S04]  /*46ac0*/  STL.64 [R1+0x548], R42 ;  /* 0x0005482a01007387 */ /* 0x0003e80000100a00 */
[----:B0-----:R-:W3:Y:S04]  /*46ad0*/  LDL.LU R40, [R1+0x510] ;  /* 0x0005100001287983 */ /* 0x001ee80000300800 */
[----:B------:R-:W3:Y:S04]  /*46ae0*/  LDL.LU R41, [R1+0x514] ;  /* 0x0005140001297983 */ /* 0x000ee80000300800 */
[----:B-1----:R-:W3:Y:S04]  /*46af0*/  LDL.LU R42, [R1+0x518] ;  /* 0x00051800012a7983 */ /* 0x002ee80000300800 */
[----:B------:R-:W3:Y:S01]  /*46b00*/  LDL.LU R43, [R1+0x51c] ;  /* 0x00051c00012b7983 */ /* 0x000ee20000300800 */
[----:B--2---:R-:W-:-:S15]  /*46b10*/  HMMA.16816.F32.BF16 R32, R52, R38, R32 ;  /* 0x000000263420723c */ /* 0x004fde0000041820 */
[----:B------:R-:W-:-:S04]  /*46b20*/  NOP ;  /* 0x0000000000007918 */ /* 0x000fc80000000000 */
[----:B------:R-:W-:Y:S04]  /*46b30*/  STL.64 [R1+0x530], R32 ;  /* 0x0005302001007387 */ /* 0x000fe80000100a00 */
[----:B------:R0:W-:Y:S04]  /*46b40*/  STL.64 [R1+0x538], R34 ;  /* 0x0005382201007387 */ /* 0x0001e80000100a00 */
[----:B0-----:R-:W2:Y:S04]  /*46b50*/  LDL.LU.64 R34, [R1+0x1ed0] ;  /* 0x001ed00001227983 */ /* 0x001ea80000300a00 */
[----:B------:R0:W5:Y:S04]  /*46b60*/  LDL.LU.64 R32, [R1+0x1ec8] ;  /* 0x001ec80001207983 */ /* 0x0001680000300a00 */
[----:B---3--:R1:W-:Y:S04]  /*46b70*/  STL.64 [R1+0x1e90], R36 ;  /* 0x001e902401007387 */ /* 0x0083e80000100a00 */
[----:B-1----:R-:W2:Y:S04]  /*46b80*/  LDL.LU R36, [R1+0x520] ;  /* 0x0005200001247983 */ /* 0x002ea80000300800 */
[----:B------:R-:W2:Y:S04]  /*46b90*/  LDL.LU R37, [R1+0x524] ;  /* 0x0005240001257983 */ /* 0x000ea80000300800 */
[----:B------:R-:W2:Y:S04]  /*46ba0*/  LDL.LU R38, [R1+0x528] ;  /* 0x0005280001267983 */ /* 0x000ea80000300800 */
[----:B------:R-:W2:Y:S04]  /*46bb0*/  LDL.LU R39, [R1+0x52c] ;  /* 0x00052c0001277983 */ /* 0x000ea80000300800 */
[----:B------:R-:W3:Y:S01]  /*46bc0*/  LDL.LU R46, [R1+0x1264] ;  /* 0x00126400012e7983 */ /* 0x000ee20000300800 */
[----:B------:R-:W-:-:S15]  /*46bd0*/  HMMA.16816.F32.BF16 R16, R52, R22, R16 ;  /* 0x000000163410723c */ /* 0x000fde0000041810 */
[----:B------:R-:W-:-:S04]  /*46be0*/  NOP ;  /* 0x0000000000007918 */ /* 0x000fc80000000000 */
[----:B------:R-:W-:Y:S01]  /*46bf0*/  IMAD.MOV.U32 R23, RZ, RZ, R19 ;  /* 0x000000ffff177224 */ /* 0x000fe200078e0013 */
[----:B--2---:R-:W-:-:S15]  /*46c00*/  HMMA.16816.F32.BF16 R36, R52, R34, R36 ;  /* 0x000000223424723c */ /* 0x004fde0000041824 */
[----:B------:R-:W-:-:S04]  /*46c10*/  NOP ;  /* 0x0000000000007918 */ /* 0x000fc80000000000 */
[----:B------:R-:W-:Y:S04]  /*46c20*/  STL.64 [R1+0x520], R36 ;  /* 0x0005202401007387 */ /* 0x000fe80000100a00 */
[----:B------:R1:W-:Y:S02]  /*46c30*/  STL.64 [R1+0x528], R38 ;  /* 0x0005282601007387 */ /* 0x0003e40000100a00 */
[----:B-1----:R-:W-:-:S15]  /*46c40*/  HMMA.16816.F32.BF16 R36, R52, R30, R40 ;  /* 0x0000001e3424723c */ /* 0x002fde0000041828 */
[----:B------:R-:W-:-:S04]  /*46c50*/  NOP ;  /* 0x0000000000007918 */ /* 0x000fc80000000000 */
[----:B------:R-:W-:Y:S02]  /*46c60*/  IMAD.MOV.U32 R31, RZ, RZ, R39 ;  /* 0x000000ffff1f7224 */ /* 0x000fe400078e0027 */
[----:B------:R-:W-:Y:S01]  /*46c70*/  IMAD.MOV.U32 R30, RZ, RZ, R37 ;  /* 0x000000ffff1e7224 */ /* 0x000fe200078e0025 */
[----:B------:R-:W-:Y:S04]  /*46c80*/  STL.64 [R1+0x510], R36 ;  /* 0x0005102401007387 */ /* 0x000fe80000100a00 */
[----:B------:R-:W-:Y:S04]  /*46c90*/  STL.64 [R1+0x518], R38 ;  /* 0x0005182601007387 */ /* 0x000fe80000100a00 */
[----:B------:R-:W-:Y:S04]  /*46ca0*/  STL.64 [R1+0x1ea0], R30 ;  /* 0x001ea01e01007387 */ /* 0x000fe80000100a00 */
[----:B------:R1:W-:Y:S02]  /*46cb0*/  STL.64 [R1+0x1e98], R28 ;  /* 0x001e981c01007387 */ /* 0x0003e40000100a00 */
[----:B-1----:R-:W-:Y:S02]  /*46cc0*/  HMMA.16816.F32.BF16 R28, R52, R26, R8 ;  /* 0x0000001a341c723c */ /* 0x002fe40000041808 */
[----:B------:R-:W4:-:S15]  /*46cd0*/  LDL.LU R8, [R1+0x4d0] ;  /* 0x0004d00001087983 */ /* 0x000f1e0000300800 */
[----:B------:R-:W-:Y:S02]  /*46ce0*/  NOP ;  /* 0x0000000000007918 */ /* 0x000fe40000000000 */
[----:B------:R1:W-:Y:S04]  /*46cf0*/  STL.64 [R1+0x500], R28 ;  /* 0x0005001c01007387 */ /* 0x0003e80000100a00 */
[----:B------:R2:W-:Y:S04]  /*46d00*/  STL.64 [R1+0x508], R30 ;  /* 0x0005081e01007387 */ /* 0x0005e80000100a00 */
[----:B------:R-:W4:Y:S04]  /*46d10*/  LDL.LU R9, [R1+0x4d4] ;  /* 0x0004d40001097983 */ /* 0x000f280000300800 */
[----:B------:R-:W4:Y:S04]  /*46d20*/  LDL.LU R10, [R1+0x4d8] ;  /* 0x0004d800010a7983 */ /* 0x000f280000300800 */
[----:B------:R-:W4:Y:S04]  /*46d30*/  LDL.LU R11, [R1+0x4dc] ;  /* 0x0004dc00010b7983 */ /* 0x000f280000300800 */
[----:B-1----:R-:W3:Y:S04]  /*46d40*/  LDL.LU R28, [R1+0x4c0] ;  /* 0x0004c000011c7983 */ /* 0x002ee80000300800 */
[----:B------:R-:W3:Y:S04]  /*46d50*/  LDL.LU R29, [R1+0x4c4] ;  /* 0x0004c400011d7983 */ /* 0x000ee80000300800 */
[----:B--2---:R-:W2:Y:S01]  /*46d60*/  LDL.LU R30, [R1+0x4c8] ;  /* 0x0004c800011e7983 */ /* 0x004ea20000300800 */
[----:B------:R-:W-:-:S03]  /*46d70*/  IMAD.MOV.U32 R31, RZ, RZ, R0 ;  /* 0x000000ffff1f7224 */ /* 0x000fc600078e0000 */
[----:B------:R-:W2:Y:S04]  /*46d80*/  LDL.LU R0, [R1+0x1ec0] ;  /* 0x001ec00001007983 */ /* 0x000ea80000300800 */
[----:B------:R-:W2:Y:S04]  /*46d90*/  LDL.LU.64 R4, [R1+0x1158] ;  /* 0x0011580001047983 */ /* 0x000ea80000300a00 */
[----:B------:R-:W2:Y:S04]  /*46da0*/  LDL.LU.64 R26, [R1+0x1160] ;  /* 0x00116000011a7983 */ /* 0x000ea80000300a00 */
[----:B------:R-:W2:Y:S04]  /*46db0*/  LDL.LU.64 R42, [R1+0x1150] ;  /* 0x00115000012a7983 */ /* 0x000ea80000300a00 */
[----:B------:R-:W-:Y:S04]  /*46dc0*/  STL.64 [R1+0x4f0], R16 ;  /* 0x0004f01001007387 */ /* 0x000fe80000100a00 */
[----:B------:R1:W-:Y:S04]  /*46dd0*/  STL.64 [R1+0x4f8], R18 ;  /* 0x0004f81201007387 */ /* 0x0003e80000100a00 */
[----:B-1----:R-:W2:Y:S01]  /*46de0*/  LDL.LU.64 R18, [R1+0x1eb8] ;  /* 0x001eb80001127983 */ /* 0x002ea20000300a00 */
[----:B------:R-:W-:-:S02]  /*46df0*/  IMAD.MOV.U32 R36, RZ, RZ, R61 ;  /* 0x000000ffff247224 */ /* 0x000fc400078e003d */
[----:B------:R-:W1:Y:S01]  /*46e00*/  LDC R61, c[0x0][0x3a8] ;  /* 0x0000ea00ff3d7b82 */ /* 0x000e620000000800 */
[----:B------:R-:W-:Y:S02]  /*46e10*/  IMAD.MOV.U32 R22, RZ, RZ, R17 ;  /* 0x000000ffff167224 */ /* 0x000fe400078e0011 */
[----:B------:R0:W5:Y:S04]  /*46e20*/  LDL.LU.64 R16, [R1+0x1eb0] ;  /* 0x001eb00001107983 */ /* 0x0001680000300a00 */
[----:B------:R-:W3:Y:S01]  /*46e30*/  LDL.LU R47, [R1+0x1278] ;  /* 0x00127800012f7983 */ /* 0x000ee20000300800 */
[----:B------:R-:W-:Y:S02]  /*46e40*/  IMAD.MOV.U32 R37, RZ, RZ, R60 ;  /* 0x000000ffff257224 */ /* 0x000fe400078e003c */
[----:B------:R-:W-:-:S02]  /*46e50*/  IMAD.MOV.U32 R39, RZ, RZ, R2 ;  /* 0x000000ffff277224 */ /* 0x000fc400078e0002 */
[----:B------:R-:W-:Y:S02]  /*46e60*/  IMAD.MOV.U32 R38, RZ, RZ, R3 ;  /* 0x000000ffff267224 */ /* 0x000fe400078e0003 */
[----:B-1----:R-:W-:Y:S01]  /*46e70*/  IMAD.SHL.U32 R34, R61, 0x20, RZ ;  /* 0x000000203d227824 */ /* 0x002fe200078e00ff */
[C---:B----4-:R-:W-:Y:S08]  /*46e80*/  HMMA.16816.F32.BF16 R8, R52.reuse, R14, R8 ;  /* 0x0000000e3408723c */ /* 0x050ff00000041808 */
[----:B--2---:R-:W-:Y:S11]  /*46e90*/  HMMA.16816.F32.BF16 R48, R52, R18, R48 ;  /* 0x000000123430723c */ /* 0x004ff60000041830 */
[----:B------:R-:W-:-:S08]  /*46ea0*/  IMAD.MOV.U32 R15, RZ, RZ, R11 ;  /* 0x000000ffff0f7224 */ /* 0x000fd000078e000b */
[----:B------:R1:W-:Y:S04]  /*46eb0*/  STL.64 [R1+0x4e0], R48 ;  /* 0x0004e03001007387 */ /* 0x0003e80000100a00 */
[----:B------:R2:W-:Y:S04]  /*46ec0*/  STL.64 [R1+0x4e8], R50 ;  /* 0x0004e83201007387 */ /* 0x0005e80000100a00 */
[----:B------:R-:W4:Y:S04]  /*46ed0*/  LDL.LU R58, [R1+0x165c] ;  /* 0x00165c00013a7983 */ /* 0x000f280000300800 */
[----:B------:R-:W4:Y:S04]  /*46ee0*/  LDL.LU R59, [R1+0x1654] ;  /* 0x00165400013b7983 */ /* 0x000f280000300800 */
[----:B-1----:R-:W4:Y:S04]  /*46ef0*/  LDL.LU R48, [R1+0x164c] ;  /* 0x00164c0001307983 */ /* 0x002f280000300800 */
[----:B------:R-:W4:Y:S04]  /*46f00*/  LDL.LU R49, [R1+0x1644] ;  /* 0x0016440001317983 */ /* 0x000f280000300800 */
[----:B------:R-:W4:Y:S04]  /*46f10*/  LDL.LU R61, [R1+0x163c] ;  /* 0x00163c00013d7983 */ /* 0x000f280000300800 */
[----:B--2---:R-:W2:Y:S04]  /*46f20*/  LDL.LU R50, [R1+0x1274] ;  /* 0x0012740001327983 */ /* 0x004ea80000300800 */
        /* <DEDUP_REMOVED lines=8> */
[----:B------:R1:W-:Y:S04]  /*46fb0*/  STL.64 [R1+0x4d8], R10 ;  /* 0x0004d80a01007387 */ /* 0x0003e80000100a00 */
[----:B-1----:R-:W2:Y:S01]  /*46fc0*/  LDL.LU.64 R10, [R1+0x1ea8] ;  /* 0x001ea800010a7983 */ /* 0x002ea20000300a00 */
[----:B------:R-:W-:-:S02]  /*46fd0*/  IMAD.MOV.U32 R14, RZ, RZ, R9 ;  /* 0x000000ffff0e7224 */ /* 0x000fc400078e0009 */
[----:B------:R-:W-:Y:S02]  /*46fe0*/  IMAD.SHL.U32 R34, R34, 0x2, RZ ;  /* 0x0000000222227824 */ /* 0x000fe400078e00ff */
[----:B---3--:R-:W-:-:S03]  /*46ff0*/  VIADD R46, R46, 0x1 ;  /* 0x000000012e2e7836 */ /* 0x008fc60000000000 */
[-C--:B------:R-:W-:Y:S02]  /*47000*/  IADD3 R47, P3, PT, R47, R34.reuse, RZ ;  /* 0x000000222f2f7210 */ /* 0x080fe40007f7e0ff */
[-C--:B----4-:R-:W-:Y:S02]  /*47010*/  IADD3 R58, P6, PT, R58, R34.reuse, RZ ;  /* 0x000000223a3a7210 */ /* 0x090fe40007fde0ff */
[-C--:B------:R-:W-:Y:S01]  /*47020*/  IADD3 R59, P5, PT, R59, R34.reuse, RZ ;  /* 0x000000223b3b7210 */ /* 0x080fe20007fbe0ff */
[C---:B--2---:R-:W-:Y:S08]  /*47030*/  HMMA.16816.F32.BF16 R8, R52.reuse, R10, R28 ;  /* 0x0000000a3408723c */ /* 0x044ff0000004181c */
[----:B------:R-:W-:Y:S01]  /*47040*/  HMMA.16816.F32.BF16 R52, R52, R6, R36 ;  /* 0x000000063434723c */ /* 0x000fe20000041824 */
[----:B------:R0:W5:Y:S04]  /*47050*/  LDL.LU.64 R30, [R1+0x1ea0] ;  /* 0x001ea000011e7983 */ /* 0x0001680000300a00 */
[----:B------:R0:W5:Y:S01]  /*47060*/  LDL.LU.64 R28, [R1+0x1e98] ;  /* 0x001e9800011c7983 */ /* 0x0001620000300a00 */
[----:B------:R-:W-:-:S05]  /*47070*/  IADD3 R61, P4, PT, R61, R34, RZ ;  /* 0x000000223d3d7210 */ /* 0x000fca0007f9e0ff */
[----:B------:R1:W-:Y:S04]  /*47080*/  STL.64 [R1+0x4c0], R8 ;  /* 0x0004c00801007387 */ /* 0x0003e80000100a00 */
[----:B------:R2:W-:Y:S04]  /*47090*/  STL.64 [R1+0x4c8], R10 ;  /* 0x0004c80a01007387 */ /* 0x0005e80000100a00 */
[----:B------:R0:W5:Y:S01]  /*470a0*/  LDL.LU.64 R36, [R1+0x1e90] ;  /* 0x001e900001247983 */ /* 0x0001620000300a00 */
[-C--:B-1----:R-:W-:Y:S02]  /*470b0*/  IADD3 R9, P0, PT, R4, R34.reuse, RZ ;  /* 0x0000002204097210 */ /* 0x082fe40007f1e0ff */
[----:B--2---:R-:W-:-:S03]  /*470c0*/  IADD3 R11, P2, PT, R42, R34, RZ ;  /* 0x000000222a0b7210 */ /* 0x004fc60007f5e0ff */
[----:B------:R-:W-:Y:S02]  /*470d0*/  IMAD.X R4, R5, 0x1, R0, P0 ;  /* 0x0000000105047824 */ /* 0x000fe400000e0600 */
[----:B------:R-:W-:Y:S01]  /*470e0*/  IMAD.MOV.U32 R18, RZ, RZ, R9 ;  /* 0x000000ffff127224 */ /* 0x000fe200078e0009 */
[----:B------:R-:W-:Y:S01]  /*470f0*/  STL.64 [R1+0x140], R52 ;  /* 0x0001403401007387 */ /* 0x000fe20000100a00 */
[----:B------:R-:W-:-:S03]  /*47100*/  IMAD.MOV.U32 R19, RZ, RZ, R4 ;  /* 0x000000ffff137224 */ /* 0x000fc600078e0004 */
[----:B------:R-:W-:Y:S01]  /*47110*/  STL.64 [R1+0x148], R54 ;  /* 0x0001483601007387 */ /* 0x000fe20000100a00 */
[----:B------:R-:W-:-:S03]  /*47120*/  IMAD.X R8, R43, 0x1, R0, P2 ;  /* 0x000000012b087824 */ /* 0x000fc600010e0600 */
[----:B------:R-:W-:Y:S04]  /*47130*/  STL [R1+0x1264], R46 ;  /* 0x0012642e01007387 */ /* 0x000fe80000100800 */
[----:B------:R-:W-:Y:S01]  /*47140*/  STL.64 [R1+0x1158], R18 ;  /* 0x0011581201007387 */ /* 0x000fe20000100a00 */
[----:B------:R-:W-:-:S03]  /*47150*/  IADD3 R48, P2, PT, R48, R34, RZ ;  /* 0x0000002230307210 */ /* 0x000fc60007f5e0ff */
[----:B------:R-:W-:Y:S04]  /*47160*/  STL [R1+0x1278], R47 ;  /* 0x0012782f01007387 */ /* 0x000fe80000100800 */
[----:B------:R-:W-:Y:S04]  /*47170*/  STL [R1+0x165c], R58 ;  /* 0x00165c3a01007387 */ /* 0x000fe80000100800 */
[----:B------:R-:W-:Y:S04]  /*47180*/  STL [R1+0x1654], R59 ;  /* 0x0016543b01007387 */ /* 0x000fe80000100800 */
[----:B------:R1:W-:Y:S04]  /*47190*/  STL [R1+0x163c], R61 ;  /* 0x00163c3d01007387 */ /* 0x0003e80000100800 */
[----:B------:R2:W-:Y:S04]  /*471a0*/  STL [R1+0x164c], R48 ;  /* 0x00164c3001007387 */ /* 0x0005e80000100800 */
[----:B-1----:R-:W3:Y:S01]  /*471b0*/  LDL.LU R61, [R1+0x1640] ;  /* 0x00164000013d7983 */ /* 0x002ee20000300800 */
[-C--:B------:R-:W-:Y:S01]  /*471c0*/  IADD3 R10, P1, PT, R26, R34.reuse, RZ ;  /* 0x000000221a0a7210 */ /* 0x080fe20007f3e0ff */
[----:B------:R-:W-:Y:S01]  /*471d0*/  IMAD.X R50, R50, 0x1, R0, P3 ;  /* 0x0000000132327824 */ /* 0x000fe200018e0600 */
[----:B------:R-:W-:-:S03]  /*471e0*/  IADD3 R51, P3, PT, R51, R34, RZ ;  /* 0x0000002233337210 */ /* 0x000fc60007f7e0ff */
[--C-:B------:R-:W-:Y:S01]  /*471f0*/  IMAD.X R5, R27, 0x1, R0.reuse, P1 ;  /* 0x000000011b057824 */ /* 0x100fe200008e0600 */
[-C--:B------:R-:W-:Y:S01]  /*47200*/  IADD3 R49, P1, PT, R49, R34.reuse, RZ ;  /* 0x0000002231317210 */ /* 0x080fe20007f3e0ff */
[--C-:B------:R-:W-:Y:S01]  /*47210*/  IMAD.X R41, R41, 0x1, R0.reuse, P6 ;  /* 0x0000000129297824 */ /* 0x100fe200030e0600 */
[-C--:B------:R-:W-:Y:S01]  /*47220*/  IADD3 R40, P6, PT, R40, R34.reuse, RZ ;  /* 0x0000002228287210 */ /* 0x080fe20007fde0ff */
[----:B------:R-:W-:Y:S02]  /*47230*/  IMAD.X R56, R56, 0x1, R0, P5 ;  /* 0x0000000138387824 */ /* 0x000fe400028e0600 */
[----:B------:R1:W-:Y:S04]  /*47240*/  STL [R1+0x1644], R49 ;  /* 0x0016443101007387 */ /* 0x0003e80000100800 */
[----:B------:R-:W-:Y:S04]  /*47250*/  STL [R1+0x1274], R50 ;  /* 0x0012743201007387 */ /* 0x000fe80000100800 */
[----:B------:R-:W-:Y:S01]  /*47260*/  STL [R1+0x1634], R51 ;  /* 0x0016343301007387 */ /* 0x000fe20000100800 */
[----:B------:R-:W-:-:S03]  /*47270*/  IADD3 R60, P5, PT, R60, R34, RZ ;  /* 0x000000223c3c7210 */ /* 0x000fc60007fbe0ff */
[----:B------:R-:W-:Y:S01]  /*47280*/  STL [R1+0x1658], R41 ;  /* 0x0016582901007387 */ /* 0x000fe20000100800 */
[----:B------:R-:W-:-:S03]  /*47290*/  IMAD.X R2, R2, 0x1, R0, P2 ;  /* 0x0000000102027824 */ /* 0x000fc600010e0600 */
[----:B------:R-:W-:Y:S04]  /*472a0*/  STL [R1+0x162c], R40 ;  /* 0x00162c2801007387 */ /* 0x000fe80000100800 */
[----:B------:R-:W-:Y:S01]  /*472b0*/  STL [R1+0x1650], R56 ;  /* 0x0016503801007387 */ /* 0x000fe20000100800 */
[----:B------:R-:W-:-:S03]  /*472c0*/  IADD3 R3, P2, PT, R3, R34, RZ ;  /* 0x0000002203037210 */ /* 0x000fc60007f5e0ff */
[----:B------:R-:W4:Y:S04]  /*472d0*/  LDL.LU R9, [R1+0x1614] ;  /* 0x0016140001097983 */ /* 0x000f280000300800 */
[----:B------:R-:W-:Y:S04]  /*472e0*/  STL [R1+0x1624], R60 ;  /* 0x0016243c01007387 */ /* 0x000fe80000100800 */
[----:B------:R-:W4:Y:S04]  /*472f0*/  LDL.LU R4, [R1+0x1638] ;  /* 0x0016380001047983 */ /* 0x000f280000300800 */
[----:B------:R-:W-:Y:S04]  /*47300*/  STL [R1+0x1648], R2 ;  /* 0x0016480201007387 */ /* 0x000fe80000100800 */
[----:B------:R-:W4:Y:S01]  /*47310*/  LDL.LU R52, [R1+0x160c] ;  /* 0x00160c0001347983 */ /* 0x000f220000300800 */
[----:B------:R-:W-:-:S03]  /*47320*/  IMAD.MOV.U32 R6, RZ, RZ, R53 ;  /* 0x000000ffff067224 */ /* 0x000fc600078e0035 */
[----:B------:R0:W-:Y:S04]  /*47330*/  STL [R1+0x161c], R3 ;  /* 0x00161c0301007387 */ /* 0x0001e80000100800 */
        /* <DEDUP_REMOVED lines=12> */
[----:B------:R-:W-:-:S03]  /*47400*/  ISETP.NE.U32.AND P0, PT, R46, UR7, PT ;  /* 0x000000072e007c0c */ /* 0x000fc6000bf05070 */
[----:B------:R-:W4:Y:S04]  /*47410*/  LDL.LU R43, [R1+0x15dc] ;  /* 0x0015dc00012b7983 */ /* 0x000f280000300800 */
[----:B------:R-:W4:Y:S04]  /*47420*/  LDL.LU R46, [R1+0x1600] ;  /* 0x00160000012e7983 */ /* 0x000f280000300800 */
[----:B------:R-:W4:Y:S04]  /*47430*/  LDL.LU R47, [R1+0x15d4] ;  /* 0x0015d400012f7983 */ /* 0x000f280000300800 */
[----:B------:R-:W4:Y:S04]  /*47440*/  LDL.LU R58, [R1+0x15f8] ;  /* 0x0015f800013a7983 */ /* 0x000f280000300800 */
[----:B------:R-:W4:Y:S04]  /*47450*/  LDL.LU R59, [R1+0x15cc] ;  /* 0x0015cc00013b7983 */ /* 0x000f280000300800 */
[----:B--2---:R-:W2:Y:S04]  /*47460*/  LDL.LU R48, [R1+0x15f0] ;  /* 0x0015f00001307983 */ /* 0x004ea80000300800 */
[----:B-1----:R-:W2:Y:S04]  /*47470*/  LDL.LU R49, [R1+0x15c4] ;  /* 0x0015c40001317983 */ /* 0x002ea80000300800 */
[----:B0-----:R-:W2:Y:S04]  /*47480*/  LDL.LU R3, [R1+0x15e8] ;  /* 0x0015e80001037983 */ /* 0x001ea80000300800 */
[----:B------:R-:W2:Y:S04]  /*47490*/  LDL.LU R50, [R1+0x15bc] ;  /* 0x0015bc0001327983 */ /* 0x000ea80000300800 */
[----:B------:R-:W2:Y:S04]  /*474a0*/  LDL.LU R51, [R1+0x15e0] ;  /* 0x0015e00001337983 */ /* 0x000ea80000300800 */
[----:B------:R-:W2:Y:S01]  /*474b0*/  LDL.LU R41, [R1+0x15b4] ;  /* 0x0015b40001297983 */ /* 0x000ea20000300800 */
[----:B---3--:R-:W-:-:S05]  /*474c0*/  IMAD.X R61, R61, 0x1, R0, P1 ;  /* 0x000000013d3d7824 */ /* 0x008fca00008e0600 */
[----:B------:R0:W-:Y:S04]  /*474d0*/  STL [R1+0x1640], R61 ;  /* 0x0016403d01007387 */ /* 0x0001e80000100800 */
[----:B------:R-:W3:Y:S04]  /*474e0*/  LDL.LU R40, [R1+0x15d8] ;  /* 0x0015d80001287983 */ /* 0x000ee80000300800 */
[----:B------:R-:W3:Y:S04]  /*474f0*/  LDL.LU R56, [R1+0x15ac] ;  /* 0x0015ac0001387983 */ /* 0x000ee80000300800 */
[----:B------:R-:W3:Y:S04]  /*47500*/  LDL.LU R60, [R1+0x15d0] ;  /* 0x0015d000013c7983 */ /* 0x000ee80000300800 */
[----:B------:R-:W3:Y:S04]  /*47510*/  LDL.LU R2, [R1+0x15a4] ;  /* 0x0015a40001027983 */ /* 0x000ee80000300800 */
[----:B0-----:R-:W3:Y:S01]  /*47520*/  LDL.LU R61, [R1+0x15c8] ;  /* 0x0015c800013d7983 */ /* 0x001ee20000300800 */
[-C--:B----4-:R-:W-:Y:S01]  /*47530*/  IADD3 R9, P1, PT, R9, R34.reuse, RZ ;  /* 0x0000002209097210 */ /* 0x090fe20007f3e0ff */
[----:B------:R-:W-:Y:S01]  /*47540*/  IMAD.X R4, R4, 0x1, R0, P4 ;  /* 0x0000000104047824 */ /* 0x000fe200020e0600 */
[----:B------:R-:W-:-:S03]  /*47550*/  IADD3 R52, P4, PT, R52, R34, RZ ;  /* 0x0000002234347210 */ /* 0x000fc60007f9e0ff */
[----:B------:R-:W-:Y:S01]  /*47560*/  STL [R1+0x1614], R9 ;  /* 0x0016140901007387 */ /* 0x000fe20000100800 */
[--C-:B------:R-:W-:Y:S01]  /*47570*/  IMAD.X R53, R53, 0x1, R0.reuse, P3 ;  /* 0x0000000135357824 */ /* 0x100fe200018e0600 */
[-C--:B------:R-:W-:Y:S01]  /*47580*/  IADD3 R54, P3, PT, R54, R34.reuse, RZ ;  /* 0x0000002236367210 */ /* 0x080fe20007f7e0ff */
[----:B------:R-:W-:Y:S01]  /*47590*/  IMAD.X R55, R55, 0x1, R0, P6 ;  /* 0x0000000137377824 */ /* 0x000fe200030e0600 */
[----:B------:R-:W-:Y:S01]  /*475a0*/  STL [R1+0x1638], R4 ;  /* 0x0016380401007387 */ /* 0x000fe20000100800 */
[----:B------:R-:W-:-:S03]  /*475b0*/  IADD3 R18, P6, PT, R18, R34, RZ ;  /* 0x0000002212127210 */ /* 0x000fc60007fde0ff */
[----:B------:R-:W-:Y:S01]  /*475c0*/  STL [R1+0x160c], R52 ;  /* 0x00160c3401007387 */ /* 0x000fe20000100800 */
[----:B------:R-:W-:-:S03]  /*475d0*/  IMAD.X R19, R19, 0x1, R0, P5 ;  /* 0x0000000113137824 */ /* 0x000fc600028e0600 */
        /* <DEDUP_REMOVED lines=23> */
[----:B--2---:R-:W-:-:S03]  /*47750*/  IMAD.X R3, R3, 0x1, R0, P2 ;  /* 0x0000000103037824 */ /* 0x004fc600010e0600 */
[----:B------:R-:W-:Y:S01]  /*47760*/  STL [R1+0x1600], R46 ;  /* 0x0016002e01007387 */ /* 0x000fe20000100800 */
[----:B------:R-:W-:-:S03]  /*47770*/  IMAD.X R48, R48, 0x1, R0, P5 ;  /* 0x0000000130307824 */ /* 0x000fc600028e0600 */
[----:B------:R-:W-:Y:S01]  /*47780*/  STL [R1+0x15d4], R47 ;  /* 0x0015d42f01007387 */ /* 0x000fe20000100800 */
[----:B------:R-:W-:-:S03]  /*47790*/  IADD3 R49, P5, PT, R49, R34, RZ ;  /* 0x0000002231317210 */ /* 0x000fc60007fbe0ff */
[----:B------:R-:W-:Y:S04]  /*477a0*/  STL [R1+0x15f8], R58 ;  /* 0x0015f83a01007387 */ /* 0x000fe80000100800 */
[----:B------:R-:W-:Y:S01]  /*477b0*/  STL [R1+0x15cc], R59 ;  /* 0x0015cc3b01007387 */ /* 0x000fe20000100800 */
[----:B------:R-:W-:-:S03]  /*477c0*/  IADD3 R50, P2, PT, R50, R34, RZ ;  /* 0x0000002232327210 */ /* 0x000fc60007f5e0ff */
[----:B------:R0:W-:Y:S01]  /*477d0*/  STL [R1+0x15e8], R3 ;  /* 0x0015e80301007387 */ /* 0x0001e20000100800 */
[----:B------:R-:W-:-:S03]  /*477e0*/  IMAD.X R51, R51, 0x1, R0, P1 ;  /* 0x0000000133337824 */ /* 0x000fc600008e0600 */
[----:B------:R1:W-:Y:S01]  /*477f0*/  STL [R1+0x15f0], R48 ;  /* 0x0015f03001007387 */ /* 0x0003e20000100800 */
[----:B------:R-:W-:-:S03]  /*47800*/  IADD3 R41, P1, PT, R41, R34, RZ ;  /* 0x0000002229297210 */ /* 0x000fc60007f3e0ff */
[----:B0-----:R-:W2:Y:S04]  /*47810*/  LDL.LU R3, [R1+0x159c] ;  /* 0x00159c0001037983 */ /* 0x001ea80000300800 */
[----:B------:R0:W-:Y:S04]  /*47820*/  STL [R1+0x15c4], R49 ;  /* 0x0015c43101007387 */ /* 0x0001e80000100800 */
[----:B------:R-:W-:Y:S04]  /*47830*/  STL [R1+0x15bc], R50 ;  /* 0x0015bc3201007387 */ /* 0x000fe80000100800 */
[----:B------:R-:W-:Y:S04]  /*47840*/  STL [R1+0x15e0], R51 ;  /* 0x0015e03301007387 */ /* 0x000fe80000100800 */
[----:B------:R-:W-:Y:S01]  /*47850*/  STL [R1+0x15b4], R41 ;  /* 0x0015b42901007387 */ /* 0x000fe20000100800 */
[--C-:B---3--:R-:W-:Y:S01]  /*47860*/  IMAD.X R40, R40, 0x1, R0.reuse, P4 ;  /* 0x0000000128287824 */ /* 0x108fe200020e0600 */
[-C--:B------:R-:W-:Y:S01]  /*47870*/  IADD3 R56, P4, PT, R56, R34.reuse, RZ ;  /* 0x0000002238387210 */ /* 0x080fe20007f9e0ff */
[----:B------:R-:W-:Y:S01]  /*47880*/  IMAD.X R60, R60, 0x1, R0, P3 ;  /* 0x000000013c3c7824 */ /* 0x000fe200018e0600 */
[----:B------:R-:W-:-:S02]  /*47890*/  IADD3 R2, P3, PT, R2, R34, RZ ;  /* 0x0000002202027210 */ /* 0x000fc40007f7e0ff */
[----:B------:R-:W-:Y:S04]  /*478a0*/  STL [R1+0x15d8], R40 ;  /* 0x0015d82801007387 */ /* 0x000fe80000100800 */
[----:B------:R-:W-:Y:S01]  /*478b0*/  STL [R1+0x15ac], R56 ;  /* 0x0015ac3801007387 */ /* 0x000fe20000100800 */
[----:B------:R-:W-:-:S03]  /*478c0*/  IMAD.X R61, R61, 0x1, R0, P6 ;  /* 0x000000013d3d7824 */ /* 0x000fc600030e0600 */
[----:B------:R-:W3:Y:S04]  /*478d0*/  LDL.LU R9, [R1+0x15c0] ;  /* 0x0015c00001097983 */ /* 0x000ee80000300800 */
[----:B------:R-:W-:Y:S04]  /*478e0*/  STL [R1+0x15d0], R60 ;  /* 0x0015d03c01007387 */ /* 0x000fe80000100800 */
[----:B------:R-:W4:Y:S04]  /*478f0*/  LDL.LU R4, [R1+0x1594] ;  /* 0x0015940001047983 */ /* 0x000f280000300800 */
[----:B------:R-:W-:Y:S04]  /*47900*/  STL [R1+0x15a4], R2 ;  /* 0x0015a40201007387 */ /* 0x000fe80000100800 */
        /* <DEDUP_REMOVED lines=19> */
[----:B0-----:R-:W4:Y:S04]  /*47a40*/  LDL.LU R49, [R1+0x1570] ;  /* 0x0015700001317983 */ /* 0x001f280000300800 */
[----:B------:R-:W4:Y:S04]  /*47a50*/  LDL.LU R61, [R1+0x1544] ;  /* 0x00154400013d7983 */ /* 0x000f280000300800 */
[----:B------:R-:W4:Y:S04]  /*47a60*/  LDL.LU R50, [R1+0x1568] ;  /* 0x0015680001327983 */ /* 0x000f280000300800 */
[----:B------:R-:W4:Y:S04]  /*47a70*/  LDL.LU R51, [R1+0x153c] ;  /* 0x00153c0001337983 */ /* 0x000f280000300800 */
[----:B------:R-:W4:Y:S01]  /*47a80*/  LDL.LU R41, [R1+0x1560] ;  /* 0x0015600001297983 */ /* 0x000f220000300800 */
[----:B--2---:R-:W-:-:S05]  /*47a90*/  IADD3 R3, P6, PT, R3, R34, RZ ;  /* 0x0000002203037210 */ /* 0x004fca0007fde0ff */
[----:B------:R0:W-:Y:S04]  /*47aa0*/  STL [R1+0x159c], R3 ;  /* 0x00159c0301007387 */ /* 0x0001e80000100800 */
[----:B------:R-:W2:Y:S04]  /*47ab0*/  LDL.LU R40, [R1+0x1534] ;  /* 0x0015340001287983 */ /* 0x000ea80000300800 */
[----:B------:R-:W2:Y:S04]  /*47ac0*/  LDL.LU R56, [R1+0x1558] ;  /* 0x0015580001387983 */ /* 0x000ea80000300800 */
[----:B------:R-:W2:Y:S04]  /*47ad0*/  LDL.LU R60, [R1+0x152c] ;  /* 0x00152c00013c7983 */ /* 0x000ea80000300800 */
[----:B------:R-:W2:Y:S04]  /*47ae0*/  LDL.LU R2, [R1+0x1550] ;  /* 0x0015500001027983 */ /* 0x000ea80000300800 */
[----:B0-----:R-:W2:Y:S01]  /*47af0*/  LDL.LU R3, [R1+0x1524] ;  /* 0x0015240001037983 */ /* 0x001ea20000300800 */
[--C-:B---3--:R-:W-:Y:S01]  /*47b00*/  IMAD.X R9, R9, 0x1, R0.reuse, P5 ;  /* 0x0000000109097824 */ /* 0x108fe200028e0600 */
[-C--:B----4-:R-:W-:Y:S01]  /*47b10*/  IADD3 R4, P5, PT, R4, R34.reuse, RZ ;  /* 0x0000002204047210 */ /* 0x090fe20007fbe0ff */
        /* <DEDUP_REMOVED lines=30> */
[--C-:B------:R-:W-:Y:S02]  /*47d00*/  IMAD.X R59, R59, 0x1, R0.reuse, P4 ;  /* 0x000000013b3b7824 */ /* 0x100fe400020e0600 */
[----:B------:R-:W-:Y:S01]  /*47d10*/  IMAD.X R49, R49, 0x1, R0, P3 ;  /* 0x0000000131317824 */ /* 0x000fe200018e0600 */
[----:B------:R-:W-:Y:S01]  /*47d20*/  STL [R1+0x1588], R43 ;  /* 0x0015882b01007387 */ /* 0x000fe20000100800 */
[----:B------:R-:W-:-:S03]  /*47d30*/  IADD3 R61, P3, PT, R61, R34, RZ ;  /* 0x000000223d3d7210 */ /* 0x000fc60007f7e0ff */
[----:B------:R-:W-:Y:S01]  /*47d40*/  STL [R1+0x155c], R46 ;  /* 0x00155c2e01007387 */ /* 0x000fe20000100800 */
[----:B------:R-:W-:-:S03]  /*47d50*/  IADD3 R48, P4, PT, R48, R34, RZ ;  /* 0x0000002230307210 */ /* 0x000fc60007f9e0ff */
[----:B------:R-:W-:Y:S04]  /*47d60*/  STL [R1+0x1580], R47 ;  /* 0x0015802f01007387 */ /* 0x000fe80000100800 */
[----:B------:R-:W-:Y:S04]  /*47d70*/  STL [R1+0x1554], R58 ;  /* 0x0015543a01007387 */ /* 0x000fe80000100800 */
[----:B------:R-:W-:Y:S04]  /*47d80*/  STL [R1+0x1578], R59 ;  /* 0x0015783b01007387 */ /* 0x000fe80000100800 */
[----:B------:R0:W-:Y:S04]  /*47d90*/  STL [R1+0x1544], R61 ;  /* 0x0015443d01007387 */ /* 0x0001e80000100800 */
[----:B------:R1:W-:Y:S04]  /*47da0*/  STL [R1+0x154c], R48 ;  /* 0x00154c3001007387 */ /* 0x0003e80000100800 */
[----:B0-----:R-:W3:Y:S01]  /*47db0*/  LDL.LU R61, [R1+0x1548] ;  /* 0x00154800013d7983 */ /* 0x001ee20000300800 */
[--C-:B------:R-:W-:Y:S01]  /*47dc0*/  IMAD.X R50, R50, 0x1, R0.reuse, P6 ;  /* 0x0000000132327824 */ /* 0x100fe200030e0600 */
[-C--:B------:R-:W-:Y:S01]  /*47dd0*/  IADD3 R51, P6, PT, R51, R34.reuse, RZ ;  /* 0x0000002233337210 */ /* 0x080fe20007fde0ff */
[--C-:B------:R-:W-:Y:S01]  /*47de0*/  IMAD.X R41, R41, 0x1, R0.reuse, P5 ;  /* 0x0000000129297824 */ /* 0x100fe200028e0600 */
[----:B------:R0:W-:Y:S04]  /*47df0*/  STL [R1+0x1570], R49 ;  /* 0x0015703101007387 */ /* 0x0001e80000100800 */
[----:B------:R-:W-:Y:S04]  /*47e00*/  STL [R1+0x1568], R50 ;  /* 0x0015683201007387 */ /* 0x000fe80000100800 */
[----:B------:R-:W-:Y:S04]  /*47e10*/  STL [R1+0x153c], R51 ;  /* 0x00153c3301007387 */ /* 0x000fe80000100800 */
[----:B------:R-:W-:Y:S01]  /*47e20*/  STL [R1+0x1560], R41 ;  /* 0x0015602901007387 */ /* 0x000fe20000100800 */
[-C--:B--2---:R-:W-:Y:S01]  /*47e30*/  IADD3 R40, P5, PT, R40, R34.reuse, RZ ;  /* 0x0000002228287210 */ /* 0x084fe20007fbe0ff */
[--C-:B------:R-:W-:Y:S01]  /*47e40*/  IMAD.X R56, R56, 0x1, R0.reuse, P2 ;  /* 0x0000000138387824 */ /* 0x100fe200010e0600 */
[----:B------:R-:W-:Y:S01]  /*47e50*/  IADD3 R60, P2, PT, R60, R34, RZ ;  /* 0x000000223c3c7210 */ /* 0x000fe20007f5e0ff */
[----:B------:R-:W-:-:S02]  /*47e60*/  IMAD.X R2, R2, 0x1, R0, P1 ;  /* 0x0000000102027824 */ /* 0x000fc400008e0600 */
[----:B------:R-:W-:Y:S04]  /*47e70*/  STL [R1+0x1534], R40 ;  /* 0x0015342801007387 */ /* 0x000fe80000100800 */
[----:B------:R-:W-:Y:S04]  /*47e80*/  STL [R1+0x1558], R56 ;  /* 0x0015583801007387 */ /* 0x000fe80000100800 */
[----:B------:R-:W2:Y:S04]  /*47e90*/  LDL.LU R9, [R1+0x151c] ;  /* 0x00151c0001097983 */ /* 0x000ea80000300800 */
[----:B------:R-:W-:Y:S01]  /*47ea0*/  STL [R1+0x152c], R60 ;  /* 0x00152c3c01007387 */ /* 0x000fe20000100800 */
[----:B------:R-:W-:-:S03]  /*47eb0*/  IADD3 R3, P1, PT, R3, R34, RZ ;  /* 0x0000002203037210 */ /* 0x000fc60007f3e0ff */
        /* <DEDUP_REMOVED lines=26> */
[----:B---3--:R-:W-:-:S05]  /*48060*/  IMAD.X R61, R61, 0x1, R0, P4 ;  /* 0x000000013d3d7824 */ /* 0x008fca00020e0600 */
[----:B------:R0:W-:Y:S04]  /*48070*/  STL [R1+0x1548], R61 ;  /* 0x0015483d01007387 */ /* 0x0001e80000100800 */
[----:B------:R-:W3:Y:S04]  /*48080*/  LDL.LU R40, [R1+0x14e0] ;  /* 0x0014e00001287983 */ /* 0x000ee80000300800 */
[----:B------:R-:W3:Y:S04]  /*48090*/  LDL.LU R56, [R1+0x14b4] ;  /* 0x0014b40001387983 */ /* 0x000ee80000300800 */
[----:B------:R-:W3:Y:S04]  /*480a0*/  LDL.LU R60, [R1+0x14d8] ;  /* 0x0014d800013c7983 */ /* 0x000ee80000300800 */
[----:B------:R-:W3:Y:S04]  /*480b0*/  LDL.LU R2, [R1+0x14ac] ;  /* 0x0014ac0001027983 */ /* 0x000ee80000300800 */
[----:B0-----:R-:W3:Y:S01]  /*480c0*/  LDL.LU R61, [R1+0x14d0] ;  /* 0x0014d000013d7983 */ /* 0x001ee20000300800 */
[-C--:B--2---:R-:W-:Y:S01]  /*480d0*/  IADD3 R9, P4, PT, R9, R34.reuse, RZ ;  /* 0x0000002209097210 */ /* 0x084fe20007f9e0ff */
[----:B----4-:R-:W-:Y:S01]  /*480e0*/  IMAD.X R4, R4, 0x1, R0, P3 ;  /* 0x0000000104047824 */ /* 0x010fe200018e0600 */
        /* <DEDUP_REMOVED lines=414> */
[----:B------:R-:W-:Y:S01]  /*49ad0*/  STL [R1+0x1308], R48 ;  /* 0x0013083001007387 */ /* 0x000fe20000100800 */
[----:B------:R-:W-:-:S03]  /*49ae0*/  IADD3 R41, P6, PT, R41, R34, RZ ;  /* 0x0000002229297210 */ /* 0x000fc60007fde0ff */
[----:B0-----:R-:W2:Y:S04]  /*49af0*/  LDL.LU R3, [R1+0x12b4] ;  /* 0x0012b40001037983 */ /* 0x001ea80000300800 */
[----:B------:R-:W-:Y:S04]  /*49b00*/  STL [R1+0x12dc], R49 ;  /* 0x0012dc3101007387 */ /* 0x000fe80000100800 */
        /* <DEDUP_REMOVED lines=8> */
[----:B------:R0:W-:Y:S01]  /*49b90*/  STL [R1+0x12c4], R56 ;  /* 0x0012c43801007387 */ /* 0x0001e20000100800 */
[----:B------:R-:W-:-:S03]  /*49ba0*/  IMAD.X R61, R61, 0x1, R0, P1 ;  /* 0x000000013d3d7824 */ /* 0x000fc600008e0600 */
[----:B0-----:R-:W3:Y:S04]  /*49bb0*/  LDL.LU R56, [R1+0x12d8] ;  /* 0x0012d80001387983 */ /* 0x001ee80000300800 */
        /* <DEDUP_REMOVED lines=35> */
[----:B----4-:R-:W-:Y:S01]  /*49df0*/  IADD3 R9, P4, PT, R9, R34, RZ ;  /* 0x0000002209097210 */ /* 0x010fe20007f9e0ff */
[----:B------:R-:W-:-:S03]  /*49e00*/  IMAD.X R4, R4, 0x1, R0, P3 ;  /* 0x0000000104047824 */ /* 0x000fc600018e0600 */
[----:B------:R0:W-:Y:S01]  /*49e10*/  STL [R1+0x12d8], R56 ;  /* 0x0012d83801007387 */ /* 0x0001e20000100800 */
[-C--:B------:R-:W-:Y:S01]  /*49e20*/  IADD3 R52, P3, PT, R52, R34.reuse, RZ ;  /* 0x0000002234347210 */ /* 0x080fe20007f7e0ff */
[--C-:B------:R-:W-:Y:S01]  /*49e30*/  IMAD.X R53, R53, 0x1, R0.reuse, P6 ;  /* 0x0000000135357824 */ /* 0x100fe200030e0600 */
[-C--:B------:R-:W-:Y:S01]  /*49e40*/  IADD3 R54, P6, PT, R54, R34.reuse, RZ ;  /* 0x0000002236367210 */ /* 0x080fe20007fde0ff */
[--C-:B------:R-:W-:Y:S01]  /*49e50*/  IMAD.X R55, R55, 0x1, R0.reuse, P5 ;  /* 0x0000000137377824 */ /* 0x100fe200028e0600 */
[-C--:B------:R-:W-:Y:S01]  /*49e60*/  IADD3 R18, P5, PT, R18, R34.reuse, RZ ;  /* 0x0000002212127210 */ /* 0x080fe20007fbe0ff */
[----:B------:R-:W-:Y:S01]  /*49e70*/  IMAD.X R19, R19, 0x1, R0, P2 ;  /* 0x0000000113137824 */ /* 0x000fe200010e0600 */
[----:B0-----:R0:W5:Y:S04]  /*49e80*/  LDL.LU R56, [R1+0x1e8c] ;  /* 0x001e8c0001387983 */ /* 0x0011680000300800 */
[----:B------:R-:W-:Y:S04]  /*49e90*/  STL [R1+0x12ac], R9 ;  /* 0x0012ac0901007387 */ /* 0x000fe80000100800 */
[----:B------:R-:W-:Y:S04]  /*49ea0*/  STL [R1+0x12d0], R4 ;  /* 0x0012d00401007387 */ /* 0x000fe80000100800 */
[----:B------:R-:W-:Y:S04]  /*49eb0*/  STL [R1+0x12a4], R52 ;  /* 0x0012a43401007387 */ /* 0x000fe80000100800 */
        /* <DEDUP_REMOVED lines=9> */
[----:B------:R-:W-:-:S03]  /*49f50*/  IADD3 R39, P4, PT, R39, UR8, RZ ;  /* 0x0000000827277c10 */ /* 0x000fc6000ff9e0ff */
        /* <DEDUP_REMOVED lines=9> */
[--C-:B------:R-:W-:Y:S02]  /*49ff0*/  IMAD.X R58, R58, 0x1, R0.reuse, P5 ;  /* 0x000000013a3a7824 */ /* 0x100fe400028e0600 */
[----:B------:R-:W-:Y:S01]  /*4a000*/  IMAD.X R48, R48, 0x1, R0, P2 ;  /* 0x0000000130307824 */ /* 0x000fe200010e0600 */
[----:B------:R-:W-:Y:S01]  /*4a010*/  STL [R1+0x12a0], R42 ;  /* 0x0012a02a01007387 */ /* 0x000fe20000100800 */
[----:B------:R-:W-:-:S03]  /*4a020*/  IADD3 R61, P2, PT, R61, UR8, RZ ;  /* 0x000000083d3d7c10 */ /* 0x000fc6000ff5e0ff */
[----:B------:R-:W-:Y:S01]  /*4a030*/  STL [R1+0x1670], R43 ;  /* 0x0016702b01007387 */ /* 0x000fe20000100800 */
[----:B------:R-:W-:-:S03]  /*4a040*/  IADD3 R59, P5, PT, R59, UR8, RZ ;  /* 0x000000083b3b7c10 */ /* 0x000fc6000ffbe0ff */
[----:B------:R-:W-:Y:S04]  /*4a050*/  STL [R1+0x1298], R46 ;  /* 0x0012982e01007387 */ /* 0x000fe80000100800 */
[----:B------:R-:W-:Y:S04]  /*4a060*/  STL [R1+0x1dd0], R47 ;  /* 0x001dd02f01007387 */ /* 0x000fe80000100800 */
[----:B------:R-:W-:Y:S04]  /*4a070*/  STL [R1+0x1290], R58 ;  /* 0x0012903a01007387 */ /* 0x000fe80000100800 */
[----:B------:R1:W-:Y:S04]  /*4a080*/  STL [R1+0x1dc8], R61 ;  /* 0x001dc83d01007387 */ /* 0x0003e80000100800 */
[----:B------:R3:W-:Y:S04]  /*4a090*/  STL [R1+0x1dcc], R59 ;  /* 0x001dcc3b01007387 */ /* 0x0007e80000100800 */
[----:B-1----:R-:W4:Y:S01]  /*4a0a0*/  LDL.LU R61, [R1+0x1668] ;  /* 0x00166800013d7983 */ /* 0x002f220000300800 */
[----:B------:R-:W-:Y:S01]  /*4a0b0*/  IMAD.X R49, R49, 0x1, R0, P1 ;  /* 0x0000000131317824 */ /* 0x000fe200008e0600 */
[----:B------:R-:W-:-:S02]  /*4a0c0*/  IADD3 R50, P1, PT, R50, UR8, RZ ;  /* 0x0000000832327c10 */ /* 0x000fc4000ff3e0ff */
[----:B------:R-:W-:Y:S01]  /*4a0d0*/  IADD3.X R51, PT, PT, R51, UR4, RZ, P4, !PT ;  /* 0x0000000433337c10 */ /* 0x000fe2000a7fe4ff */
[----:B------:R1:W-:Y:S04]  /*4a0e0*/  STL [R1+0x1288], R48 ;  /* 0x0012883001007387 */ /* 0x0003e80000100800 */
[----:B------:R-:W-:Y:S01]  /*4a0f0*/  STL [R1+0x1280], R49 ;  /* 0x0012803101007387 */ /* 0x000fe20000100800 */
[----:B--2---:R-:W-:Y:S02]  /*4a100*/  IADD3 R41, P4, PT, R41, UR8, RZ ;  /* 0x0000000829297c10 */ /* 0x004fe4000ff9e0ff */
[----:B------:R-:W-:Y:S01]  /*4a110*/  IADD3.X R40, PT, PT, R40, UR4, RZ, P3, !PT ;  /* 0x0000000428287c10 */ /* 0x000fe20009ffe4ff */
[----:B------:R-:W-:Y:S01]  /*4a120*/  STL [R1+0x1dc4], R50 ;  /* 0x001dc43201007387 */ /* 0x000fe20000100800 */
[----:B------:R-:W-:-:S03]  /*4a130*/  IADD3 R60, P3, PT, R60, UR8, RZ ;  /* 0x000000083c3c7c10 */ /* 0x000fc6000ff7e0ff */
[----:B------:R-:W-:Y:S01]  /*4a140*/  STL [R1+0x1674], R51 ;  /* 0x0016743301007387 */ /* 0x000fe20000100800 */
[----:B------:R-:W-:-:S03]  /*4a150*/  IADD3.X R2, PT, PT, R2, UR4, RZ, P6, !PT ;  /* 0x0000000402027c10 */ /* 0x000fc6000b7fe4ff */
[----:B------:R-:W-:Y:S04]  /*4a160*/  STL [R1+0x1dc0], R41 ;  /* 0x001dc02901007387 */ /* 0x000fe80000100800 */
[----:B------:R-:W-:Y:S04]  /*4a170*/  STL [R1+0x127c], R40 ;  /* 0x00127c2801007387 */ /* 0x000fe80000100800 */
[----:B------:R-:W2:Y:S01]  /*4a180*/  LDL.LU R9, [R1+0x1da8] ;  /* 0x001da80001097983 */ /* 0x000ea20000300800 */
[----:B------:R-:W-:-:S03]  /*4a190*/  IADD3 R3, P6, PT, R3, UR8, RZ ;  /* 0x0000000803037c10 */ /* 0x000fc6000ffde0ff */
[----:B------:R-:W-:Y:S04]  /*4a1a0*/  STL [R1+0x1db8], R60 ;  /* 0x001db83c01007387 */ /* 0x000fe80000100800 */
[----:B------:R-:W2:Y:S04]  /*4a1b0*/  LDL.LU R4, [R1+0x1664] ;  /* 0x0016640001047983 */ /* 0x000ea80000300800 */
[----:B------:R-:W-:Y:S04]  /*4a1c0*/  STL [R1+0x166c], R2 ;  /* 0x00166c0201007387 */ /* 0x000fe80000100800 */
[----:B------:R-:W2:Y:S04]  /*4a1d0*/  LDL.LU R52, [R1+0x1da0] ;  /* 0x001da00001347983 */ /* 0x000ea80000300800 */
[----:B------:R0:W-:Y:S04]  /*4a1e0*/  STL [R1+0x1db0], R3 ;  /* 0x001db00301007387 */ /* 0x0001e80000100800 */
        /* <DEDUP_REMOVED lines=16> */
[----:B---3--:R-:W3:Y:S04]  /*4a2f0*/  LDL.LU R59, [R1+0x1d84] ;  /* 0x001d8400013b7983 */ /* 0x008ee80000300800 */
[----:B-1----:R-:W3:Y:S04]  /*4a300*/  LDL.LU R48, [R1+0x1d58] ;  /* 0x001d580001307983 */ /* 0x002ee80000300800 */
[----:B0-----:R-:W3:Y:S04]  /*4a310*/  LDL.LU R3, [R1+0x1d7c] ;  /* 0x001d7c0001037983 */ /* 0x001ee80000300800 */
[----:B------:R-:W3:Y:S04]  /*4a320*/  LDL.LU R49, [R1+0x1d50] ;  /* 0x001d500001317983 */ /* 0x000ee80000300800 */
[----:B------:R-:W3:Y:S04]  /*4a330*/  LDL.LU R50, [R1+0x1d74] ;  /* 0x001d740001327983 */ /* 0x000ee80000300800 */
[----:B------:R-:W3:Y:S01]  /*4a340*/  LDL.LU R51, [R1+0x1d48] ;  /* 0x001d480001337983 */ /* 0x000ee20000300800 */
[----:B----4-:R-:W-:-:S05]  /*4a350*/  IADD3.X R61, PT, PT, R61, UR4, RZ, P5, !PT ;  /* 0x000000043d3d7c10 */ /* 0x010fca000affe4ff */
[----:B------:R0:W-:Y:S04]  /*4a360*/  STL [R1+0x1668], R61 ;  /* 0x0016683d01007387 */ /* 0x0001e80000100800 */
[----:B------:R-:W4:Y:S04]  /*4a370*/  LDL.LU R41, [R1+0x1d6c] ;  /* 0x001d6c0001297983 */ /* 0x000f280000300800 */
[----:B------:R-:W4:Y:S04]  /*4a380*/  LDL.LU R40, [R1+0x1d40] ;  /* 0x001d400001287983 */ /* 0x000f280000300800 */
[----:B------:R-:W4:Y:S04]  /*4a390*/  LDL.LU R60, [R1+0x1d64] ;  /* 0x001d6400013c7983 */ /* 0x000f280000300800 */
[----:B------:R-:W4:Y:S04]  /*4a3a0*/  LDL.LU R2, [R1+0x1d38] ;  /* 0x001d380001027983 */ /* 0x000f280000300800 */
[----:B0-----:R-:W4:Y:S01]  /*4a3b0*/  LDL.LU R61, [R1+0x1d5c] ;  /* 0x001d5c00013d7983 */ /* 0x001f220000300800 */
[----:B--2---:R-:W-:-:S02]  /*4a3c0*/  IADD3 R9, P5, PT, R9, UR8, RZ ;  /* 0x0000000809097c10 */ /* 0x004fc4000ffbe0ff */
[----:B------:R-:W-:Y:S02]  /*4a3d0*/  IADD3.X R4, PT, PT, R4, UR4, RZ, P2, !PT ;  /* 0x0000000404047c10 */ /* 0x000fe400097fe4ff */
[----:B------:R-:W-:Y:S02]  /*4a3e0*/  IADD3 R52, P2, PT, R52, UR8, RZ ;  /* 0x0000000834347c10 */ /* 0x000fe4000ff5e0ff */
[----:B------:R-:W-:Y:S02]  /*4a3f0*/  IADD3.X R53, PT, PT, R53, UR4, RZ, P1, !PT ;  /* 0x0000000435357c10 */ /* 0x000fe40008ffe4ff */
[----:B------:R-:W-:Y:S01]  /*4a400*/  IADD3 R54, P1, PT, R54, UR8, RZ ;  /* 0x0000000836367c10 */ /* 0x000fe2000ff3e0ff */
[----:B------:R-:W-:Y:S01]  /*4a410*/  STL [R1+0x1da8], R9 ;  /* 0x001da80901007387 */ /* 0x000fe20000100800 */
[----:B------:R-:W-:-:S03]  /*4a420*/  IADD3.X R55, PT, PT, R55, UR4, RZ, P4, !PT ;  /* 0x0000000437377c10 */ /* 0x000fc6000a7fe4ff */
[----:B------:R-:W-:Y:S01]  /*4a430*/  STL [R1+0x1664], R4 ;  /* 0x0016640401007387 */ /* 0x000fe20000100800 */
[----:B------:R-:W-:-:S03]  /*4a440*/  IADD3 R18, P4, PT, R18, UR8, RZ ;  /* 0x0000000812127c10 */ /* 0x000fc6000ff9e0ff */
        /* <DEDUP_REMOVED lines=25> */
[----:B---3--:R-:W-:-:S03]  /*4a5e0*/  IADD3.X R3, PT, PT, R3, UR4, RZ, P6, !PT ;  /* 0x0000000403037c10 */ /* 0x008fc6000b7fe4ff */
[----:B------:R-:W-:Y:S01]  /*4a5f0*/  STL [R1+0x1d94], R43 ;  /* 0x001d942b01007387 */ /* 0x000fe20000100800 */
[----:B------:R-:W-:-:S03]  /*4a600*/  IADD3.X R59, PT, PT, R59, UR4, RZ, P3, !PT ;  /* 0x000000043b3b7c10 */ /* 0x000fc60009ffe4ff */
[----:B------:R-:W-:Y:S01]  /*4a610*/  STL [R1+0x1d68], R46 ;  /* 0x001d682e01007387 */ /* 0x000fe20000100800 */
[----:B------:R-:W-:-:S03]  /*4a620*/  IADD3 R48, P3, PT, R48, UR8, RZ ;  /* 0x0000000830307c10 */ /* 0x000fc6000ff7e0ff */
[----:B------:R-:W-:Y:S04]  /*4a630*/  STL [R1+0x1d8c], R47 ;  /* 0x001d8c2f01007387 */ /* 0x000fe80000100800 */
[----:B------:R-:W-:Y:S01]  /*4a640*/  STL [R1+0x1d60], R58 ;  /* 0x001d603a01007387 */ /* 0x000fe20000100800 */
[----:B------:R-:W-:-:S03]  /*4a650*/  IADD3 R49, P6, PT, R49, UR8, RZ ;  /* 0x0000000831317c10 */ /* 0x000fc6000ffde0ff */
[----:B------:R0:W-:Y:S01]  /*4a660*/  STL [R1+0x1d7c], R3 ;  /* 0x001d7c0301007387 */ /* 0x0001e20000100800 */
[----:B------:R-:W-:-:S03]  /*4a670*/  IADD3.X R50, PT, PT, R50, UR4, RZ, P5, !PT ;  /* 0x0000000432327c10 */ /* 0x000fc6000affe4ff */
[----:B------:R1:W-:Y:S01]  /*4a680*/  STL [R1+0x1d84], R59 ;  /* 0x001d843b01007387 */ /* 0x0003e20000100800 */
[----:B------:R-:W-:-:S03]  /*4a690*/  IADD3 R51, P5, PT, R51, UR8, RZ ;  /* 0x0000000833337c10 */ /* 0x000fc6000ffbe0ff */
[----:B0-----:R-:W2:Y:S04]  /*4a6a0*/  LDL.LU R3, [R1+0x1d30] ;  /* 0x001d300001037983 */ /* 0x001ea80000300800 */
[----:B------:R0:W-:Y:S04]  /*4a6b0*/  STL [R1+0x1d58], R48 ;  /* 0x001d583001007387 */ /* 0x0001e80000100800 */
[----:B------:R-:W-:Y:S04]  /*4a6c0*/  STL [R1+0x1d50], R49 ;  /* 0x001d503101007387 */ /* 0x000fe80000100800 */
[----:B------:R-:W-:Y:S04]  /*4a6d0*/  STL [R1+0x1d74], R50 ;  /* 0x001d743201007387 */ /* 0x000fe80000100800 */
[----:B------:R-:W-:Y:S01]  /*4a6e0*/  STL [R1+0x1d48], R51 ;  /* 0x001d483301007387 */ /* 0x000fe20000100800 */
[----:B----4-:R-:W-:-:S02]  /*4a6f0*/  IADD3.X R41, PT, PT, R41, UR4, RZ, P2, !PT ;  /* 0x0000000429297c10 */ /* 0x010fc400097fe4ff */
[----:B------:R-:W-:Y:S02]  /*4a700*/  IADD3 R40, P2, PT, R40, UR8, RZ ;  /* 0x0000000828287c10 */ /* 0x000fe4000ff5e0ff */
[----:B------:R-:W-:Y:S02]  /*4a710*/  IADD3.X R60, PT, PT, R60, UR4, RZ, P1, !PT ;  /* 0x000000043c3c7c10 */ /* 0x000fe40008ffe4ff */
[----:B------:R-:W-:Y:S01]  /*4a720*/  IADD3 R2, P1, PT, R2, UR8, RZ ;  /* 0x0000000802027c10 */ /* 0x000fe2000ff3e0ff */
[----:B------:R-:W-:Y:S04]  /*4a730*/  STL [R1+0x1d6c], R41 ;  /* 0x001d6c2901007387 */ /* 0x000fe80000100800 */
[----:B------:R-:W-:Y:S04]  /*4a740*/  STL [R1+0x1d40], R40 ;  /* 0x001d402801007387 */ /* 0x000fe80000100800 */
[----:B------:R-:W3:Y:S04]  /*4a750*/  LDL.LU R9, [R1+0x1d54] ;  /* 0x001d540001097983 */ /* 0x000ee80000300800 */
[----:B------:R-:W-:Y:S01]  /*4a760*/  STL [R1+0x1d64], R60 ;  /* 0x001d643c01007387 */ /* 0x000fe20000100800 */
[----:B------:R-:W-:-:S03]  /*4a770*/  IADD3.X R61, PT, PT, R61, UR4, RZ, P4, !PT ;  /* 0x000000043d3d7c10 */ /* 0x000fc6000a7fe4ff */
        /* <DEDUP_REMOVED lines=26> */
[----:B--2---:R-:W-:-:S05]  /*4a920*/  IADD3 R3, P4, PT, R3, UR8, RZ ;  /* 0x0000000803037c10 */ /* 0x004fca000ff9e0ff */
[----:B------:R0:W-:Y:S04]  /*4a930*/  STL [R1+0x1d30], R3 ;  /* 0x001d300301007387 */ /* 0x0001e80000100800 */
[----:B------:R-:W2:Y:S04]  /*4a940*/  LDL.LU R41, [R1+0x1cc8] ;  /* 0x001cc80001297983 */ /* 0x000ea80000300800 */
[----:B------:R-:W2:Y:S04]  /*4a950*/  LDL.LU R40, [R1+0x1cec] ;  /* 0x001cec0001287983 */ /* 0x000ea80000300800 */
[----:B------:R-:W2:Y:S04]  /*4a960*/  LDL.LU R60, [R1+0x1cc0] ;  /* 0x001cc000013c7983 */ /* 0x000ea80000300800 */
[----:B------:R-:W2:Y:S04]  /*4a970*/  LDL.LU R2, [R1+0x1ce4] ;  /* 0x001ce40001027983 */ /* 0x000ea80000300800 */
[----:B0-----:R-:W2:Y:S01]  /*4a980*/  LDL.LU R3, [R1+0x1cb8] ;  /* 0x001cb80001037983 */ /* 0x001ea20000300800 */
[----:B---3--:R-:W-:-:S02]  /*4a990*/  IADD3.X R9, PT, PT, R9, UR4, RZ, P3, !PT ;  /* 0x0000000409097c10 */ /* 0x008fc40009ffe4ff */
[----:B----4-:R-:W-:Y:S02]  /*4a9a0*/  IADD3 R4, P3, PT, R4, UR8, RZ ;  /* 0x0000000804047c10 */ /* 0x010fe4000ff7e0ff */
[----:B------:R-:W-:Y:S01]  /*4a9b0*/  IADD3.X R52, PT, PT, R52, UR4, RZ, P6, !PT ;  /* 0x0000000434347c10 */ /* 0x000fe2000b7fe4ff */
[----:B------:R-:W-:Y:S01]  /*4a9c0*/  STL [R1+0x1d54], R9 ;  /* 0x001d540901007387 */ /* 0x000fe20000100800 */
        /* <DEDUP_REMOVED lines=28> */
[----:B------:R-:W-:Y:S02]  /*4ab90*/  IADD3.X R58, PT, PT, R58, UR4, RZ, P2, !PT ;  /* 0x000000043a3a7c10 */ /* 0x000fe400097fe4ff */
[----:B------:R-:W-:Y:S01]  /*4aba0*/  IADD3.X R48, PT, PT, R48, UR4, RZ, P1, !PT ;  /* 0x0000000430307c10 */ /* 0x000fe20008ffe4ff */
        /* <DEDUP_REMOVED lines=9> */
[----:B0-----:R-:W3:Y:S01]  /*4ac40*/  LDL.LU R61, [R1+0x1cdc] ;  /* 0x001cdc00013d7983 */ /* 0x001ee20000300800 */
[----:B------:R-:W-:-:S02]  /*4ac50*/  IADD3.X R49, PT, PT, R49, UR4, RZ, P4, !PT ;  /* 0x0000000431317c10 */ /* 0x000fc4000a7fe4ff */
[----:B------:R-:W-:Y:S02]  /*4ac60*/  IADD3 R50, P4, PT, R50, UR8, RZ ;  /* 0x0000000832327c10 */ /* 0x000fe4000ff9e0ff */
[----:B------:R-:W-:Y:S01]  /*4ac70*/  IADD3.X R51, PT, PT, R51, UR4, RZ, P3, !PT ;  /* 0x0000000433337c10 */ /* 0x000fe20009ffe4ff */
[----:B------:R0:W-:Y:S04]  /*4ac80*/  STL [R1+0x1d04], R48 ;  /* 0x001d043001007387 */ /* 0x0001e80000100800 */
[----:B------:R-:W-:Y:S04]  /*4ac90*/  STL [R1+0x1cfc], R49 ;  /* 0x001cfc3101007387 */ /* 0x000fe80000100800 */
[----:B------:R-:W-:Y:S01]  /*4aca0*/  STL [R1+0x1cd0], R50 ;  /* 0x001cd03201007387 */ /* 0x000fe20000100800 */
[----:B--2---:R-:W-:-:S02]  /*4acb0*/  IADD3 R41, P3, PT, R41, UR8, RZ ;  /* 0x0000000829297c10 */ /* 0x004fc4000ff7e0ff */
[----:B------:R-:W-:Y:S02]  /*4acc0*/  IADD3.X R40, PT, PT, R40, UR4, RZ, P6, !PT ;  /* 0x0000000428287c10 */ /* 0x000fe4000b7fe4ff */
[----:B------:R-:W-:Y:S01]  /*4acd0*/  IADD3 R60, P6, PT, R60, UR8, RZ ;  /* 0x000000083c3c7c10 */ /* 0x000fe2000ffde0ff */
[----:B------:R-:W-:Y:S01]  /*4ace0*/  STL [R1+0x1cf4], R51 ;  /* 0x001cf43301007387 */ /* 0x000fe20000100800 */
[----:B------:R-:W-:-:S03]  /*4acf0*/  IADD3.X R2, PT, PT, R2, UR4, RZ, P5, !PT ;  /* 0x0000000402027c10 */ /* 0x000fc6000affe4ff */
[----:B------:R-:W-:Y:S04]  /*4ad00*/  STL [R1+0x1cc8], R41 ;  /* 0x001cc82901007387 */ /* 0x000fe80000100800 */
[----:B------:R-:W-:Y:S04]  /*4ad10*/  STL [R1+0x1cec], R40 ;  /* 0x001cec2801007387 */ /* 0x000fe80000100800 */
[----:B------:R-:W2:Y:S04]  /*4ad20*/  LDL.LU R9, [R1+0x1cb0] ;  /* 0x001cb00001097983 */ /* 0x000ea80000300800 */
[----:B------:R-:W-:Y:S01]  /*4ad30*/  STL [R1+0x1cc0], R60 ;  /* 0x001cc03c01007387 */ /* 0x000fe20000100800 */
[----:B------:R-:W-:-:S03]  /*4ad40*/  IADD3 R3, P5, PT, R3, UR8, RZ ;  /* 0x0000000803037c10 */ /* 0x000fc6000ffbe0ff */
        /* <DEDUP_REMOVED lines=26> */
[----:B---3--:R-:W-:-:S05]  /*4aef0*/  IADD3.X R61, PT, PT, R61, UR4, RZ, P2, !PT ;  /* 0x000000043d3d7c10 */ /* 0x008fca00097fe4ff */
[----:B------:R0:W-:Y:S04]  /*4af00*/  STL [R1+0x1cdc], R61 ;  /* 0x001cdc3d01007387 */ /* 0x0001e80000100800 */
[----:B------:R-:W3:Y:S04]  /*4af10*/  LDL.LU R41, [R1+0x1c74] ;  /* 0x001c740001297983 */ /* 0x000ee80000300800 */
[----:B------:R-:W3:Y:S04]  /*4af20*/  LDL.LU R40, [R1+0x1c48] ;  /* 0x001c480001287983 */ /* 0x000ee80000300800 */
[----:B------:R-:W3:Y:S04]  /*4af30*/  LDL.LU R60, [R1+0x1c6c] ;  /* 0x001c6c00013c7983 */ /* 0x000ee80000300800 */
[----:B------:R-:W3:Y:S04]  /*4af40*/  LDL.LU R2, [R1+0x1c40] ;  /* 0x001c400001027983 */ /* 0x000ee80000300800 */
[----:B0-----:R-:W3:Y:S01]  /*4af50*/  LDL.LU R61, [R1+0x1c64] ;  /* 0x001c6400013d7983 */ /* 0x001ee20000300800 */
[----:B--2---:R-:W-:-:S02]  /*4af60*/  IADD3 R9, P2, PT, R9, UR8, RZ ;  /* 0x0000000809097c10 */ /* 0x004fc4000ff5e0ff */
[----:B----4-:R-:W-:Y:S02]  /*4af70*/  IADD3.X R4, PT, PT, R4, UR4, RZ, P1, !PT ;  /* 0x0000000404047c10 */ /* 0x010fe40008ffe4ff */
        /* <DEDUP_REMOVED lines=49> */
[----:B---3--:R-:W-:-:S02]  /*4b290*/  IADD3.X R41, PT, PT, R41, UR4, RZ, P1, !PT ;  /* 0x0000000429297c10 */ /* 0x008fc40008ffe4ff */
        /* <DEDUP_REMOVED lines=462> */
[----:B------:R-:W-:Y:S04]  /*4cf80*/  STL [R1+0x19e8], R50 ;  /* 0x0019e83201007387 */ /* 0x000fe80000100800 */
[----:B------:R-:W-:Y:S01]  /*4cf90*/  STL [R1+0x1a0c], R51 ;  /* 0x001a0c3301007387 */ /* 0x000fe20000100800 */
[----:B--2---:R-:W-:-:S02]  /*4cfa0*/  IADD3 R41, P2, PT, R41, UR8, RZ ;  /* 0x0000000829297c10 */ /* 0x004fc4000ff5e0ff */
[----:B------:R-:W-:Y:S02]  /*4cfb0*/  IADD3.X R40, PT, PT, R40, UR4, RZ, P1, !PT ;  /* 0x0000000428287c10 */ /* 0x000fe40008ffe4ff */
[----:B------:R-:W-:Y:S02]  /*4cfc0*/  IADD3 R60, P1, PT, R60, UR8, RZ ;  /* 0x000000083c3c7c10 */ /* 0x000fe4000ff3e0ff */
[----:B------:R-:W-:Y:S01]  /*4cfd0*/  IADD3.X R2, PT, PT, R2, UR4, RZ, P4, !PT ;  /* 0x0000000402027c10 */ /* 0x000fe2000a7fe4ff */
        /* <DEDUP_REMOVED lines=40> */
[----:B------:R-:W-:Y:S01]  /*4d260*/  IADD3 R52, P6, PT, R52, UR8, RZ ;  /* 0x0000000834347c10 */ /* 0x000fe2000ffde0ff */
[----:B------:R-:W-:Y:S01]  /*4d270*/  STL [R1+0x19c8], R9 ;  /* 0x0019c80901007387 */ /* 0x000fe20000100800 */
[----:B------:R-:W-:Y:S02]  /*4d280*/  IADD3.X R53, PT, PT, R53, UR4, RZ, P5, !PT ;  /* 0x0000000435357c10 */ /* 0x000fe4000affe4ff */
[----:B------:R-:W-:Y:S02]  /*4d290*/  IADD3 R54, P5, PT, R54, UR8, RZ ;  /* 0x0000000836367c10 */ /* 0x000fe4000ffbe0ff */
[----:B------:R-:W-:Y:S01]  /*4d2a0*/  IADD3.X R55, PT, PT, R55, UR4, RZ, P2, !PT ;  /* 0x0000000437377c10 */ /* 0x000fe200097fe4ff */
        /* <DEDUP_REMOVED lines=508> */
[----:B------:R4:W-:Y:S01]  /*4f270*/  STL [R1+0x1724], R51 ;  /* 0x0017243301007387 */ /* 0x0009e20000100800 */
[----:B--2---:R-:W-:-:S02]  /*4f280*/  IADD3 R41, P3, PT, R41, UR8, RZ ;  /* 0x0000000829297c10 */ /* 0x004fc4000ff7e0ff */
[----:B------:R-:W-:Y:S02]  /*4f290*/  IADD3.X R40, PT, PT, R40, UR4, RZ, P6, !PT ;  /* 0x0000000428287c10 */ /* 0x000fe4000b7fe4ff */
[----:B------:R-:W-:Y:S02]  /*4f2a0*/  IADD3 R60, P6, PT, R60, UR8, RZ ;  /* 0x000000083c3c7c10 */ /* 0x000fe4000ffde0ff */
[----:B------:R-:W-:Y:S01]  /*4f2b0*/  IADD3.X R2, PT, PT, R2, UR4, RZ, P5, !PT ;  /* 0x0000000402027c10 */ /* 0x000fe2000affe4ff */
[----:B------:R2:W-:Y:S04]  /*4f2c0*/  STL [R1+0x16f8], R41 ;  /* 0x0016f82901007387 */ /* 0x0005e80000100800 */
[----:B------:R0:W-:Y:S04]  /*4f2d0*/  STL [R1+0x171c], R40 ;  /* 0x00171c2801007387 */ /* 0x0001e80000100800 */
[----:B------:R-:W3:Y:S04]  /*4f2e0*/  LDL.LU R9, [R1+0x16e0] ;  /* 0x0016e00001097983 */ /* 0x000ee80000300800 */
[----:B------:R0:W-:Y:S01]  /*4f2f0*/  STL [R1+0x16f0], R60 ;  /* 0x0016f03c01007387 */ /* 0x0001e20000100800 */
[----:B------:R-:W-:-:S03]  /*4f300*/  IADD3 R3, P5, PT, R3, UR8, RZ ;  /* 0x0000000803037c10 */ /* 0x000fc6000ffbe0ff */
[----:B------:R-:W3:Y:S04]  /*4f310*/  LDL.LU R4, [R1+0x1704] ;  /* 0x0017040001047983 */ /* 0x000ee80000300800 */
        /* <DEDUP_REMOVED lines=21> */
[----:B----4-:R-:W4:Y:S04]  /*4f470*/  LDL.LU R51, [R1+0x16b4] ;  /* 0x0016b40001337983 */ /* 0x010f280000300800 */
[----:B------:R-:W4:Y:S04]  /*4f480*/  LDL.LU R49, [R1+0x1de4] ;  /* 0x001de40001317983 */ /* 0x000f280000300800 */
[----:B------:R-:W4:Y:S04]  /*4f490*/  LDL.LU R50, [R1+0x16ac] ;  /* 0x0016ac0001327983 */ /* 0x000f280000300800 */
[----:B--2---:R-:W2:Y:S01]  /*4f4a0*/  LDL.LU R41, [R1+0x1dec] ;  /* 0x001dec0001297983 */ /* 0x004ea20000300800 */
[----:B---3--:R-:W-:-:S05]  /*4f4b0*/  IADD3.X R61, PT, PT, R61, UR4, RZ, P2, !PT ;  /* 0x000000043d3d7c10 */ /* 0x008fca00097fe4ff */
[----:B------:R0:W-:Y:S04]  /*4f4c0*/  STL [R1+0x170c], R61 ;  /* 0x00170c3d01007387 */ /* 0x0001e80000100800 */
[----:B------:R-:W3:Y:S04]  /*4f4d0*/  LDL.LU R40, [R1+0x16a4] ;  /* 0x0016a40001287983 */ /* 0x000ee80000300800 */
[----:B------:R-:W3:Y:S04]  /*4f4e0*/  LDL.LU R60, [R1+0x1df4] ;  /* 0x001df400013c7983 */ /* 0x000ee80000300800 */
[----:B------:R-:W3:Y:S04]  /*4f4f0*/  LDL.LU R2, [R1+0x169c] ;  /* 0x00169c0001027983 */ /* 0x000ee80000300800 */
[----:B------:R-:W3:Y:S04]  /*4f500*/  LDL.LU R3, [R1+0x1dfc] ;  /* 0x001dfc0001037983 */ /* 0x000ee80000300800 */
[----:B0-----:R-:W3:Y:S01]  /*4f510*/  LDL.LU R61, [R1+0x1694] ;  /* 0x00169400013d7983 */ /* 0x001ee20000300800 */
[----:B------:R-:W-:-:S02]  /*4f520*/  IADD3 R9, P2, PT, R9, UR8, RZ ;  /* 0x0000000809097c10 */ /* 0x000fc4000ff5e0ff */
[----:B------:R-:W-:Y:S02]  /*4f530*/  IADD3.X R4, PT, PT, R4, UR4, RZ, P1, !PT ;  /* 0x0000000404047c10 */ /* 0x000fe40008ffe4ff */
        /* <DEDUP_REMOVED lines=32> */
[----:B----4-:R-:W-:-:S03]  /*4f740*/  IADD3.X R51, PT, PT, R51, UR4, RZ, P5, !PT ;  /* 0x0000000433337c10 */ /* 0x010fc6000affe4ff */
        /* <DEDUP_REMOVED lines=9> */
[----:B------:R-:W-:Y:S01]  /*4f7e0*/  STL [R1+0x16bc], R59 ;  /* 0x0016bc3b01007387 */ /* 0x000fe20000100800 */
[----:B--2---:R-:W-:-:S03]  /*4f7f0*/  IADD3 R41, P2, PT, R41, UR8, RZ ;  /* 0x0000000829297c10 */ /* 0x004fc6000ff5e0ff */
[----:B0-----:R-:W2:Y:S04]  /*4f800*/  LDL.LU R51, [R1+0x1e04] ;  /* 0x001e040001337983 */ /* 0x001ea80000300800 */
[----:B------:R-:W-:Y:S04]  /*4f810*/  STL [R1+0x1ddc], R48 ;  /* 0x001ddc3001007387 */ /* 0x000fe80000100800 */
[----:B------:R-:W-:Y:S04]  /*4f820*/  STL [R1+0x1de4], R49 ;  /* 0x001de43101007387 */ /* 0x000fe80000100800 */
[----:B------:R-:W-:Y:S04]  /*4f830*/  STL [R1+0x16ac], R50 ;  /* 0x0016ac3201007387 */ /* 0x000fe80000100800 */
[----:B------:R-:W-:Y:S01]  /*4f840*/  STL [R1+0x1dec], R41 ;  /* 0x001dec2901007387 */ /* 0x000fe20000100800 */
[----:B---3--:R-:W-:-:S02]  /*4f850*/  IADD3.X R40, PT, PT, R40, UR4, RZ, P1, !PT ;  /* 0x0000000428287c10 */ /* 0x008fc40008ffe4ff */
[----:B------:R-:W-:Y:S02]  /*4f860*/  IADD3 R60, P1, PT, R60, UR8, RZ ;  /* 0x000000083c3c7c10 */ /* 0x000fe4000ff3e0ff */
[----:B------:R-:W-:Y:S02]  /*4f870*/  IADD3.X R2, PT, PT, R2, UR4, RZ, P4, !PT ;  /* 0x0000000402027c10 */ /* 0x000fe4000a7fe4ff */
[----:B------:R-:W-:Y:S01]  /*4f880*/  IADD3 R3, P4, PT, R3, UR8, RZ ;  /* 0x0000000803037c10 */ /* 0x000fe2000ff9e0ff */
[----:B------:R0:W-:Y:S04]  /*4f890*/  STL [R1+0x16a4], R40 ;  /* 0x0016a42801007387 */ /* 0x0001e80000100800 */
[----:B------:R1:W-:Y:S01]  /*4f8a0*/  STL [R1+0x1df4], R60 ;  /* 0x001df43c01007387 */ /* 0x0003e20000100800 */
[----:B------:R-:W-:-:S03]  /*4f8b0*/  IADD3.X R61, PT, PT, R61, UR4, RZ, P3, !PT ;  /* 0x000000043d3d7c10 */ /* 0x000fc60009ffe4ff */
[----:B0-----:R-:W3:Y:S04]  /*4f8c0*/  LDL.LU R40, [R1+0x1690] ;  /* 0x0016900001287983 */ /* 0x001ee80000300800 */
[----:B------:R0:W-:Y:S04]  /*4f8d0*/  STL [R1+0x169c], R2 ;  /* 0x00169c0201007387 */ /* 0x0001e80000100800 */
[----:B------:R-:W4:Y:S04]  /*4f8e0*/  LDL.LU R41, [R1+0x1e0c] ;  /* 0x001e0c0001297983 */ /* 0x000f280000300800 */
[----:B------:R0:W-:Y:S04]  /*4f8f0*/  STL [R1+0x1dfc], R3 ;  /* 0x001dfc0301007387 */ /* 0x0001e80000100800 */
[----:B-1----:R-:W4:Y:S04]  /*4f900*/  LDL.LU R60, [R1+0x168c] ;  /* 0x00168c00013c7983 */ /* 0x002f280000300800 */
[----:B------:R1:W-:Y:S04]  /*4f910*/  STL [R1+0x1694], R61 ;  /* 0x0016943d01007387 */ /* 0x0003e80000100800 */
        /* <DEDUP_REMOVED lines=32> */
[----:B------:R0:W-:Y:S01]  /*4fb20*/  STL [R1+0x1690], R40 ;  /* 0x0016902801007387 */ /* 0x0001e20000100800 */
[----:B------:R-:W-:Y:S02]  /*4fb30*/  IADD3 R2, P5, PT, R2, UR8, RZ ;  /* 0x0000000802027c10 */ /* 0x000fe4000ffbe0ff */
[----:B------:R-:W-:Y:S01]  /*4fb40*/  IADD3.X R3, PT, PT, R3, UR4, RZ, P2, !PT ;  /* 0x0000000403037c10 */ /* 0x000fe200097fe4ff */
[----:B0-----:R0:W5:Y:S04]  /*4fb50*/  LDL.LU R40, [R1+0x1e88] ;  /* 0x001e880001287983 */ /* 0x0011680000300800 */
[----:B------:R1:W-:Y:S01]  /*4fb60*/  STL [R1+0x1e0c], R41 ;  /* 0x001e0c2901007387 */ /* 0x0003e20000100800 */
[----:B------:R-:W-:-:S03]  /*4fb70*/  IADD3 R61, P2, PT, R61, UR8, RZ ;  /* 0x000000083d3d7c10 */ /* 0x000fc6000ff5e0ff */
[----:B-1----:R0:W5:Y:S04]  /*4fb80*/  LDL.LU R41, [R1+0x1e84] ;  /* 0x001e840001297983 */ /* 0x0021680000300800 */
[----:B------:R1:W-:Y:S04]  /*4fb90*/  STL [R1+0x168c], R60 ;  /* 0x00168c3c01007387 */ /* 0x0003e80000100800 */
[----:B-1----:R0:W5:Y:S04]  /*4fba0*/  LDL.LU R60, [R1+0x1e80] ;  /* 0x001e8000013c7983 */ /* 0x0021680000300800 */
[----:B------:R1:W-:Y:S04]  /*4fbb0*/  STL [R1+0x1e14], R2 ;  /* 0x001e140201007387 */ /* 0x0003e80000100800 */
[----:B-1----:R-:W3:Y:S04]  /*4fbc0*/  LDL.LU R2, [R1+0x1e7c] ;  /* 0x001e7c0001027983 */ /* 0x002ee80000300800 */
[----:B------:R1:W-:Y:S04]  /*4fbd0*/  STL [R1+0x1688], R3 ;  /* 0x0016880301007387 */ /* 0x0003e80000100800 */
[----:B-1----:R-:W4:Y:S04]  /*4fbe0*/  LDL.LU R3, [R1+0x1e78] ;  /* 0x001e780001037983 */ /* 0x002f280000300800 */
[----:B------:R1:W-:Y:S04]  /*4fbf0*/  STL [R1+0x1e1c], R61 ;  /* 0x001e1c3d01007387 */ /* 0x0003e80000100800 */
[----:B-1----:R-:W2:Y:S01]  /*4fc00*/  LDL.LU R61, [R1+0x1e74] ;  /* 0x001e7400013d7983 */ /* 0x002ea20000300800 */
[----:B------:R-:W-:-:S02]  /*4fc10*/  IADD3.X R9, PT, PT, R9, UR4, RZ, P1, !PT ;  /* 0x0000000409097c10 */ /* 0x000fc40008ffe4ff */
[----:B------:R-:W-:Y:S02]  /*4fc20*/  IADD3 R4, P1, PT, R4, UR8, RZ ;  /* 0x0000000804047c10 */ /* 0x000fe4000ff3e0ff */
        /* <DEDUP_REMOVED lines=21> */
[----:B------:R-:W-:Y:S04]  /*4fd80*/  STL [R1+0x1e58], R27 ;  /* 0x001e581b01007387 */ /* 0x000fe80000100800 */
[----:B------:R-:W-:Y:S01]  /*4fd90*/  STL [R1+0x1de0], R34 ;  /* 0x001de02201007387 */ /* 0x000fe20000100800 */
[----:B------:R-:W-:-:S03]  /*4fda0*/  IADD3.X R42, PT, PT, R42, UR4, RZ, P4, !PT ;  /* 0x000000042a2a7c10 */ /* 0x000fc6000a7fe4ff */
[----:B------:R-:W-:Y:S04]  /*4fdb0*/  STL [R1+0x1e54], R35 ;  /* 0x001e542301007387 */ /* 0x000fe80000100800 */
[----:B------:R-:W-:Y:S04]  /*4fdc0*/  STL [R1+0x1de8], R38 ;  /* 0x001de82601007387 */ /* 0x000fe80000100800 */
[----:B------:R-:W-:Y:S01]  /*4fdd0*/  STL [R1+0x1e50], R39 ;  /* 0x001e502701007387 */ /* 0x000fe20000100800 */
[----:B--2---:R-:W-:-:S05]  /*4fde0*/  IADD3.X R61, PT, PT, R61, UR4, RZ, P3, !PT ;  /* 0x000000043d3d7c10 */ /* 0x004fca0009ffe4ff */
[----:B------:R1:W-:Y:S04]  /*4fdf0*/  STL [R1+0x1df8], R61 ;  /* 0x001df83d01007387 */ /* 0x0003e80000100800 */
[----:B------:R-:W-:Y:S04]  /*4fe00*/  STL [R1+0x1df0], R42 ;  /* 0x001df02a01007387 */ /* 0x000fe80000100800 */
[----:B-1----:R-:W2:Y:S01]  /*4fe10*/  LDL.LU R61, [R1+0x1e70] ;  /* 0x001e7000013d7983 */ /* 0x002ea20000300800 */
[----:B------:R-:W-:Y:S02]  /*4fe20*/  IADD3 R43, P4, PT, R43, UR8, RZ ;  /* 0x000000082b2b7c10 */ /* 0x000fe4000ff9e0ff */
[----:B------:R-:W-:-:S02]  /*4fe30*/  IADD3 R46, P3, PT, R46, UR8, RZ ;  /* 0x000000082e2e7c10 */ /* 0x000fc4000ff7e0ff */
[----:B------:R-:W-:Y:S02]  /*4fe40*/  IADD3.X R47, PT, PT, R47, UR4, RZ, P6, !PT ;  /* 0x000000042f2f7c10 */ /* 0x000fe4000b7fe4ff */
[----:B------:R-:W-:Y:S02]  /*4fe50*/  IADD3 R58, P6, PT, R58, UR8, RZ ;  /* 0x000000083a3a7c10 */ /* 0x000fe4000ffde0ff */
[----:B------:R-:W-:Y:S01]  /*4fe60*/  IADD3.X R59, PT, PT, R59, UR4, RZ, P5, !PT ;  /* 0x000000043b3b7c10 */ /* 0x000fe2000affe4ff */
[----:B------:R-:W-:Y:S01]  /*4fe70*/  STL [R1+0x1e4c], R43 ;  /* 0x001e4c2b01007387 */ /* 0x000fe20000100800 */
[----:B------:R-:W-:-:S03]  /*4fe80*/  IADD3 R48, P5, PT, R48, UR8, RZ ;  /* 0x0000000830307c10 */ /* 0x000fc6000ffbe0ff */
[----:B------:R-:W-:Y:S01]  /*4fe90*/  STL [R1+0x1e48], R46 ;  /* 0x001e482e01007387 */ /* 0x000fe20000100800 */
[----:B------:R-:W-:-:S03]  /*4fea0*/  IADD3.X R49, PT, PT, R49, UR4, RZ, P2, !PT ;  /* 0x0000000431317c10 */ /* 0x000fc600097fe4ff */
[----:B------:R-:W-:Y:S04]  /*4feb0*/  STL [R1+0x1e00], R47 ;  /* 0x001e002f01007387 */ /* 0x000fe80000100800 */
[----:B------:R-:W-:Y:S01]  /*4fec0*/  STL [R1+0x1e44], R58 ;  /* 0x001e443a01007387 */ /* 0x000fe20000100800 */
[----:B------:R-:W-:-:S03]  /*4fed0*/  IADD3.X R50, PT, PT, R50, UR4, RZ, P1, !PT ;  /* 0x0000000432327c10 */ /* 0x000fc60008ffe4ff */
[----:B------:R-:W-:Y:S01]  /*4fee0*/  STL [R1+0x1e08], R59 ;  /* 0x001e083b01007387 */ /* 0x000fe20000100800 */
[----:B------:R-:W-:-:S03]  /*4fef0*/  IADD3.X R51, PT, PT, R51, UR4, RZ, P4, !PT ;  /* 0x0000000433337c10 */ /* 0x000fc6000a7fe4ff */
[----:B------:R-:W-:Y:S04]  /*4ff00*/  STL [R1+0x1e40], R48 ;  /* 0x001e403001007387 */ /* 0x000fe80000100800 */
[----:B------:R-:W-:Y:S01]  /*4ff10*/  STL [R1+0x1e10], R49 ;  /* 0x001e103101007387 */ /* 0x000fe20000100800 */
[----:B----4-:R-:W-:Y:S02]  /*4ff20*/  IADD3.X R3, PT, PT, R3, UR4, RZ, P6, !PT ;  /* 0x0000000403037c10 */ /* 0x010fe4000b7fe4ff */
[----:B---3--:R-:W-:Y:S01]  /*4ff30*/  IADD3.X R2, PT, PT, R2, UR4, RZ, P5, !PT ;  /* 0x0000000402027c10 */ /* 0x008fe2000affe4ff */
[----:B------:R-:W-:Y:S02]  /*4ff40*/  IMAD.MOV.U32 R19, RZ, RZ, R5 ;  /* 0x000000ffff137224 */ /* 0x000fe400078e0005 */
[----:B------:R-:W-:-:S02]  /*4ff50*/  IMAD.MOV.U32 R4, RZ, RZ, R11 ;  /* 0x000000ffff047224 */ /* 0x000fc400078e000b */
[----:B------:R-:W-:Y:S02]  /*4ff60*/  IMAD.MOV.U32 R5, RZ, RZ, R8 ;  /* 0x000000ffff057224 */ /* 0x000fe400078e0008 */
[----:B------:R-:W-:Y:S01]  /*4ff70*/  IMAD.MOV.U32 R18, RZ, RZ, R10 ;  /* 0x000000ffff127224 */ /* 0x000fe200078e000a */
[----:B--2---:R-:W-:-:S05]  /*4ff80*/  IADD3.X R61, PT, PT, R61, UR4, RZ, P3, !PT ;  /* 0x000000043d3d7c10 */ /* 0x004fca0009ffe4ff */
[----:B------:R1:W-:Y:S04]  /*4ff90*/  STL [R1+0x1e28], R61 ;  /* 0x001e283d01007387 */ /* 0x0003e80000100800 */
[----:B------:R-:W-:Y:S04]  /*4ffa0*/  STL [R1+0x1e18], R50 ;  /* 0x001e183201007387 */ /* 0x000fe80000100800 */
[----:B-1----:R0:W5:Y:S04]  /*4ffb0*/  LDL.LU R61, [R1+0x1e6c] ;  /* 0x001e6c00013d7983 */ /* 0x0021680000300800 */
[----:B------:R-:W-:Y:S04]  /*4ffc0*/  STL [R1+0x1e20], R51 ;  /* 0x001e203301007387 */ /* 0x000fe80000100800 */
[----:B------:R1:W-:Y:S04]  /*4ffd0*/  STL [R1+0x1e30], R3 ;  /* 0x001e300301007387 */ /* 0x0003e80000100800 */
[----:B-1----:R0:W5:Y:S04]  /*4ffe0*/  LDL.LU R3, [R1+0x1e68] ;  /* 0x001e680001037983 */ /* 0x0021680000300800 */
[----:B------:R1:W-:Y:S02]  /*4fff0*/  STL [R1+0x1e38], R2 ;  /* 0x001e380201007387 */ /* 0x0003e40000100800 */
[----:B-1----:R-:W1:Y:S02]  /*50000*/  S2R R2, SR_TID.X ;  /* 0x0000000000027919 */ /* 0x002e640000002100 */
[----:B------:R0:W-:Y:S04]  /*50010*/  STL.64 [R1+0x1150], R4 ;  /* 0x0011500401007387 */ /* 0x0001e80000100a00 */
[----:B------:R0:W-:Y:S01]  /*50020*/  STL.64 [R1+0x1160], R18 ;  /* 0x0011601201007387 */ /* 0x0001e20000100a00 */
[----:B-1----:R-:W-:-:S05]  /*50030*/  LOP3.LUT R2, R2, 0x1f, RZ, 0xc0, !PT ;  /* 0x0000001f02027812 */ /* 0x002fca00078ec0ff */
[----:B------:R-:W-:Y:S01]  /*50040*/  IMAD.SHL.U32 R2, R2, 0x2, RZ ;  /* 0x0000000202027824 */ /* 0x000fe200078e00ff */
[----:B0-----:R-:W-:Y:S06]  /*50050*/  @P0 BRA `(.L_x_1) ;  /* 0xfffffd0400700947 */ /* 0x001fec000383ffff */
        /* <DEDUP_REMOVED lines=41> */
[----:B------:R4:W-:Y:S01]  /*502f0*/  STL [R1+0x1e68], R3 ;  /* 0x001e680301007387 */ /* 0x0009e20000100800 */
[----:B--2---:R-:W-:-:S02]  /*50300*/  F2FP.BF16.F32.PACK_AB R2, R7, R34 ;  /* 0x000000220702723e */ /* 0x004fc400000010ff */
[----:B---3--:R-:W-:-:S03]  /*50310*/  F2FP.BF16.F32.PACK_AB R0, R6, R35 ;  /* 0x000000230600723e */ /* 0x008fc600000010ff */
[----:B------:R0:W-:Y:S04]  /*50320*/  STL [R1+0x127c], R2 ;  /* 0x00127c0201007387 */ /* 0x0001e80000100800 */
[----:B------:R1:W-:Y:S01]  /*50330*/  STL [R1+0x1278], R0 ;  /* 0x0012780001007387 */ /* 0x0003e20000100800 */
[----:B----4-:R-:W-:-:S05]  /*50340*/  F2FP.BF16.F32.PACK_AB R3, R38, R39 ;  /* 0x000000272603723e */ /* 0x010fca00000010ff */
[----:B------:R2:W-:Y:S01]  /*50350*/  STL [R1+0x1274], R3 ;  /* 0x0012740301007387 */ /* 0x0005e20000100800 */
[----:B0-----:R-:W-:-:S05]  /*50360*/  F2FP.BF16.F32.PACK_AB R2, R42, R43 ;  /* 0x0000002b2a02723e */ /* 0x001fca00000010ff */
[----:B------:R0:W-:Y:S01]  /*50370*/  STL [R1+0x1270], R2 ;  /* 0x0012700201007387 */ /* 0x0001e20000100800 */
[----:B-1----:R-:W-:-:S05]  /*50380*/  F2FP.BF16.F32.PACK_AB R0, R46, R47 ;  /* 0x0000002f2e00723e */ /* 0x002fca00000010ff */
[----:B------:R1:W-:Y:S01]  /*50390*/  STL [R1+0x126c], R0 ;  /* 0x00126c0001007387 */ /* 0x0003e20000100800 */
[----:B--2---:R-:W-:-:S05]  /*503a0*/  F2FP.BF16.F32.PACK_AB R3, R58, R59 ;  /* 0x0000003b3a03723e */ /* 0x004fca00000010ff */
[----:B------:R-:W-:Y:S01]  /*503b0*/  STL [R1+0x1268], R3 ;  /* 0x0012680301007387 */ /* 0x000fe20000100800 */
[----:B0-----:R-:W-:-:S03]  /*503c0*/  F2FP.BF16.F32.PACK_AB R2, R48, R49 ;  /* 0x000000313002723e */ /* 0x001fc600000010ff */
[----:B------:R-:W2:Y:S04]  /*503d0*/  LDL.LU R15, [R1+0x298] ;  /* 0x00029800010f7983 */ /* 0x000ea80000300800 */
[----:B------:R-:W-:Y:S01]  /*503e0*/  STL [R1+0x1264], R2 ;  /* 0x0012640201007387 */ /* 0x000fe20000100800 */
[----:B-1----:R-:W-:-:S03]  /*503f0*/  F2FP.BF16.F32.PACK_AB R0, R50, R51 ;  /* 0x000000333200723e */ /* 0x002fc600000010ff */
[----:B------:R-:W3:Y:S04]  /*50400*/  LDL.LU R14, [R1+0x140] ;  /* 0x00014000010e7983 */ /* 0x000ee80000300800 */
[----:B------:R-:W-:Y:S04]  /*50410*/  STL [R1+0x1260], R0 ;  /* 0x0012600001007387 */ /* 0x000fe80000100800 */
[----:B---3--:R0:W-:Y:S04]  /*50420*/  STL [R1+0x1f80], R14 ;  /* 0x001f800e01007387 */ /* 0x0081e80000100800 */
[----:B0-----:R-:W2:Y:S04]  /*50430*/  LDL.LU R14, [R1+0x148] ;  /* 0x00014800010e7983 */ /* 0x001ea80000300800 */
[----:B------:R-:W3:Y:S04]  /*50440*/  LDL.LU R3, [R1+0x290] ;  /* 0x0002900001037983 */ /* 0x000ee80000300800 */
[----:B------:R-:W4:Y:S04]  /*50450*/  LDL.LU R61, [R1+0x218] ;  /* 0x00021800013d7983 */ /* 0x000f280000300800 */
[----:B------:R-:W4:Y:S04]  /*50460*/  LDL.LU R57, [R1+0x318] ;  /* 0x0003180001397983 */ /* 0x000f280000300800 */
[----:B------:R-:W3:Y:S04]  /*50470*/  LDL.LU R56, [R1+0x210] ;  /* 0x0002100001387983 */ /* 0x000ee80000300800 */
        /* <DEDUP_REMOVED lines=55> */
[----:B--2---:R-:W-:-:S03]  /*507f0*/  F2FP.BF16.F32.PACK_AB R15, R14, R15 ;  /* 0x0000000f0e0f723e */ /* 0x004fc600000010ff */
[----:B------:R-:W2:Y:S04]  /*50800*/  LDL.LU R14, [R1+0x1f80] ;  /* 0x001f8000010e7983 */ /* 0x000ea80000300800 */
[----:B------:R0:W-:Y:S04]  /*50810*/  STL [R1+0x125c], R15 ;  /* 0x00125c0f01007387 */ /* 0x0001e80000100800 */
[----:B0-----:R-:W2:Y:S01]  /*50820*/  LDL.LU R15, [R1+0x1f7c] ;  /* 0x001f7c00010f7983 */ /* 0x001ea20000300800 */
[----:B---3--:R-:W-:Y:S02]  /*50830*/  F2FP.BF16.F32.PACK_AB R44, R56, R44 ;  /* 0x0000002c382c723e */ /* 0x008fe400000010ff */
[----:B----4-:R-:W-:-:S02]  /*50840*/  F2FP.BF16.F32.PACK_AB R40, R45, R40 ;  /* 0x000000282d28723e */ /* 0x010fc400000010ff */
[----:B--2---:R-:W-:Y:S02]  /*50850*/  F2FP.BF16.F32.PACK_AB R3, R14, R3 ;  /* 0x000000030e03723e */ /* 0x004fe400000010ff */
[----:B------:R-:W2:Y:S04]  /*50860*/  LDL.LU R14, [R1+0x1f78] ;  /* 0x001f7800010e7983 */ /* 0x000ea80000300800 */
[----:B------:R0:W-:Y:S02]  /*50870*/  STL [R1+0x1258], R3 ;  /* 0x0012580301007387 */ /* 0x0001e40000100800 */
[----:B0-----:R-:W-:-:S05]  /*50880*/  F2FP.BF16.F32.PACK_AB R3, R61, R57 ;  /* 0x000000393d03723e */ /* 0x001fca00000010ff */
[----:B------:R0:W-:Y:S01]  /*50890*/  STL [R1+0x1254], R3 ;  /* 0x0012540301007387 */ /* 0x0001e20000100800 */
[----:B------:R-:W-:-:S03]  /*508a0*/  F2FP.BF16.F32.PACK_AB R32, R37, R32 ;  /* 0x000000202520723e */ /* 0x000fc600000010ff */
[----:B------:R-:W-:Y:S01]  /*508b0*/  STL [R1+0x1250], R44 ;  /* 0x0012502c01007387 */ /* 0x000fe20000100800 */
[----:B------:R-:W-:Y:S02]  /*508c0*/  F2FP.BF16.F32.PACK_AB R28, R33, R28 ;  /* 0x0000001c211c723e */ /* 0x000fe400000010ff */
[----:B0-----:R-:W-:Y:S01]  /*508d0*/  F2FP.BF16.F32.PACK_AB R3, R41, R36 ;  /* 0x000000242903723e */ /* 0x001fe200000010ff */
[----:B------:R-:W-:Y:S04]  /*508e0*/  STL [R1+0x124c], R40 ;  /* 0x00124c2801007387 */ /* 0x000fe80000100800 */
        /* <DEDUP_REMOVED lines=9> */
[----:B0-----:R-:W-:-:S03]  /*50980*/  F2FP.BF16.F32.PACK_AB R3, R17, R12 ;  /* 0x0000000c1103723e */ /* 0x001fc600000010ff */
[----:B------:R-:W-:Y:S01]  /*50990*/  STL [R1+0x1224], R16 ;  /* 0x0012241001007387 */ /* 0x000fe20000100800 */
[----:B------:R-:W-:-:S03]  /*509a0*/  F2FP.BF16.F32.PACK_AB R12, R31, R22 ;  /* 0x000000161f0c723e */ /* 0x000fc600000010ff */
[----:B------:R0:W-:Y:S01]  /*509b0*/  STL [R1+0x1220], R3 ;  /* 0x0012200301007387 */ /* 0x0001e20000100800 */
[----:B------:R-:W-:-:S03]  /*509c0*/  F2FP.BF16.F32.PACK_AB R2, R2, R0 ;  /* 0x000000000202723e */ /* 0x000fc600000010ff */
[----:B------:R-:W-:Y:S01]  /*509d0*/  STL [R1+0x123c], R13 ;  /* 0x00123c0d01007387 */ /* 0x000fe20000100800 */
[----:B------:R-:W-:Y:S02]  /*509e0*/  F2FP.BF16.F32.PACK_AB R0, R11, R8 ;  /* 0x000000080b00723e */ /* 0x000fe400000010ff */
[----:B0-----:R-:W-:Y:S01]  /*509f0*/  F2FP.BF16.F32.PACK_AB R3, R23, R60 ;  /* 0x0000003c1703723e */ /* 0x001fe200000010ff */
[----:B------:R-:W-:Y:S04]  /*50a00*/  STL [R1+0x1238], R12 ;  /* 0x0012380c01007387 */ /* 0x000fe80000100800 */
[----:B------:R0:W-:Y:S04]  /*50a10*/  STL [R1+0x1234], R3 ;  /* 0x0012340301007387 */ /* 0x0001e80000100800 */
[----:B------:R1:W-:Y:S01]  /*50a20*/  STL [R1+0x1230], R2 ;  /* 0x0012300201007387 */ /* 0x0003e20000100800 */
[----:B0-----:R-:W-:-:S03]  /*50a30*/  F2FP.BF16.F32.PACK_AB R3, R10, R5 ;  /* 0x000000050a03723e */ /* 0x001fc600000010ff */
[----:B------:R0:W-:Y:S01]  /*50a40*/  STL [R1+0x121c], R0 ;  /* 0x00121c0001007387 */ /* 0x0001e20000100800 */
[----:B-1----:R-:W-:-:S03]  /*50a50*/  F2FP.BF16.F32.PACK_AB R2, R9, R4 ;  /* 0x000000040902723e */ /* 0x002fc600000010ff */
[----:B------:R1:W-:Y:S04]  /*50a60*/  STL [R1+0x1218], R3 ;  /* 0x0012180301007387 */ /* 0x0003e80000100800 */
[----:B------:R3:W-:Y:S01]  /*50a70*/  STL [R1+0x1214], R2 ;  /* 0x0012140201007387 */ /* 0x0007e20000100800 */
[----:B0-----:R-:W-:Y:S02]  /*50a80*/  F2FP.BF16.F32.PACK_AB R0, R52, R53 ;  /* 0x000000353400723e */ /* 0x001fe400000010ff */
[----:B-1----:R-:W-:-:S03]  /*50a90*/  F2FP.BF16.F32.PACK_AB R3, R54, R55 ;  /* 0x000000373603723e */ /* 0x002fc600000010ff */
[----:B------:R0:W-:Y:S01]  /*50aa0*/  STL [R1+0x1210], R0 ;  /* 0x0012100001007387 */ /* 0x0001e20000100800 */
[----:B---3--:R-:W-:-:S03]  /*50ab0*/  F2FP.BF16.F32.PACK_AB R2, R6, R7 ;  /* 0x000000070602723e */ /* 0x008fc600000010ff */
[----:B------:R1:W-:Y:S04]  /*50ac0*/  STL [R1+0x120c], R3 ;  /* 0x00120c0301007387 */ /* 0x0003e80000100800 */
[----:B------:R3:W-:Y:S01]  /*50ad0*/  STL [R1+0x1208], R2 ;  /* 0x0012080201007387 */ /* 0x0007e20000100800 */
[----:B0-----:R-:W-:Y:S02]  /*50ae0*/  F2FP.BF16.F32.PACK_AB R0, R18, R19 ;  /* 0x000000131200723e */ /* 0x001fe400000010ff */
[----:B-1----:R-:W-:-:S03]  /*50af0*/  F2FP.BF16.F32.PACK_AB R3, R26, R27 ;  /* 0x0000001b1a03723e */ /* 0x002fc600000010ff */
[----:B------:R-:W-:Y:S01]  /*50b00*/  STL [R1+0x1204], R0 ;  /* 0x0012040001007387 */ /* 0x000fe20000100800 */
[----:B---3--:R-:W-:-:S03]  /*50b10*/  F2FP.BF16.F32.PACK_AB R2, R15, R34 ;  /* 0x000000220f02723e */ /* 0x008fc600000010ff */
[----:B------:R0:W-:Y:S04]  /*50b20*/  STL [R1+0x1200], R3 ;  /* 0x0012000301007387 */ /* 0x0001e80000100800 */
[----:B------:R1:W-:Y:S01]  /*50b30*/  STL [R1+0x11ec], R2 ;  /* 0x0011ec0201007387 */ /* 0x0003e20000100800 */
[----:B0-----:R-:W-:Y:S02]  /*50b40*/  F2FP.BF16.F32.PACK_AB R3, R38, R39 ;  /* 0x000000272603723e */ /* 0x001fe400000010ff */
[----:B-1----:R-:W-:Y:S02]  /*50b50*/  F2FP.BF16.F32.PACK_AB R2, R42, R43 ;  /* 0x0000002b2a02723e */ /* 0x002fe400000010ff */
[----:B--2---:R-:W-:-:S05]  /*50b60*/  F2FP.BF16.F32.PACK_AB R0, R14, R35 ;  /* 0x000000230e00723e */ /* 0x004fca00000010ff */
[----:B------:R0:W-:Y:S04]  /*50b70*/  STL [R1+0x11e8], R0 ;  /* 0x0011e80001007387 */ /* 0x0001e80000100800 */
[----:B------:R1:W-:Y:S04]  /*50b80*/  STL [R1+0x11e4], R3 ;  /* 0x0011e40301007387 */ /* 0x0003e80000100800 */
[----:B------:R2:W-:Y:S01]  /*50b90*/  STL [R1+0x11e0], R2 ;  /* 0x0011e00201007387 */ /* 0x0005e20000100800 */
[----:B0-----:R-:W-:Y:S02]  /*50ba0*/  F2FP.BF16.F32.PACK_AB R0, R46, R47 ;  /* 0x0000002f2e00723e */ /* 0x001fe400000010ff */
[----:B-1----:R-:W-:-:S03]  /*50bb0*/  F2FP.BF16.F32.PACK_AB R3, R58, R59 ;  /* 0x0000003b3a03723e */ /* 0x002fc600000010ff */
[----:B------:R0:W-:Y:S01]  /*50bc0*/  STL [R1+0x11fc], R0 ;  /* 0x0011fc0001007387 */ /* 0x0001e20000100800 */
[----:B--2---:R-:W-:-:S03]  /*50bd0*/  F2FP.BF16.F32.PACK_AB R2, R48, R49 ;  /* 0x000000313002723e */ /* 0x004fc600000010ff */
[----:B------:R-:W-:Y:S04]  /*50be0*/  STL [R1+0x11f8], R3 ;  /* 0x0011f80301007387 */ /* 0x000fe80000100800 */
[----:B------:R-:W2:Y:S04]  /*50bf0*/  LDL.LU R23, [R1+0x788] ;  /* 0x0007880001177983 */ /* 0x000ea80000300800 */
[----:B------:R-:W-:Y:S04]  /*50c00*/  STL [R1+0x11f4], R2 ;  /* 0x0011f40201007387 */ /* 0x000fe80000100800 */
[----:B------:R-:W3:Y:S01]  /*50c10*/  LDL.LU R22, [R1+0x4d0] ;  /* 0x0004d00001167983 */ /* 0x000ee20000300800 */
[----:B0-----:R-:W-:-:S05]  /*50c20*/  F2FP.BF16.F32.PACK_AB R0, R50, R51 ;  /* 0x000000333200723e */ /* 0x001fca00000010ff */
        /* <DEDUP_REMOVED lines=90> */
[----:B------:R0:W-:Y:S04]  /*511d0*/  STL [R1+0x11a0], R3 ;  /* 0x0011a00301007387 */ /* 0x0001e80000100800 */
[----:B------:R-:W-:Y:S01]  /*511e0*/  STL [R1+0x11bc], R13 ;  /* 0x0011bc0d01007387 */ /* 0x000fe20000100800 */
[----:B0-----:R-:W-:Y:S02]  /*511f0*/  F2FP.BF16.F32.PACK_AB R3, R2, R0 ;  /* 0x000000000203723e */ /* 0x001fe400000010ff */
[----:B------:R-:W-:Y:S01]  /*51200*/  F2FP.BF16.F32.PACK_AB R2, R11, R8 ;  /* 0x000000080b02723e */ /* 0x000fe200000010ff */
[----:B------:R-:W-:Y:S01]  /*51210*/  STL [R1+0x11b8], R12 ;  /* 0x0011b80c01007387 */ /* 0x000fe20000100800 */
[----:B------:R-:W-:-:S03]  /*51220*/  F2FP.BF16.F32.PACK_AB R0, R10, R5 ;  /* 0x000000050a00723e */ /* 0x000fc600000010ff */
        /* <DEDUP_REMOVED lines=127> */
[----:B0-----:R-:W-:-:S03]  /*51a20*/  F2FP.BF16.F32.PACK_AB R3, R11, R8 ;  /* 0x000000080b03723e */ /* 0x001fc600000010ff */
        /* <DEDUP_REMOVED lines=15> */
[----:B------:R0:W-:Y:S01]  /*51b20*/  STL [R1+0xd98], R2 ;  /* 0x000d980201007387 */ /* 0x0001e20000100800 */
[----:B---3--:R-:W-:-:S03]  /*51b30*/  F2FP.BF16.F32.PACK_AB R3, R26, R27 ;  /* 0x0000001b1a03723e */ /* 0x008fc600000010ff */
[----:B------:R-:W-:Y:S04]  /*51b40*/  STL [R1+0xd94], R0 ;  /* 0x000d940001007387 */ /* 0x000fe80000100800 */
[----:B------:R1:W-:Y:S01]  /*51b50*/  STL [R1+0xd90], R3 ;  /* 0x000d900301007387 */ /* 0x0003e20000100800 */
[----:B0-----:R-:W-:-:S05]  /*51b60*/  F2FP.BF16.F32.PACK_AB R2, R31, R34 ;  /* 0x000000221f02723e */ /* 0x001fca00000010ff */
[----:B------:R0:W-:Y:S01]  /*51b70*/  STL [R1+0xd7c], R2 ;  /* 0x000d7c0201007387 */ /* 0x0001e20000100800 */
[----:B-1----:R-:W-:Y:S02]  /*51b80*/  F2FP.BF16.F32.PACK_AB R3, R38, R39 ;  /* 0x000000272603723e */ /* 0x002fe400000010ff */
[----:B0-----:R-:W-:Y:S02]  /*51b90*/  F2FP.BF16.F32.PACK_AB R2, R42, R43 ;  /* 0x0000002b2a02723e */ /* 0x001fe400000010ff */
[----:B--2---:R-:W-:-:S05]  /*51ba0*/  F2FP.BF16.F32.PACK_AB R0, R30, R35 ;  /* 0x000000231e00723e */ /* 0x004fca00000010ff */
[----:B------:R0:W-:Y:S04]  /*51bb0*/  STL [R1+0xd78], R0 ;  /* 0x000d780001007387 */ /* 0x0001e80000100800 */
[----:B------:R1:W-:Y:S01]  /*51bc0*/  STL [R1+0xd74], R3 ;  /* 0x000d740301007387 */ /* 0x0003e20000100800 */
[----:B0-----:R-:W-:-:S03]  /*51bd0*/  F2FP.BF16.F32.PACK_AB R0, R46, R47 ;  /* 0x0000002f2e00723e */ /* 0x001fc600000010ff */
[----:B------:R-:W-:Y:S01]  /*51be0*/  STL [R1+0xd70], R2 ;  /* 0x000d700201007387 */ /* 0x000fe20000100800 */
[----:B-1----:R-:W-:-:S03]  /*51bf0*/  F2FP.BF16.F32.PACK_AB R3, R58, R59 ;  /* 0x0000003b3a03723e */ /* 0x002fc600000010ff */
[----:B------:R-:W-:Y:S04]  /*51c00*/  STL [R1+0xd8c], R0 ;  /* 0x000d8c0001007387 */ /* 0x000fe80000100800 */
[----:B------:R0:W-:Y:S04]  /*51c10*/  STL [R1+0xd88], R3 ;  /* 0x000d880301007387 */ /* 0x0001e80000100800 */
[----:B0-----:R-:W2:Y:S01]  /*51c20*/  LDL.LU R3, [R1+0x7c0] ;  /* 0x0007c00001037983 */ /* 0x001ea20000300800 */
[----:B------:R-:W-:Y:S02]  /*51c30*/  F2FP.BF16.F32.PACK_AB R2, R48, R49 ;  /* 0x000000313002723e */ /* 0x000fe400000010ff */
[----:B------:R-:W-:-:S03]  /*51c40*/  F2FP.BF16.F32.PACK_AB R0, R50, R51 ;  /* 0x000000333200723e */ /* 0x000fc600000010ff */
[----:B------:R-:W-:Y:S04]  /*51c50*/  STL [R1+0xd84], R2 ;  /* 0x000d840201007387 */ /* 0x000fe80000100800 */
[----:B--2---:R0:W-:Y:S04]  /*51c60*/  STL [R1+0x1f58], R3 ;  /* 0x001f580301007387 */ /* 0x0041e80000100800 */
[----:B------:R-:W-:Y:S04]  /*51c70*/  STL [R1+0xd80], R0 ;  /* 0x000d800001007387 */ /* 0x000fe80000100800 */
[----:B0-----:R-:W2:Y:S04]  /*51c80*/  LDL.LU R3, [R1+0x7c8] ;  /* 0x0007c80001037983 */ /* 0x001ea80000300800 */
[----:B------:R-:W3:Y:S04]  /*51c90*/  LDL.LU R61, [R1+0x648] ;  /* 0x00064800013d7983 */ /* 0x000ee80000300800 */
[----:B---3--:R0:W-:Y:S04]  /*51ca0*/  STL [R1+0x1f54], R61 ;  /* 0x001f543d01007387 */ /* 0x0081e80000100800 */
[----:B0-----:R-:W3:Y:S04]  /*51cb0*/  LDL.LU R61, [R1+0x510] ;  /* 0x00051000013d7983 */ /* 0x001ee80000300800 */
[----:B---3--:R0:W-:Y:S04]  /*51cc0*/  STL [R1+0x1f5c], R61 ;  /* 0x001f5c3d01007387 */ /* 0x0081e80000100800 */
[----:B0-----:R-:W2:Y:S04]  /*51cd0*/  LDL.LU R61, [R1+0x518] ;  /* 0x00051800013d7983 */ /* 0x001ea80000300800 */
[----:B------:R-:W3:Y:S04]  /*51ce0*/  LDL.LU R57, [R1+0x948] ;  /* 0x0009480001397983 */ /* 0x000ee80000300800 */
[----:B------:R-:W4:Y:S04]  /*51cf0*/  LDL.LU R56, [R1+0x640] ;  /* 0x0006400001387983 */ /* 0x000f280000300800 */
[----:B------:R-:W4:Y:S04]  /*51d00*/  LDL.LU R44, [R1+0x940] ;  /* 0x00094000012c7983 */ /* 0x000f280000300800 */
        /* <DEDUP_REMOVED lines=56> */
[----:B--2---:R-:W-:-:S03]  /*52090*/  F2FP.BF16.F32.PACK_AB R3, R61, R3 ;  /* 0x000000033d03723e */ /* 0x004fc600000010ff */
[----:B------:R-:W2:Y:S04]  /*520a0*/  LDL.LU R61, [R1+0x1f5c] ;  /* 0x001f5c00013d7983 */ /* 0x000ea80000300800 */
[----:B------:R0:W-:Y:S04]  /*520b0*/  STL [R1+0xc3c], R3 ;  /* 0x000c3c0301007387 */ /* 0x0001e80000100800 */
[----:B0-----:R-:W2:Y:S02]  /*520c0*/  LDL.LU R3, [R1+0x1f58] ;  /* 0x001f580001037983 */ /* 0x001ea40000300800 */
[----:B--2---:R-:W-:-:S02]  /*520d0*/  F2FP.BF16.F32.PACK_AB R3, R61, R3 ;  /* 0x000000033d03723e */ /* 0x004fc400000010ff */
[----:B------:R-:W2:Y:S04]  /*520e0*/  LDL.LU R61, [R1+0x1f54] ;  /* 0x001f5400013d7983 */ /* 0x000ea80000300800 */
[----:B------:R2:W-:Y:S01]  /*520f0*/  STL [R1+0xc38], R3 ;  /* 0x000c380301007387 */ /* 0x0005e20000100800 */
[----:B----4-:R-:W-:Y:S02]  /*52100*/  F2FP.BF16.F32.PACK_AB R44, R56, R44 ;  /* 0x0000002c382c723e */ /* 0x010fe400000010ff */
[----:B---3--:R-:W-:Y:S02]  /*52110*/  F2FP.BF16.F32.PACK_AB R40, R45, R40 ;  /* 0x000000282d28723e */ /* 0x008fe400000010ff */
[----:B------:R-:W-:Y:S02]  /*52120*/  F2FP.BF16.F32.PACK_AB R32, R37, R32 ;  /* 0x000000202520723e */ /* 0x000fe400000010ff */
[----:B------:R-:W-:-:S02]  /*52130*/  F2FP.BF16.F32.PACK_AB R28, R33, R28 ;  /* 0x0000001c211c723e */ /* 0x000fc400000010ff */
[----:B------:R-:W-:Y:S02]  /*52140*/  F2FP.BF16.F32.PACK_AB R20, R25, R20 ;  /* 0x000000141914723e */ /* 0x000fe400000010ff */
[----:B------:R-:W-:Y:S02]  /*52150*/  F2FP.BF16.F32.PACK_AB R16, R21, R16 ;  /* 0x000000101510723e */ /* 0x000fe400000010ff */
[----:B------:R-:W-:Y:S02]  /*52160*/  F2FP.BF16.F32.PACK_AB R0, R2, R0 ;  /* 0x000000000200723e */ /* 0x000fe400000010ff */
[----:B------:R-:W-:Y:S02]  /*52170*/  F2FP.BF16.F32.PACK_AB R2, R10, R5 ;  /* 0x000000050a02723e */ /* 0x000fe400000010ff */
[----:B--2---:R-:W-:-:S05]  /*52180*/  F2FP.BF16.F32.PACK_AB R3, R61, R57 ;  /* 0x000000393d03723e */ /* 0x004fca00000010ff */
[----:B------:R0:W-:Y:S04]  /*52190*/  STL [R1+0xc34], R3 ;  /* 0x000c340301007387 */ /* 0x0001e80000100800 */
[----:B------:R-:W-:Y:S01]  /*521a0*/  STL [R1+0xc30], R44 ;  /* 0x000c302c01007387 */ /* 0x000fe20000100800 */
[----:B0-----:R-:W-:-:S03]  /*521b0*/  F2FP.BF16.F32.PACK_AB R3, R41, R36 ;  /* 0x000000242903723e */ /* 0x001fc600000010ff */
[----:B------:R-:W-:Y:S04]  /*521c0*/  STL [R1+0xc2c], R40 ;  /* 0x000c2c2801007387 */ /* 0x000fe80000100800 */
[----:B------:R0:W-:Y:S04]  /*521d0*/  STL [R1+0xc28], R3 ;  /* 0x000c280301007387 */ /* 0x0001e80000100800 */
[----:B------:R-:W-:Y:S01]  /*521e0*/  STL [R1+0xc24], R32 ;  /* 0x000c242001007387 */ /* 0x000fe20000100800 */
[----:B0-----:R-:W-:-:S03]  /*521f0*/  F2FP.BF16.F32.PACK_AB R3, R29, R24 ;  /* 0x000000181d03723e */ /* 0x001fc600000010ff */
[----:B------:R-:W-:Y:S04]  /*52200*/  STL [R1+0xc20], R28 ;  /* 0x000c201c01007387 */ /* 0x000fe80000100800 */
[----:B------:R0:W-:Y:S04]  /*52210*/  STL [R1+0xc0c], R3 ;  /* 0x000c0c0301007387 */ /* 0x0001e80000100800 */
[----:B------:R-:W-:Y:S01]  /*52220*/  STL [R1+0xc08], R20 ;  /* 0x000c081401007387 */ /* 0x000fe20000100800 */
[----:B0-----:R-:W-:-:S03]  /*52230*/  F2FP.BF16.F32.PACK_AB R3, R17, R12 ;  /* 0x0000000c1103723e */ /* 0x001fc600000010ff */
[----:B------:R-:W-:Y:S01]  /*52240*/  STL [R1+0xc04], R16 ;  /* 0x000c041001007387 */ /* 0x000fe20000100800 */
[----:B------:R-:W-:-:S03]  /*52250*/  F2FP.BF16.F32.PACK_AB R12, R13, R60 ;  /* 0x0000003c0d0c723e */ /* 0x000fc600000010ff */
[----:B------:R0:W-:Y:S04]  /*52260*/  STL [R1+0xc00], R3 ;  /* 0x000c000301007387 */ /* 0x0001e80000100800 */
        /* <DEDUP_REMOVED lines=12> */
[----:B--2---:R-:W-:-:S03]  /*52330*/  F2FP.BF16.F32.PACK_AB R3, R14, R15 ;  /* 0x0000000f0e03723e */ /* 0x004fc600000010ff */
        /* <DEDUP_REMOVED lines=16> */
[----:B------:R-:W-:Y:S01]  /*52440*/  STL [R1+0xaa0], R2 ;  /* 0x000aa00201007387 */ /* 0x000fe20000100800 */
[----:B--2---:R-:W-:-:S03]  /*52450*/  F2FP.BF16.F32.PACK_AB R3, R58, R59 ;  /* 0x0000003b3a03723e */ /* 0x004fc600000010ff */
        /* <DEDUP_REMOVED lines=1207> */
[----:B------:R-:W-:Y:S04]  /*56fd0*/  STL [R1+0xa8], R3 ;  /* 0x0000a80301007387 */ /* 0x000fe80000100800 */
[----:B------:R-:W2:Y:S01]  /*56fe0*/  LDL.LU R13, [R1+0x2b0] ;  /* 0x0002b000010d7983 */ /* 0x000ea20000300800 */
[----:B0-----:R-:W-:Y:S02]  /*56ff0*/  F2FP.BF16.F32.PACK_AB R2, R48, R49 ;  /* 0x000000313002723e */ /* 0x001fe400000010ff */
[----:B-1----:R-:W-:-:S03]  /*57000*/  F2FP.BF16.F32.PACK_AB R0, R50, R51 ;  /* 0x000000333200723e */ /* 0x002fc600000010ff */
        /* <DEDUP_REMOVED lines=73> */
[----:B------:R-:W2:Y:S01]  /*574a0*/  LDL.LU R12, [R1+0x1edc] ;  /* 0x001edc00010c7983 */ /* 0x000ea20000300800 */
[----:B----4-:R-:W-:-:S03]  /*574b0*/  F2FP.BF16.F32.PACK_AB R3, R16, R3 ;  /* 0x000000031003723e */ /* 0x010fc600000010ff */
[----:B------:R0:W-:Y:S01]  /*574c0*/  STL [R1+0x88], R13 ;  /* 0x0000880d01007387 */ /* 0x0001e20000100800 */
[----:B---3--:R-:W-:-:S03]  /*574d0*/  F2FP.BF16.F32.PACK_AB R57, R61, R57 ;  /* 0x000000393d39723e */ /* 0x008fc600000010ff */
[----:B0-----:R-:W3:Y:S01]  /*574e0*/  LDL.LU R13, [R1+0x1ed8] ;  /* 0x001ed800010d7983 */ /* 0x001ee20000300800 */
[----:B------:R-:W-:Y:S02]  /*574f0*/  F2FP.BF16.F32.PACK_AB R40, R45, R40 ;  /* 0x000000282d28723e */ /* 0x000fe400000010ff */
[----:B------:R-:W-:Y:S02]  /*57500*/  F2FP.BF16.F32.PACK_AB R36, R41, R36 ;  /* 0x000000242924723e */ /* 0x000fe400000010ff */
[----:B------:R-:W-:Y:S02]  /*57510*/  F2FP.BF16.F32.PACK_AB R28, R33, R28 ;  /* 0x0000001c211c723e */ /* 0x000fe400000010ff */
[----:B------:R-:W-:Y:S02]  /*57520*/  F2FP.BF16.F32.PACK_AB R24, R29, R24 ;  /* 0x000000181d18723e */ /* 0x000fe400000010ff */
[----:B------:R-:W-:Y:S02]  /*57530*/  F2FP.BF16.F32.PACK_AB R0, R2, R0 ;  /* 0x000000000200723e */ /* 0x000fe400000010ff */
[----:B------:R-:W-:-:S02]  /*57540*/  F2FP.BF16.F32.PACK_AB R2, R10, R5 ;  /* 0x000000050a02723e */ /* 0x000fc400000010ff */
[----:B--2---:R-:W-:Y:S02]  /*57550*/  F2FP.BF16.F32.PACK_AB R17, R12, R17 ;  /* 0x000000110c11723e */ /* 0x004fe400000010ff */
[----:B------:R-:W2:Y:S04]  /*57560*/  LDL.LU R12, [R1+0x1ed4] ;  /* 0x001ed400010c7983 */ /* 0x000ea80000300800 */
[----:B------:R0:W-:Y:S04]  /*57570*/  STL [R1+0x84], R17 ;  /* 0x0000841101007387 */ /* 0x0001e80000100800 */
[----:B0-----:R-:W4:Y:S04]  /*57580*/  LDL.LU R17, [R1+0x1ed0] ;  /* 0x001ed00001117983 */ /* 0x001f280000300800 */
[----:B------:R-:W2:Y:S04]  /*57590*/  LDL.LU R16, [R1+0x1ecc] ;  /* 0x001ecc0001107983 */ /* 0x000ea80000300800 */
[----:B------:R0:W-:Y:S04]  /*575a0*/  STL [R1+0x80], R3 ;  /* 0x0000800301007387 */ /* 0x0001e80000100800 */
[----:B------:R-:W-:Y:S01]  /*575b0*/  STL [R1+0x7c], R57 ;  /* 0x00007c3901007387 */ /* 0x000fe20000100800 */
[----:B0-----:R-:W-:-:S05]  /*575c0*/  F2FP.BF16.F32.PACK_AB R3, R56, R44 ;  /* 0x0000002c3803723e */ /* 0x001fca00000010ff */
        /* <DEDUP_REMOVED lines=43> */
[----:B------:R-:W-:Y:S01]  /*57880*/  STL [R1+0x28], R3 ;  /* 0x0000280301007387 */ /* 0x000fe20000100800 */
[----:B-1----:R-:W-:-:S03]  /*57890*/  F2FP.BF16.F32.PACK_AB R0, R50, R51 ;  /* 0x000000333200723e */ /* 0x002fc600000010ff */
[----:B------:R-:W2:Y:S04]  /*578a0*/  LDL.LU R29, [R1+0x1d8] ;  /* 0x0001d800011d7983 */ /* 0x000ea80000300800 */
[----:B------:R0:W-:Y:S04]  /*578b0*/  STL [R1+0x24], R2 ;  /* 0x0000240201007387 */ /* 0x0001e80000100800 */
[----:B------:R-:W2:Y:S04]  /*578c0*/  LDL.LU R24, [R1+0x2d8] ;  /* 0x0002d80001187983 */ /* 0x000ea80000300800 */
[----:B------:R1:W-:Y:S04]  /*578d0*/  STL [R1+0x20], R0 ;  /* 0x0000200001007387 */ /* 0x0003e80000100800 */
[----:B------:R-:W3:Y:S04]  /*578e0*/  LDL.LU R25, [R1+0x1d0] ;  /* 0x0001d00001197983 */ /* 0x000ee80000300800 */
[----:B------:R-:W3:Y:S04]  /*578f0*/  LDL.LU R20, [R1+0x2d0] ;  /* 0x0002d00001147983 */ /* 0x000ee80000300800 */
[----:B------:R-:W4:Y:S04]  /*57900*/  LDL.LU R21, [R1+0x258] ;  /* 0x0002580001157983 */ /* 0x000f280000300800 */
[----:B------:R-:W4:Y:S04]  /*57910*/  LDL.LU R60, [R1+0x358] ;  /* 0x00035800013c7983 */ /* 0x000f280000300800 */
[----:B0-----:R-:W4:Y:S04]  /*57920*/  LDL.LU R2, [R1+0x250] ;  /* 0x0002500001027983 */ /* 0x001f280000300800 */
        /* <DEDUP_REMOVED lines=37> */
[----:B--2---:R-:W-:-:S05]  /*57b80*/  F2FP.BF16.F32.PACK_AB R24, R29, R24 ;  /* 0x000000181d18723e */ /* 0x004fca00000010ff */
[----:B------:R-:W-:Y:S01]  /*57b90*/  STL [R1+0xc], R24 ;  /* 0x00000c1801007387 */ /* 0x000fe20000100800 */
[----:B---3--:R-:W-:Y:S02]  /*57ba0*/  F2FP.BF16.F32.PACK_AB R20, R25, R20 ;  /* 0x000000141914723e */ /* 0x008fe400000010ff */
[----:B----4-:R-:W-:-:S03]  /*57bb0*/  F2FP.BF16.F32.PACK_AB R3, R21, R60 ;  /* 0x0000003c1503723e */ /* 0x010fc600000010ff */
[----:B------:R-:W-:Y:S04]  /*57bc0*/  STL [R1+0x8], R20 ;  /* 0x0000081401007387 */ /* 0x000fe80000100800 */
[----:B------:R-:W-:Y:S01]  /*57bd0*/  STL [R1+0x4], R3 ;  /* 0x0000040301007387 */ /* 0x000fe20000100800 */
[----:B------:R-:W-:Y:S02]  /*57be0*/  F2FP.BF16.F32.PACK_AB R0, R2, R0 ;  /* 0x000000000200723e */ /* 0x000fe400000010ff */
[----:B------:R-:W-:-:S05]  /*57bf0*/  F2FP.BF16.F32.PACK_AB R55, R11, R55 ;  /* 0x000000370b37723e */ /* 0x000fca00000010ff */
[----:B------:R-:W-:Y:S01]  /*57c00*/  STL [R1+0x1e98], R55 ;  /* 0x001e983701007387 */ /* 0x000fe20000100800 */
[----:B------:R-:W-:-:S03]  /*57c10*/  F2FP.BF16.F32.PACK_AB R54, R8, R54 ;  /* 0x000000360836723e */ /* 0x000fc600000010ff */
[----:B------:R-:W-:Y:S01]  /*57c20*/  STL [R1], R0 ;  /* 0x0000000001007387 */ /* 0x000fe20000100800 */
[----:B------:R-:W-:-:S03]  /*57c30*/  F2FP.BF16.F32.PACK_AB R53, R10, R53 ;  /* 0x000000350a35723e */ /* 0x000fc600000010ff */
[----:B------:R-:W-:Y:S01]  /*57c40*/  STL [R1+0x1e9c], R54 ;  /* 0x001e9c3601007387 */ /* 0x000fe20000100800 */
[----:B------:R-:W-:-:S03]  /*57c50*/  F2FP.BF16.F32.PACK_AB R52, R5, R52 ;  /* 0x000000340534723e */ /* 0x000fc600000010ff */
[----:B------:R-:W-:Y:S01]  /*57c60*/  STL [R1+0x1ea8], R53 ;  /* 0x001ea83501007387 */ /* 0x000fe20000100800 */
[----:B------:R-:W-:-:S03]  /*57c70*/  F2FP.BF16.F32.PACK_AB R7, R9, R7 ;  /* 0x000000070907723e */ /* 0x000fc600000010ff */
[----:B------:R-:W-:Y:S01]  /*57c80*/  STL [R1+0x1eac], R52 ;  /* 0x001eac3401007387 */ /* 0x000fe20000100800 */
[----:B------:R-:W-:-:S03]  /*57c90*/  F2FP.BF16.F32.PACK_AB R6, R4, R6 ;  /* 0x000000060406723e */ /* 0x000fc600000010ff */
[----:B------:R-:W-:Y:S01]  /*57ca0*/  STL [R1+0x1eb8], R7 ;  /* 0x001eb80701007387 */ /* 0x000fe20000100800 */
[----:B------:R-:W-:-:S03]  /*57cb0*/  F2FP.BF16.F32.PACK_AB R5, R14, R15 ;  /* 0x0000000f0e05723e */ /* 0x000fc600000010ff */
[----:B------:R-:W-:Y:S04]  /*57cc0*/  STL [R1+0x1ebc], R6 ;  /* 0x001ebc0601007387 */ /* 0x000fe80000100800 */
[----:B------:R0:W-:Y:S04]  /*57cd0*/  STL [R1+0x1ec8], R5 ;  /* 0x001ec80501007387 */ /* 0x0001e80000100800 */
[----:B0-----:R-:W2:Y:S01]  /*57ce0*/  LDL.LU R5, [R1+0x1fc] ;  /* 0x0001fc0001057983 */ /* 0x001ea20000300800 */
[----:B------:R-:W-:-:S03]  /*57cf0*/  F2FP.BF16.F32.PACK_AB R11, R22, R23 ;  /* 0x00000017160b723e */ /* 0x000fc600000010ff */
[----:B------:R-:W2:Y:S04]  /*57d00*/  LDL.LU R23, [R1+0x2fc] ;  /* 0x0002fc0001177983 */ /* 0x000ea80000300800 */
[----:B------:R-:W3:Y:S04]  /*57d10*/  LDL.LU R21, [R1+0x1f4] ;  /* 0x0001f40001157983 */ /* 0x000ee80000300800 */
[----:B------:R-:W3:Y:S01]  /*57d20*/  LDL.LU R22, [R1+0x2f4] ;  /* 0x0002f40001167983 */ /* 0x000ee20000300800 */
[----:B------:R-:W-:-:S03]  /*57d30*/  F2FP.BF16.F32.PACK_AB R10, R26, R27 ;  /* 0x0000001b1a0a723e */ /* 0x000fc600000010ff */
[----:B------:R-:W4:Y:S04]  /*57d40*/  LDL.LU R20, [R1+0x27c] ;  /* 0x00027c0001147983 */ /* 0x000f280000300800 */
[----:B------:R-:W4:Y:S04]  /*57d50*/  LDL.LU R6, [R1+0x274] ;  /* 0x0002740001067983 */ /* 0x000f280000300800 */
[----:B------:R-:W4:Y:S04]  /*57d60*/  LDL.LU R7, [R1+0x10bc] ;  /* 0x0010bc0001077983 */ /* 0x000f280000300800 */
[----:B------:R-:W4:Y:S04]  /*57d70*/  LDL.LU R27, [R1+0x10dc] ;  /* 0x0010dc00011b7983 */ /* 0x000f280000300800 */
[----:B------:R-:W4:Y:S01]  /*57d80*/  LDL.LU R25, [R1+0x10b4] ;  /* 0x0010b40001197983 */ /* 0x000f220000300800 */
[----:B------:R-:W-:-:S03]  /*57d90*/  F2FP.BF16.F32.PACK_AB R9, R30, R31 ;  /* 0x0000001f1e09723e */ /* 0x000fc600000010ff */
[----:B------:R-:W4:Y:S04]  /*57da0*/  LDL.LU R26, [R1+0x10d4] ;  /* 0x0010d400011a7983 */ /* 0x000f280000300800 */
        /* <DEDUP_REMOVED lines=28> */
[----:B------:R-:W4:Y:S01]  /*57f70*/  LDL.LU R57, [R1+0x111c] ;  /* 0x00111c0001397983 */ /* 0x000f220000300800 */
[----:B------:R-:W-:-:S03]  /*57f80*/  F2FP.BF16.F32.PACK_AB R13, R46, R13 ;  /* 0x0000000d2e0d723e */ /* 0x000fc600000010ff */
[----:B------:R-:W4:Y:S04]  /*57f90*/  LDL.LU R61, [R1+0x1114] ;  /* 0x00111400013d7983 */ /* 0x000f280000300800 */
[----:B------:R-:W4:Y:S01]  /*57fa0*/  LDL.LU R3, [R1+0x208] ;  /* 0x0002080001037983 */ /* 0x000f220000300800 */
[----:B------:R-:W-:-:S03]  /*57fb0*/  F2FP.BF16.F32.PACK_AB R4, R18, R19 ;  /* 0x000000131204723e */ /* 0x000fc600000010ff */
[----:B------:R-:W4:Y:S01]  /*57fc0*/  LDL.LU R47, [R1+0x308] ;  /* 0x00030800012f7983 */ /* 0x000f220000300800 */
[----:B------:R-:W-:-:S03]  /*57fd0*/  F2FP.BF16.F32.PACK_AB R19, R58, R59 ;  /* 0x0000003b3a13723e */ /* 0x000fc600000010ff */
[----:B------:R-:W4:Y:S01]  /*57fe0*/  LDL.LU R60, [R1+0x200] ;  /* 0x00020000013c7983 */ /* 0x000f220000300800 */
[----:B------:R-:W-:-:S03]  /*57ff0*/  F2FP.BF16.F32.PACK_AB R16, R51, R16 ;  /* 0x000000103310723e */ /* 0x000fc600000010ff */
[----:B------:R-:W4:Y:S04]  /*58000*/  LDL.LU R46, [R1+0x300] ;  /* 0x00030000012e7983 */ /* 0x000f280000300800 */
[----:B------:R-:W4:Y:S01]  /*58010*/  LDL.LU R2, [R1+0x288] ;  /* 0x0002880001027983 */ /* 0x000f220000300800 */
[----:B------:R-:W-:-:S03]  /*58020*/  F2FP.BF16.F32.PACK_AB R17, R50, R17 ;  /* 0x000000113211723e */ /* 0x000fc600000010ff */
        /* <DEDUP_REMOVED lines=8> */
[----:B--2---:R-:W-:-:S03]  /*580b0*/  F2FP.BF16.F32.PACK_AB R23, R5, R23 ;  /* 0x000000170517723e */ /* 0x004fc600000010ff */
[----:B------:R0:W5:Y:S01]  /*580c0*/  LDL.LU R5, [R1+0x1ec8] ;  /* 0x001ec80001057983 */ /* 0x0001620000300800 */
[----:B---3--:R-:W-:-:S03]  /*580d0*/  F2FP.BF16.F32.PACK_AB R22, R21, R22 ;  /* 0x000000161516723e */ /* 0x008fc600000010ff */
[----:B------:R-:W4:Y:S02]  /*580e0*/  LDL.LU R21, [R1+0x1ec4] ;  /* 0x001ec40001157983 */ /* 0x000f240000300800 */
[----:B----4-:R-:W-:Y:S02]  /*580f0*/  F2FP.BF16.F32.PACK_AB R21, R20, R21 ;  /* 0x000000151415723e */ /* 0x010fe400000010ff */
[----:B------:R-:W2:Y:S01]  /*58100*/  LDL.LU R20, [R1+0x1ec0] ;  /* 0x001ec00001147983 */ /* 0x000ea20000300800 */
[----:B------:R-:W-:Y:S02]  /*58110*/  F2FP.BF16.F32.PACK_AB R27, R7, R27 ;  /* 0x0000001b071b723e */ /* 0x000fe400000010ff */
[----:B------:R-:W-:Y:S02]  /*58120*/  F2FP.BF16.F32.PACK_AB R26, R25, R26 ;  /* 0x0000001a191a723e */ /* 0x000fe400000010ff */
[----:B--2---:R-:W-:Y:S02]  /*58130*/  F2FP.BF16.F32.PACK_AB R20, R6, R20 ;  /* 0x000000140614723e */ /* 0x004fe400000010ff */
[----:B------:R0:W5:Y:S04]  /*58140*/  LDL.LU R6, [R1+0x1ebc] ;  /* 0x001ebc0001067983 */ /* 0x0001680000300800 */
[----:B------:R0:W5:Y:S04]  /*58150*/  LDL.LU R7, [R1+0x1eb8] ;  /* 0x001eb80001077983 */ /* 0x0001680000300800 */
[----:B------:R-:W2:Y:S02]  /*58160*/  LDL.LU R25, [R1+0x1eb4] ;  /* 0x001eb40001197983 */ /* 0x000ea40000300800 */
[----:B--2---:R-:W-:-:S02]  /*58170*/  F2FP.BF16.F32.PACK_AB R25, R24, R25 ;  /* 0x000000191819723e */ /* 0x004fc400000010ff */
        /* <DEDUP_REMOVED lines=18> */
[----:B--2---:R-:W-:Y:S02]  /*582a0*/  F2FP.BF16.F32.PACK_AB R32, R37, R32 ;  /* 0x000000202520723e */ /* 0x004fe400000010ff */
[----:B------:R-:W2:Y:S01]  /*582b0*/  LDL.LU R37, [R1+0x1e8c] ;  /* 0x001e8c0001257983 */ /* 0x000ea20000300800 */
[----:B------:R-:W-:-:S03]  /*582c0*/  F2FP.BF16.F32.PACK_AB R38, R41, R38 ;  /* 0x000000262926723e */ /* 0x000fc600000010ff */
[----:B------:R-:W3:Y:S04]  /*582d0*/  LDL.LU R36, [R1+0x1e88] ;  /* 0x001e880001247983 */ /* 0x000ee80000300800 */
[----:B------:R-:W4:Y:S01]  /*582e0*/  LDL.LU R41, [R1+0x1e84] ;  /* 0x001e840001297983 */ /* 0x000f220000300800 */
[----:B--2---:R-:W-:-:S03]  /*582f0*/  F2FP.BF16.F32.PACK_AB R37, R40, R37 ;  /* 0x000000252825723e */ /* 0x004fc600000010ff */
[----:B------:R-:W2:Y:S01]  /*58300*/  LDL.LU R40, [R1+0x1e80] ;  /* 0x001e800001287983 */ /* 0x000ea20000300800 */
[----:B------:R-:W-:Y:S02]  /*58310*/  F2FP.BF16.F32.PACK_AB R43, R44, R43 ;  /* 0x0000002b2c2b723e */ /* 0x000fe400000010ff */
[----:B---3--:R-:W-:Y:S02]  /*58320*/  F2FP.BF16.F32.PACK_AB R36, R45, R36 ;  /* 0x000000242d24723e */ /* 0x008fe400000010ff */
[----:B------:R-:W3:Y:S01]  /*58330*/  LDL.LU R45, [R1+0x1e7c] ;  /* 0x001e7c00012d7983 */ /* 0x000ee20000300800 */
[----:B------:R-:W-:Y:S02]  /*58340*/  F2FP.BF16.F32.PACK_AB R42, R56, R42 ;  /* 0x0000002a382a723e */ /* 0x000fe400000010ff */
[----:B----4-:R-:W-:Y:S01]  /*58350*/  F2FP.BF16.F32.PACK_AB R41, R57, R41 ;  /* 0x000000293929723e */ /* 0x010fe200000010ff */
[----:B------:R-:W4:Y:S04]  /*58360*/  LDL.LU R44, [R1+0x1e78] ;  /* 0x001e7800012c7983 */ /* 0x000f280000300800 */
[----:B------:R-:W4:Y:S01]  /*58370*/  LDL.LU R56, [R1+0x1e74] ;  /* 0x001e740001387983 */ /* 0x000f220000300800 */
[----:B------:R-:W-:-:S03]  /*58380*/  F2FP.BF16.F32.PACK_AB R47, R3, R47 ;  /* 0x0000002f032f723e */ /* 0x000fc600000010ff */
[----:B------:R-:W4:Y:S01]  /*58390*/  LDL.LU R57, [R1+0x1e70] ;  /* 0x001e700001397983 */ /* 0x000f220000300800 */
[----:B--2---:R-:W-:-:S03]  /*583a0*/  F2FP.BF16.F32.PACK_AB R40, R61, R40 ;  /* 0x000000283d28723e */ /* 0x004fc600000010ff */
[----:B------:R0:W5:Y:S04]  /*583b0*/  LDL.LU R61, [R1+0x1e6c] ;  /* 0x001e6c00013d7983 */ /* 0x0001680000300800 */
[----:B------:R0:W5:Y:S01]  /*583c0*/  LDL.LU R3, [R1+0x1e68] ;  /* 0x001e680001037983 */ /* 0x0001620000300800 */
[----:B------:R-:W-:Y:S02]  /*583d0*/  F2FP.BF16.F32.PACK_AB R49, R48, R49 ;  /* 0x000000313031723e */ /* 0x000fe400000010ff */
[----:B------:R-:W-:Y:S02]  /*583e0*/  F2FP.BF16.F32.PACK_AB R46, R60, R46 ;  /* 0x0000002e3c2e723e */ /* 0x000fe400000010ff */
[----:B---3--:R-:W-:Y:S02]  /*583f0*/  F2FP.BF16.F32.PACK_AB R45, R2, R45 ;  /* 0x0000002d022d723e */ /* 0x008fe400000010ff */
[----:B----4-:R-:W-:-:S02]  /*58400*/  F2FP.BF16.F32.PACK_AB R44, R0, R44 ;  /* 0x0000002c002c723e */ /* 0x010fc400000010ff */
[----:B------:R-:W-:Y:S02]  /*58410*/  F2FP.BF16.F32.PACK_AB R51, R58, R51 ;  /* 0x000000333a33723e */ /* 0x000fe400000010ff */
[----:B------:R-:W-:Y:S02]  /*58420*/  F2FP.BF16.F32.PACK_AB R50, R59, R50 ;  /* 0x000000323b32723e */ /* 0x000fe400000010ff */
[----:B0-----:R-:W-:-:S07]  /*58430*/  F2FP.BF16.F32.PACK_AB R48, R57, R56 ;  /* 0x000000383930723e */ /* 0x001fce00000010ff */
.L_x_0:
[----:B------:R-:W0:Y:S01]  /*58440*/  LDCU.64 UR6, c[0x0][0x398] ;  /* 0x00007300ff0677ac */ /* 0x000e220008000a00 */
[----:B------:R2:W-:Y:S01]  /*58450*/  STL [R1+0x1f28], R2 ;  /* 0x001f280201007387 */ /* 0x0005e20000100800 */
[----:B------:R-:W3:Y:S01]  /*58460*/  S2UR UR5, SR_CgaCtaId ;  /* 0x00000000000579c3 */ /* 0x000ee20000008800 */
[C---:B-----5:R-:W-:Y:S01]  /*58470*/  VIADD R56, R3.reuse, 0x3 ;  /* 0x0000000303387836 */ /* 0x060fe20000000000 */
[----:B------:R-:W-:Y:S01]  /*58480*/  UMOV UR4, 0x400 ;  /* 0x0000040000047882 */ /* 0x000fe20000000000 */
[----:B------:R-:W-:Y:S01]  /*58490*/  STL [R1+0x1ee4], R60 ;  /* 0x001ee43c01007387 */ /* 0x000fe20000100800 */
[----:B------:R-:W2:Y:S01]  /*584a0*/  LDCU.64 UR10, c[0x0][0x398] ;  /* 0x00007300ff0a77ac */ /* 0x000ea20008000a00 */
[C---:B------:R-:W-:Y:S02]  /*584b0*/  VIADD R57, R3.reuse, 0x2 ;  /* 0x0000000203397836 */ /* 0x040fe40000000000 */
[----:B------:R-:W-:Y:S01]  /*584c0*/  VIADD R58, R3, 0x1 ;  /* 0x00000001033a7836 */ /* 0x000fe20000000000 */
[----:B------:R-:W4:Y:S01]  /*584d0*/  LDCU UR22, c[0x0][0x3b4] ;  /* 0x00007680ff1677ac */ /* 0x000f220008000800 */
[----:B------:R-:W1:Y:S01]  /*584e0*/  LDCU.64 UR20, c[0x0][0x390] ;  /* 0x00007200ff1477ac */ /* 0x000e620008000a00 */
[----:B0-----:R-:W-:Y:S01]  /*584f0*/  IMAD.U32 R0, RZ, RZ, UR6 ;  /* 0x00000006ff007e24 */ /* 0x001fe2000f8e00ff */
[----:B------:R-:W-:Y:S01]  /*58500*/  UMOV UR8, UR7 ;  /* 0x0000000700087c82 */ /* 0x000fe20008000000 */
[----:B------:R-:W0:Y:S01]  /*58510*/  LDCU.64 UR6, c[0x0][0x398] ;  /* 0x00007300ff0677ac */ /* 0x000e220008000a00 */
[----:B------:R-:W-:-:S02]  /*58520*/  ISETP.GE.AND P3, PT, R58, UR8, PT ;  /* 0x000000083a007c0c */ /* 0x000fc4000bf66270 */
[----:B------:R0:W-:Y:S01]  /*58530*/  STL [R1+0x76c], R0 ;  /* 0x00076c0001007387 */ /* 0x0001e20000100800 */
[----:B--2---:R-:W-:Y:S01]  /*58540*/  IMAD.U32 R2, RZ, RZ, UR10 ;  /* 0x0000000aff027e24 */ /* 0x004fe2000f8e00ff */
[----:B------:R-:W2:Y:S01]  /*58550*/  LDCU UR45, c[0x0][0x39c] ;  /* 0x00007380ff2d77ac */ /* 0x000ea20008000800 */
[----:B---3--:R-:W-:Y:S01]  /*58560*/  ULEA UR4, UR5, UR4, 0x18 ;  /* 0x0000000405047291 */ /* 0x008fe2000f8ec0ff */
[----:B------:R-:W3:Y:S01]  /*58570*/  LDCU UR41, c[0x0][0x3b8] ;  /* 0x00007700ff2977ac */ /* 0x000ee20008000800 */
[----:B------:R-:W1:Y:S01]  /*58580*/  LDCU.64 UR60, c[0x0][0x398] ;  /* 0x00007300ff3c77ac */ /* 0x000e620008000a00 */
[----:B0-----:R-:W-:Y:S01]  /*58590*/  IMAD.U32 R0, RZ, RZ, UR6 ;  /* 0x00000006ff007e24 */ /* 0x001fe2000f8e00ff */
[----:B------:R-:W-:Y:S01]  /*585a0*/  UMOV UR6, UR11 ;  /* 0x0000000b00067c82 */ /* 0x000fe20008000000 */
[----:B------:R-:W-:Y:S01]  /*585b0*/  ISETP.GE.AND P2, PT, R57, UR7, PT ;  /* 0x0000000739007c0c */ /* 0x000fe2000bf46270 */
[----:B------:R-:W0:Y:S01]  /*585c0*/  LDCU.64 UR24, c[0x0][0x390] ;  /* 0x00007200ff1877ac */ /* 0x000e220008000a00 */
[----:B------:R-:W-:Y:S01]  /*585d0*/  ISETP.GE.AND P1, PT, R56, UR6, PT ;  /* 0x0000000638007c0c */ /* 0x000fe2000bf26270 */
[----:B------:R1:W-:Y:S01]  /*585e0*/  STL [R1+0x768], R0 ;  /* 0x0007680001007387 */ /* 0x0003e20000100800 */
[----:B------:R-:W0:Y:S03]  /*585f0*/  LDCU.64 UR6, c[0x0][0x398] ;  /* 0x00007300ff0677ac */ /* 0x000e260008000a00 */
[----:B------:R-:W-:Y:S01]  /*58600*/  STL [R1+0x764], R2 ;  /* 0x0007640201007387 */ /* 0x000fe20000100800 */
[----:B------:R-:W0:Y:S03]  /*58610*/  LDCU UR42, c[0x0][0x398] ;  /* 0x00007300ff2a77ac */ /* 0x000e260008000800 */
[----:B------:R-:W-:Y:S01]  /*58620*/  STL [R1+0x1f74], R59 ;  /* 0x001f743b01007387 */ /* 0x000fe20000100800 */
[----:B------:R-:W-:Y:S06]  /*58630*/  BAR.SYNC.DEFER_BLOCKING 0x0 ;  /* 0x0000000000007b1d */ /* 0x000fec0000010000 */
[----:B-1----:R-:W-:Y:S01]  /*58640*/  UMOV UR46, UR61 ;  /* 0x0000003d002e7c82 */ /* 0x002fe20008000000 */
[----:B------:R-:W1:Y:S01]  /*58650*/  LDCU UR52, c[0x0][0x398] ;  /* 0x00007300ff3477ac */ /* 0x000e620008000800 */
[----:B------:R-:W0:Y:S01]  /*58660*/  S2R R0, SR_TID.X ;  /* 0x0000000000007919 */ /* 0x000e220000002100 */
[----:B------:R-:W0:Y:S01]  /*58670*/  LDCU UR59, c[0x0][0x398] ;  /* 0x00007300ff3b77ac */ /* 0x000e220008000800 */
[----:B------:R-:W0:Y:S01]  /*58680*/  LDCU UR58, c[0x0][0x398] ;  /* 0x00007300ff3a77ac */ /* 0x000e220008000800 */
[----:B------:R-:W0:Y:S01]  /*58690*/  LDCU UR53, c[0x0][0x3b8] ;  /* 0x00007700ff3577ac */ /* 0x000e220008000800 */
[----:B------:R-:W0:Y:S01]  /*586a0*/  LDCU UR57, c[0x0][0x398] ;  /* 0x00007300ff3977ac */ /* 0x000e220008000800 */
[----:B------:R-:W0:Y:S01]  /*586b0*/  LDCU UR47, c[0x0][0x398] ;  /* 0x00007300ff2f77ac */ /* 0x000e220008000800 */
[----:B------:R-:W0:Y:S01]  /*586c0*/  LDCU UR56, c[0x0][0x398] ;  /* 0x00007300ff3877ac */ /* 0x000e220008000800 */
[----:B------:R-:W0:Y:S01]  /*586d0*/  LDCU UR27, c[0x0][0x3b8] ;  /* 0x00007700ff1b77ac */ /* 0x000e220008000800 */
[----:B------:R-:W0:Y:S02]  /*586e0*/  LDCU UR55, c[0x0][0x398] ;  /* 0x00007300ff3777ac */ /* 0x000e240008000800 */
[----:B0-----:R-:W-:Y:S01]  /*586f0*/  LOP3.LUT R0, R0, 0x1f, RZ, 0xc0, !PT ;  /* 0x0000001f00007812 */ /* 0x001fe200078ec0ff */
[----:B------:R-:W0:Y:S03]  /*58700*/  LDCU UR54, c[0x0][0x398] ;  /* 0x00007300ff3677ac */ /* 0x000e260008000800 */
[----:B------:R-:W-:-:S02]  /*58710*/  LEA R0, R0, UR4, 0x4 ;  /* 0x0000000400007c11 */ /* 0x000fc4000f8e20ff */
[----:B------:R-:W-:Y:S01]  /*58720*/  ISETP.GE.AND P0, PT, R61, UR6, PT ;  /* 0x000000063d007c0c */ /* 0x000fe2000bf06270 */
[----:B------:R-:W0:Y:S02]  /*58730*/  LDCU UR4, c[0x0][0x398] ;  /* 0x00007300ff0477ac */ /* 0x000e240008000800 */
[----:B------:R-:W-:Y:S01]  /*58740*/  STSM.16.M88.4 [R0], R48 ;  /* 0x0000003000007844 */ /* 0x000fe20000000200 */
[----:B------:R-:W-:-:S03]  /*58750*/  NOP ;  /* 0x0000000000007918 */ /* 0x000fc60000000000 */
[----:B------:R-:W0:Y:S01]  /*58760*/  LDS.128 R48, [R0] ;  /* 0x0000000000307984 */ /* 0x000e220000000c00 */
[----:B------:R-:W-:-:S03]  /*58770*/  NOP ;  /* 0x0000000000007918 */ /* 0x000fc60000000000 */
[----:B------:R-:W-:Y:S01]  /*58780*/  STSM.16.M88.4 [R0], R44 ;  /* 0x0000002c00007844 */ /* 0x000fe20000000200 */
[----:B------:R-:W-:-:S03]  /*58790*/  NOP ;  /* 0x0000000000007918 */ /* 0x000fc60000000000 */
[----:B------:R-:W-:Y:S01]  /*587a0*/  LDS.128 R44, [R0] ;  /* 0x00000000002c7984 */ /* 0x000fe20000000c00 */
        /* <DEDUP_REMOVED lines=11> */
[----:B------:R-:W1:Y:S01]  /*58860*/  LDS.128 R32, [R0] ;  /* 0x0000000000207984 */ /* 0x000e620000000c00 */
[----:B------:R-:W-:-:S03]  /*58870*/  NOP ;  /* 0x0000000000007918 */ /* 0x000fc60000000000 */
[----:B------:R-:W-:Y:S01]  /*58880*/  STSM.16.M88.4 [R0], R28 ;  /* 0x0000001c00007844 */ /* 0x000fe20000000200 */
[----:B------:R-:W-:-:S03]  /*58890*/  NOP ;  /* 0x0000000000007918 */ /* 0x000fc60000000000 */
[----:B------:R-:W2:Y:S01]  /*588a0*/  LDS.128 R28, [R0] ;  /* 0x00000000001c7984 */ /* 0x000ea20000000c00 */
[----:B------:R-:W-:-:S03]  /*588b0*/  NOP ;  /* 0x0000000000007918 */ /* 0x000fc60000000000 */
[----:B------:R-:W-:Y:S01]  /*588c0*/  STSM.16.M88.4 [R0], R24 ;  /* 0x0000001800007844 */ /* 0x000fe20000000200 */
[----:B------:R-:W-:-:S03]  /*588d0*/  NOP ;  /* 0x0000000000007918 */ /* 0x000fc60000000000 */
[----:B------:R-:W3:Y:S01]  /*588e0*/  LDS.128 R24, [R0] ;  /* 0x0000000000187984 */ /* 0x000ee20000000c00 */
[----:B------:R-:W-:-:S03]  /*588f0*/  NOP ;  /* 0x0000000000007918 */ /* 0x000fc60000000000 */
[----:B------:R-:W-:Y:S01]  /*58900*/  STSM.16.M88.4 [R0], R20 ;  /* 0x0000001400007844 */ /* 0x000fe20000000200 */
[----:B------:R-:W-:-:S03]  /*58910*/  NOP ;  /* 0x0000000000007918 */ /* 0x000fc60000000000 */
[----:B------:R-:W4:Y:S01]  /*58920*/  LDS.128 R20, [R0] ;  /* 0x0000000000147984 */ /* 0x000f220000000c00 */
[----:B------:R-:W-:-:S03]  /*58930*/  NOP ;  /* 0x0000000000007918 */ /* 0x000fc60000000000 */
[----:B------:R-:W-:Y:S01]  /*58940*/  STSM.16.M88.4 [R0], R16 ;  /* 0x0000001000007844 */ /* 0x000fe20000000200 */
[----:B------:R-:W-:-:S03]  /*58950*/  NOP ;  /* 0x0000000000007918 */ /* 0x000fc60000000000 */
[----:B------:R-:W4:Y:S01]  /*58960*/  LDS.128 R16, [R0] ;  /* 0x0000000000107984 */ /* 0x000f220000000c00 */
[----:B------:R-:W-:-:S03]  /*58970*/  NOP ;  /* 0x0000000000007918 */ /* 0x000fc60000000000 */
[----:B0-----:R-:W-:Y:S01]  /*58980*/  STL.64 [R1+0x1f80], R50 ;  /* 0x001f803201007387 */ /* 0x001fe20000100a00 */
[----:B------:R-:W0:Y:S03]  /*58990*/  LDCU UR26, c[0x0][0x398] ;  /* 0x00007300ff1a77ac */ /* 0x000e260008000800 */
[----:B------:R-:W-:Y:S01]  /*589a0*/  STL.64 [R1+0x1f78], R48 ;  /* 0x001f783001007387 */ /* 0x000fe20000100a00 */
[----:B------:R-:W0:Y:S03]  /*589b0*/  LDCU UR28, c[0x0][0x3b8] ;  /* 0x00007700ff1c77ac */ /* 0x000e260008000800 */
[----:B-1----:R-:W-:Y:S01]  /*589c0*/  STL.64 [R1+0x180], R32 ;  /* 0x0001802001007387 */ /* 0x002fe20000100a00 */
[----:B------:R-:W1:Y:S03]  /*589d0*/  LDCU UR29, c[0x0][0x398] ;  /* 0x00007300ff1d77ac */ /* 0x000e660008000800 */
[----:B------:R-:W-:Y:S01]  /*589e0*/  STL.64 [R1+0x188], R34 ;  /* 0x0001882201007387 */ /* 0x000fe20000100a00 */
[----:B------:R-:W0:Y:S03]  /*589f0*/  LDCU UR48, c[0x0][0x3b8] ;  /* 0x00007700ff3077ac */ /* 0x000e260008000800 */
[----:B--2---:R-:W-:Y:S01]  /*58a00*/  STL.64 [R1+0x190], R28 ;  /* 0x0001901c01007387 */ /* 0x004fe20000100a00 */
[----:B------:R-:W2:Y:S03]  /*58a10*/  LDCU UR49, c[0x0][0x398] ;  /* 0x00007300ff3177ac */ /* 0x000ea60008000800 */
[----:B------:R-:W-:Y:S01]  /*58a20*/  STL.64 [R1+0x198], R30 ;  /* 0x0001981e01007387 */ /* 0x000fe20000100a00 */
[----:B------:R-:W0:Y:S03]  /*58a30*/  LDCU UR44, c[0x0][0x3b8] ;  /* 0x00007700ff2c77ac */ /* 0x000e260008000800 */
[----:B---3--:R3:W-:Y:S01]  /*58a40*/  STL.64 [R1+0x1a0], R24 ;  /* 0x0001a01801007387 */ /* 0x0087e20000100a00 */
[----:B------:R-:W0:Y:S03]  /*58a50*/  LDCU UR43, c[0x0][0x398] ;  /* 0x00007300ff2b77ac */ /* 0x000e260008000800 */
[----:B------:R-:W-:Y:S01]  /*58a60*/  STL.64 [R1+0x1a8], R26 ;  /* 0x0001a81a01007387 */ /* 0x000fe20000100a00 */
[----:B------:R-:W0:Y:S03]  /*58a70*/  LDCU UR39, c[0x0][0x398] ;  /* 0x00007300ff2777ac */ /* 0x000e260008000800 */
[----:B----4-:R-:W-:Y:S01]  /*58a80*/  STL.64 [R1+0x1b0], R20 ;  /* 0x0001b01401007387 */ /* 0x010fe20000100a00 */
[----:B------:R-:W4:Y:S03]  /*58a90*/  LDCU UR40, c[0x0][0x3b8] ;  /* 0x00007700ff2877ac */ /* 0x000f260008000800 */
[----:B------:R-:W-:Y:S01]  /*58aa0*/  STL.64 [R1+0x1b8], R22 ;  /* 0x0001b81601007387 */ /* 0x000fe20000100a00 */
[----:B------:R-:W0:Y:S03]  /*58ab0*/  LDCU UR19, c[0x0][0x3b8] ;  /* 0x00007700ff1377ac */ /* 0x000e260008000800 */
[----:B------:R-:W2:Y:S01]  /*58ac0*/  LDL.LU R56, [R1] ;  /* 0x0000000001387983 */ /* 0x000ea20000300800 */
[----:B------:R-:W0:Y:S03]  /*58ad0*/  LDCU UR30, c[0x0][0x398] ;  /* 0x00007300ff1e77ac */ /* 0x000e260008000800 */
[----:B------:R-:W-:Y:S01]  /*58ae0*/  STL.64 [R1+0x1c0], R16 ;  /* 0x0001c01001007387 */ /* 0x000fe20000100a00 */
[----:B------:R-:W0:Y:S03]  /*58af0*/  LDCU UR13, c[0x0][0x398] ;  /* 0x00007300ff0d77ac */ /* 0x000e260008000800 */
[----:B------:R-:W-:Y:S01]  /*58b00*/  STL.64 [R1+0x1c8], R18 ;  /* 0x0001c81201007387 */ /* 0x000fe20000100a00 */
[----:B------:R-:W0:Y:S03]  /*58b10*/  LDCU UR14, c[0x0][0x3b8] ;  /* 0x00007700ff0e77ac */ /* 0x000e260008000800 */
[----:B------:R-:W2:Y:S01]  /*58b20*/  LDL.LU R57, [R1+0x4] ;  /* 0x0000040001397983 */ /* 0x000ea20000300800 */
[----:B------:R-:W0:Y:S03]  /*58b30*/  LDCU UR9, c[0x0][0x3b8] ;  /* 0x00007700ff0977ac */ /* 0x000e260008000800 */
[----:B------:R-:W2:Y:S01]  /*58b40*/  LDL.LU R58, [R1+0x8] ;  /* 0x00000800013a7983 */ /* 0x000ea20000300800 */
[----:B------:R-:W0:Y:S03]  /*58b50*/  LDCU UR8, c[0x0][0x398] ;  /* 0x00007300ff0877ac */ /* 0x000e260008000800 */
[----:B------:R-:W2:Y:S01]  /*58b60*/  LDL.LU R59, [R1+0xc] ;  /* 0x00000c00013b7983 */ /* 0x000ea20000300800 */
[----:B------:R-:W0:Y:S03]  /*58b70*/  LDCU UR5, c[0x0][0x398] ;  /* 0x00007300ff0577ac */ /* 0x000e260008000800 */
[----:B------:R-:W-:Y:S01]  /*58b80*/  STSM.16.M88.4 [R0], R12 ;  /* 0x0000000c00007844 */ /* 0x000fe20000000200 */
[----:B------:R-:W-:-:S03]  /*58b90*/  NOP ;  /* 0x0000000000007918 */ /* 0x000fc60000000000 */
[----:B------:R-:W0:Y:S01]  /*58ba0*/  LDS.128 R12, [R0] ;  /* 0x00000000000c7984 */ /* 0x000e220000000c00 */
[----:B------:R-:W-:-:S03]  /*58bb0*/  NOP ;  /* 0x0000000000007918 */ /* 0x000fc60000000000 */
[----:B---3--:R-:W3:Y:S01]  /*58bc0*/  LDL.LU R24, [R1+0x20] ;  /* 0x0000200001187983 */ /* 0x008ee20000300800 */
        /* <DEDUP_REMOVED lines=8> */
[----:B0-----:R-:W-:Y:S01]  /*58c50*/  STL.64 [R1+0x1d0], R12 ;  /* 0x0001d00c01007387 */ /* 0x001fe20000100a00 */
[----:B------:R-:W0:Y:S03]  /*58c60*/  LDCU UR31, c[0x0][0x398] ;  /* 0x00007300ff1f77ac */ /* 0x000e260008000800 */
[----:B------:R-:W-:Y:S01]  /*58c70*/  STL.64 [R1+0x1d8], R14 ;  /* 0x0001d80e01007387 */ /* 0x000fe20000100a00 */
[----:B------:R-:W0:Y:S03]  /*58c80*/  LDCU UR33, c[0x0][0x398] ;  /* 0x00007300ff2177ac */ /* 0x000e260008000800 */
[----:B------:R-:W3:Y:S01]  /*58c90*/  LDL.LU R25, [R1+0x24] ;  /* 0x0000240001197983 */ /* 0x000ee20000300800 */
[----:B------:R-:W0:Y:S03]  /*58ca0*/  LDCU UR34, c[0x0][0x398] ;  /* 0x00007300ff2277ac */ /* 0x000e260008000800 */
[----:B------:R-:W3:Y:S01]  /*58cb0*/  LDL.LU R26, [R1+0x28] ;  /* 0x00002800011a7983 */ /* 0x000ee20000300800 */
[----:B------:R-:W0:Y:S03]  /*58cc0*/  LDCU UR35, c[0x0][0x3b8] ;  /* 0x00007700ff2377ac */ /* 0x000e260008000800 */
[----:B------:R-:W3:Y:S01]  /*58cd0*/  LDL.LU R27, [R1+0x2c] ;  /* 0x00002c00011b7983 */ /* 0x000ee20000300800 */
[----:B------:R-:W0:Y:S03]  /*58ce0*/  LDCU UR37, c[0x0][0x3b8] ;  /* 0x00007700ff2577ac */ /* 0x000e260008000800 */
[----:B------:R-:W-:Y:S01]  /*58cf0*/  STSM.16.M88.4 [R0], R8 ;  /* 0x0000000800007844 */ /* 0x000fe20000000200 */
[----:B------:R-:W-:-:S03]  /*58d00*/  NOP ;  /* 0x0000000000007918 */ /* 0x000fc60000000000 */
[----:B------:R-:W4:Y:S01]  /*58d10*/  LDL.LU R32, [R1+0x10] ;  /* 0x0000100001207983 */ /* 0x000f220000300800 */
[----:B------:R-:W0:Y:S03]  /*58d20*/  LDCU UR38, c[0x0][0x398] ;  /* 0x00007300ff2677ac */ /* 0x000e260008000800 */
[----:B------:R-:W4:Y:S01]  /*58d30*/  LDL.LU R33, [R1+0x14] ;  /* 0x0000140001217983 */ /* 0x000f220000300800 */
[----:B------:R-:W0:Y:S03]  /*58d40*/  LDCU UR36, c[0x0][0x398] ;  /* 0x00007300ff2477ac */ /* 0x000e260008000800 */
[----:B------:R-:W0:Y:S01]  /*58d50*/  LDS.128 R8, [R0] ;  /* 0x0000000000087984 */ /* 0x000e220000000c00 */
[----:B------:R-:W-:-:S03]  /*58d60*/  NOP ;  /* 0x0000000000007918 */ /* 0x000fc60000000000 */
[----:B------:R-:W4:Y:S01]  /*58d70*/  LDL.LU R34, [R1+0x18] ;  /* 0x0000180001227983 */ /* 0x000f220000300800 */
[----:B------:R-:W0:Y:S03]  /*58d80*/  LDCU UR50, c[0x0][0x3b8] ;  /* 0x00007700ff3277ac */ /* 0x000e260008000800 */
[----:B------:R-:W4:Y:S01]  /*58d90*/  LDL.LU R35, [R1+0x1c] ;  /* 0x00001c0001237983 */ /* 0x000f220000300800 */
[----:B------:R-:W0:Y:S03]  /*58da0*/  LDCU UR51, c[0x0][0x398] ;  /* 0x00007300ff3377ac */ /* 0x000e260008000800 */
[----:B------:R-:W4:Y:S01]  /*58db0*/  LDL.LU R28, [R1+0x30] ;  /* 0x00003000011c7983 */ /* 0x000f220000300800 */
[----:B------:R-:W0:Y:S01]  /*58dc0*/  LDCU.64 UR62, c[0x0][0x398] ;  /* 0x00007300ff3e77ac */ /* 0x000e220008000a00 */
[----:B------:R-:W0:Y:S01]  /*58dd0*/  LDCU.64 UR64, c[0x0][0x398] ;  /* 0x00007300ff4077ac */ /* 0x000e220008000a00 */
[----:B------:R-:W0:Y:S01]  /*58de0*/  LDCU.64 UR68, c[0x0][0x398] ;  /* 0x00007300ff4477ac */ /* 0x000e220008000a00 */
[----:B------:R-:W0:Y:S02]  /*58df0*/  LDCU.64 UR76, c[0x0][0x398] ;  /* 0x00007300ff4c77ac */ /* 0x000e240008000a00 */
[----:B0-----:R-:W-:Y:S04]  /*58e00*/  STL.64 [R1+0x1e0], R8 ;  /* 0x0001e00801007387 */ /* 0x001fe80000100a00 */
[----:B------:R-:W-:Y:S04]  /*58e10*/  STL.64 [R1+0x1e8], R10 ;  /* 0x0001e80a01007387 */ /* 0x000fe80000100a00 */
[----:B------:R-:W4:Y:S04]  /*58e20*/  LDL.LU R29, [R1+0x34] ;  /* 0x00003400011d7983 */ /* 0x000f280000300800 */
[----:B------:R-:W4:Y:S04]  /*58e30*/  LDL.LU R30, [R1+0x38] ;  /* 0x00003800011e7983 */ /* 0x000f280000300800 */
[----:B------:R-:W4:Y:S04]  /*58e40*/  LDL.LU R31, [R1+0x3c] ;  /* 0x00003c00011f7983 */ /* 0x000f280000300800 */
[----:B------:R-:W4:Y:S04]  /*58e50*/  LDL.LU R48, [R1+0x40] ;  /* 0x0000400001307983 */ /* 0x000f280000300800 */
[----:B------:R-:W4:Y:S04]  /*58e60*/  LDL.LU R49, [R1+0x44] ;  /* 0x0000440001317983 */ /* 0x000f280000300800 */
[----:B------:R-:W4:Y:S04]  /*58e70*/  LDL.LU R50, [R1+0x48] ;  /* 0x0000480001327983 */ /* 0x000f280000300800 */
[----:B------:R-:W-:Y:S01]  /*58e80*/  STSM.16.M88.4 [R0], R4 ;  /* 0x0000000400007844 */ /* 0x000fe20000000200 */
[----:B------:R-:W-:-:S03]  /*58e90*/  NOP ;  /* 0x0000000000007918 */ /* 0x000fc60000000000 */
[----:B------:R-:W4:Y:S04]  /*58ea0*/  LDL.LU R51, [R1+0x4c] ;  /* 0x00004c0001337983 */ /* 0x000f280000300800 */
[----:B------:R-:W0:Y:S01]  /*58eb0*/  LDS.128 R4, [R0] ;  /* 0x0000000000047984 */ /* 0x000e220000000c00 */
[----:B------:R-:W-:-:S03]  /*58ec0*/  NOP ;  /* 0x0000000000007918 */ /* 0x000fc60000000000 */
[----:B------:R-:W-:Y:S04]  /*58ed0*/  STSM.16.M88.4 [R0], R52 ;  /* 0x0000003400007844 */ /* 0x000fe80000000200 */
[----:B0-----:R-:W-:Y:S04]  /*58ee0*/  STL.64 [R1+0x1f0], R4 ;  /* 0x0001f00401007387 */ /* 0x001fe80000100a00 */
[----:B------:R-:W-:Y:S01]  /*58ef0*/  STL.64 [R1+0x1f8], R6 ;  /* 0x0001f80601007387 */ /* 0x000fe20000100a00 */
[----:B------:R-:W-:-:S03]  /*58f00*/  NOP ;  /* 0x0000000000007918 */ /* 0x000fc60000000000 */
[----:B------:R-:W0:Y:S01]  /*58f10*/  LDS.128 R4, [R0] ;  /* 0x0000000000047984 */ /* 0x000e220000000c00 */
[----:B------:R-:W-:-:S03]  /*58f20*/  NOP ;  /* 0x0000000000007918 */ /* 0x000fc60000000000 */
[----:B0-----:R-:W-:Y:S04]  /*58f30*/  STL.64 [R1+0x200], R4 ;  /* 0x0002000401007387 */ /* 0x001fe80000100a00 */
[----:B------:R-:W-:Y:S04]  /*58f40*/  STL.64 [R1+0x208], R6 ;  /* 0x0002080601007387 */ /* 0x000fe80000100a00 */
[----:B--2---:R0:W-:Y:S01]  /*58f50*/  STSM.16.M88.4 [R0], R56 ;  /* 0x0000003800007844 */ /* 0x0041e20000000200 */
[----:B------:R-:W-:-:S03]  /*58f60*/  NOP ;  /* 0x0000000000007918 */ /* 0x000fc60000000000 */
[----:B------:R-:W2:Y:S01]  /*58f70*/  LDS.128 R4, [R0] ;  /* 0x0000000000047984 */ /* 0x000ea20000000c00 */
[----:B------:R-:W-:-:S03]  /*58f80*/  NOP ;  /* 0x0000000000007918 */ /* 0x000fc60000000000 */
[----:B0-----:R-:W4:Y:S04]  /*58f90*/  LDL.LU R56, [R1+0x60] ;  /* 0x0000600001387983 */ /* 0x001f280000300800 */
[----:B------:R-:W4:Y:S04]  /*58fa0*/  LDL.LU R57, [R1+0x64] ;  /* 0x0000640001397983 */ /* 0x000f280000300800 */
[----:B------:R-:W4:Y:S04]  /*58fb0*/  LDL.LU R58, [R1+0x68] ;  /* 0x00006800013a7983 */ /* 0x000f280000300800 */
[----:B------:R-:W4:Y:S04]  /*58fc0*/  LDL.LU R59, [R1+0x6c] ;  /* 0x00006c00013b7983 */ /* 0x000f280000300800 */
[----:B--2---:R-:W-:Y:S04]  /*58fd0*/  STL.64 [R1+0x220], R4 ;  /* 0x0002200401007387 */ /* 0x004fe80000100a00 */
[----:B------:R-:W-:Y:S04]  /*58fe0*/  STL.64 [R1+0x228], R6 ;  /* 0x0002280601007387 */ /* 0x000fe80000100a00 */
[----:B---3--:R-:W-:Y:S01]  /*58ff0*/  STSM.16.M88.4 [R0], R24 ;  /* 0x0000001800007844 */ /* 0x008fe20000000200 */
[----:B------:R-:W-:-:S03]  /*59000*/  NOP ;  /* 0x0000000000007918 */ /* 0x000fc60000000000 */
[----:B------:R-:W0:Y:S01]  /*59010*/  LDS.128 R4, [R0] ;  /* 0x0000000000047984 */ /* 0x000e220000000c00 */
[----:B------:R-:W-:-:S03]  /*59020*/  NOP ;  /* 0x0000000000007918 */ /* 0x000fc60000000000 */
[----:B----4-:R2:W-:Y:S04]  /*59030*/  STSM.16.M88.4 [R0], R32 ;  /* 0x0000002000007844 */ /* 0x0105e80000000200 */
[----:B0-----:R-:W-:Y:S04]  /*59040*/  STL.64 [R1+0x20], R4 ;  /* 0x0000200401007387 */ /* 0x001fe80000100a00 */
[----:B------:R-:W-:Y:S01]  /*59050*/  STL.64 [R1+0x28], R6 ;  /* 0x0000280601007387 */ /* 0x000fe20000100a00 */
[----:B------:R-:W-:-:S03]  /*59060*/  NOP ;  /* 0x0000000000007918 */ /* 0x000fc60000000000 */
[----:B------:R-:W0:Y:S01]  /*59070*/  LDS.128 R4, [R0] ;  /* 0x0000000000047984 */ /* 0x000e220000000c00 */
[----:B------:R-:W-:-:S03]  /*59080*/  NOP ;  /* 0x0000000000007918 */ /* 0x000fc60000000000 */
[----:B--2---:R-:W2:Y:S04]  /*59090*/  LDL.LU R32, [R1+0x50] ;  /* 0x0000500001207983 */ /* 0x004ea80000300800 */
[----:B------:R-:W2:Y:S04]  /*590a0*/  LDL.LU R33, [R1+0x54] ;  /* 0x0000540001217983 */ /* 0x000ea80000300800 */
[----:B------:R-:W2:Y:S04]  /*590b0*/  LDL.LU R34, [R1+0x58] ;  /* 0x0000580001227983 */ /* 0x000ea80000300800 */
[----:B------:R-:W2:Y:S04]  /*590c0*/  LDL.LU R35, [R1+0x5c] ;  /* 0x00005c0001237983 */ /* 0x000ea80000300800 */
[----:B------:R-:W-:Y:S04]  /*590d0*/  STSM.16.M88.4 [R0], R28 ;  /* 0x0000001c00007844 */ /* 0x000fe80000000200 */
[----:B0-----:R-:W-:Y:S04]  /*590e0*/  STL.64 [R1+0x230], R4 ;  /* 0x0002300401007387 */ /* 0x001fe80000100a00 */
[----:B------:R-:W-:Y:S01]  /*590f0*/  STL.64 [R1+0x238], R6 ;  /* 0x0002380601007387 */ /* 0x000fe20000100a00 */
[----:B------:R-:W-:-:S03]  /*59100*/  NOP ;  /* 0x0000000000007918 */ /* 0x000fc60000000000 */
[----:B------:R-:W0:Y:S01]  /*59110*/  LDS.128 R4, [R0] ;  /* 0x0000000000047984 */ /* 0x000e220000000c00 */
[----:B------:R-:W-:-:S03]  /*59120*/  NOP ;  /* 0x0000000000007918 */ /* 0x000fc60000000000 */
[----:B------:R3:W-:Y:S04]  /*59130*/  STSM.16.M88.4 [R0], R48 ;  /* 0x0000003000007844 */ /* 0x0007e80000000200 */
[----:B0-----:R-:W-:Y:S04]  /*59140*/  STL.64 [R1+0x30], R4 ;  /* 0x0000300401007387 */ /* 0x001fe80000100a00 */
[----:B------:R-:W-:Y:S01]  /*59150*/  STL.64 [R1+0x38], R6 ;  /* 0x0000380601007387 */ /* 0x000fe20000100a00 */
[----:B------:R-:W-:-:S03]  /*59160*/  NOP ;  /* 0x0000000000007918 */ /* 0x000fc60000000000 */
[----:B------:R-:W4:Y:S04]  /*59170*/  LDL.LU R20, [R1+0x70] ;  /* 0x0000700001147983 */ /* 0x000f280000300800 */
[----:B------:R-:W4:Y:S04]  /*59180*/  LDL.LU R21, [R1+0x74] ;  /* 0x0000740001157983 */ /* 0x000f280000300800 */
[----:B------:R-:W4:Y:S04]  /*59190*/  LDL.LU R22, [R1+0x78] ;  /* 0x0000780001167983 */ /* 0x000f280000300800 */
[----:B------:R-:W4:Y:S04]  /*591a0*/  LDL.LU R23, [R1+0x7c] ;  /* 0x00007c0001177983 */ /* 0x000f280000300800 */
[----:B---3--:R-:W3:Y:S04]  /*591b0*/  LDL.LU R48, [R1+0x80] ;  /* 0x0000800001307983 */ /* 0x008ee80000300800 */
[----:B------:R-:W3:Y:S04]  /*591c0*/  LDL.LU R49, [R1+0x84] ;  /* 0x0000840001317983 */ /* 0x000ee80000300800 */
[----:B------:R-:W3:Y:S04]  /*591d0*/  LDL.LU R50, [R1+0x88] ;  /* 0x0000880001327983 */ /* 0x000ee80000300800 */
[----:B------:R-:W3:Y:S04]  /*591e0*/  LDL.LU R51, [R1+0x8c] ;  /* 0x00008c0001337983 */ /* 0x000ee80000300800 */
[----:B------:R-:W0:Y:S01]  /*591f0*/  LDS.128 R4, [R0] ;  /* 0x0000000000047984 */ /* 0x000e220000000c00 */
[----:B------:R-:W-:-:S03]  /*59200*/  NOP ;  /* 0x0000000000007918 */ /* 0x000fc60000000000 */
[----:B0-----:R-:W-:Y:S04]  /*59210*/  STL.64 [R1+0x40], R4 ;  /* 0x0000400401007387 */ /* 0x001fe80000100a00 */
[----:B------:R-:W-:Y:S04]  /*59220*/  STL.64 [R1+0x48], R6 ;  /* 0x0000480601007387 */ /* 0x000fe80000100a00 */
[----:B------:R-:W3:Y:S04]  /*59230*/  LDL.LU R24, [R1+0xa0] ;  /* 0x0000a00001187983 */ /* 0x000ee80000300800 */
[----:B------:R-:W3:Y:S04]  /*59240*/  LDL.LU R25, [R1+0xa4] ;  /* 0x0000a40001197983 */ /* 0x000ee80000300800 */
[----:B------:R-:W3:Y:S04]  /*59250*/  LDL.LU R26, [R1+0xa8] ;  /* 0x0000a800011a7983 */ /* 0x000ee80000300800 */
[----:B------:R-:W3:Y:S04]  /*59260*/  LDL.LU R27, [R1+0xac] ;  /* 0x0000ac00011b7983 */ /* 0x000ee80000300800 */
[----:B------:R0:W-:Y:S01]  /*59270*/  STSM.16.M88.4 [R0], R56 ;  /* 0x0000003800007844 */ /* 0x0001e20000000200 */
[----:B------:R-:W-:-:S03]  /*59280*/  NOP ;  /* 0x0000000000007918 */ /* 0x000fc60000000000 */
[----:B------:R-:W1:Y:S01]  /*59290*/  LDS.128 R4, [R0] ;  /* 0x0000000000047984 */ /* 0x000e620000000c00 */
[----:B------:R-:W-:-:S03]  /*592a0*/  NOP ;  /* 0x0000000000007918 */ /* 0x000fc60000000000 */
[----:B0-----:R-:W3:Y:S04]  /*592b0*/  LDL.LU R56, [R1+0x90] ;  /* 0x0000900001387983 */ /* 0x001ee80000300800 */
[----:B------:R-:W3:Y:S04]  /*592c0*/  LDL.LU R57, [R1+0x94] ;  /* 0x0000940001397983 */ /* 0x000ee80000300800 */
[----:B------:R-:W3:Y:S04]  /*592d0*/  LDL.LU R58, [R1+0x98] ;  /* 0x00009800013a7983 */ /* 0x000ee80000300800 */
[----:B------:R-:W3:Y:S04]  /*592e0*/  LDL.LU R59, [R1+0x9c] ;  /* 0x00009c00013b7983 */ /* 0x000ee80000300800 */
[----:B-1----:R-:W-:Y:S04]  /*592f0*/  STL.64 [R1+0x60], R4 ;  /* 0x0000600401007387 */ /* 0x002fe80000100a00 */
[----:B------:R-:W-:Y:S04]  /*59300*/  STL.64 [R1+0x68], R6 ;  /* 0x0000680601007387 */ /* 0x000fe80000100a00 */
[----:B------:R-:W3:Y:S04]  /*59310*/  LDL.LU R28, [R1+0xb0] ;  /* 0x0000b000011c7983 */ /* 0x000ee80000300800 */
[----:B------:R-:W3:Y:S04]  /*59320*/  LDL.LU R29, [R1+0xb4] ;  /* 0x0000b400011d7983 */ /* 0x000ee80000300800 */
[----:B------:R-:W3:Y:S04]  /*59330*/  LDL.LU R30, [R1+0xb8] ;  /* 0x0000b800011e7983 */ /* 0x000ee80000300800 */
[----:B------:R-:W3:Y:S04]  /*59340*/  LDL.LU R31, [R1+0xbc] ;  /* 0x0000bc00011f7983 */ /* 0x000ee80000300800 */
[----:B--2---:R0:W-:Y:S01]  /*59350*/  STSM.16.M88.4 [R0], R32 ;  /* 0x0000002000007844 */ /* 0x0041e20000000200 */
[----:B------:R-:W-:-:S03]  /*59360*/  NOP ;  /* 0x0000000000007918 */ /* 0x000fc60000000000 */
[----:B------:R-:W1:Y:S01]  /*59370*/  LDS.128 R4, [R0] ;  /* 0x0000000000047984 */ /* 0x000e620000000c00 */
[----:B------:R-:W-:-:S03]  /*59380*/  NOP ;  /* 0x0000000000007918 */ /* 0x000fc60000000000 */
[----:B0-----:R-:W2:Y:S04]  /*59390*/  LDL.LU R32, [R1+0xc0] ;  /* 0x0000c00001207983 */ /* 0x001ea80000300800 */
[----:B------:R-:W2:Y:S04]  /*593a0*/  LDL.LU R33, [R1+0xc4] ;  /* 0x0000c40001217983 */ /* 0x000ea80000300800 */
[----:B------:R-:W2:Y:S04]  /*593b0*/  LDL.LU R34, [R1+0xc8] ;  /* 0x0000c80001227983 */ /* 0x000ea80000300800 */
[----:B------:R-:W2:Y:S04]  /*593c0*/  LDL.LU R35, [R1+0xcc] ;  /* 0x0000cc0001237983 */ /* 0x000ea80000300800 */
[----:B-1----:R-:W-:Y:S04]  /*593d0*/  STL.64 [R1+0x50], R4 ;  /* 0x0000500401007387 */ /* 0x002fe80000100a00 */
[----:B------:R-:W-:Y:S04]  /*593e0*/  STL.64 [R1+0x58], R6 ;  /* 0x0000580601007387 */ /* 0x000fe80000100a00 */
[----:B----4-:R-:W-:Y:S01]  /*593f0*/  STSM.16.M88.4 [R0], R20 ;  /* 0x0000001400007844 */ /* 0x010fe20000000200 */
[----:B------:R-:W-:-:S03]  /*59400*/  NOP ;  /* 0x0000000000007918 */ /* 0x000fc60000000000 */
[----:B------:R-:W0:Y:S01]  /*59410*/  LDS.128 R4, [R0] ;  /* 0x0000000000047984 */ /* 0x000e220000000c00 */
[----:B------:R-:W-:-:S03]  /*59420*/  NOP ;  /* 0x0000000000007918 */ /* 0x000fc60000000000 */
[----:B---3--:R1:W-:Y:S04]  /*59430*/  STSM.16.M88.4 [R0], R48 ;  /* 0x0000003000007844 */ /* 0x0083e80000000200 */
[----:B0-----:R-:W-:Y:S04]  /*59440*/  STL.64 [R1+0x70], R4 ;  /* 0x0000700401007387 */ /* 0x001fe80000100a00 */
[----:B------:R-:W-:Y:S01]  /*59450*/  STL.64 [R1+0x78], R6 ;  /* 0x0000780601007387 */ /* 0x000fe20000100a00 */
[----:B------:R-:W-:-:S03]  /*59460*/  NOP ;  /* 0x0000000000007918 */ /* 0x000fc60000000000 */
[----:B-1----:R-:W3:Y:S04]  /*59470*/  LDL.LU R48, [R1+0xe0] ;  /* 0x0000e00001307983 */ /* 0x002ee80000300800 */
[----:B------:R-:W3:Y:S04]  /*59480*/  LDL.LU R49, [R1+0xe4] ;  /* 0x0000e40001317983 */ /* 0x000ee80000300800 */
[----:B------:R-:W3:Y:S04]  /*59490*/  LDL.LU R50, [R1+0xe8] ;  /* 0x0000e80001327983 */ /* 0x000ee80000300800 */
[----:B------:R-:W3:Y:S04]  /*594a0*/  LDL.LU R51, [R1+0xec] ;  /* 0x0000ec0001337983 */ /* 0x000ee80000300800 */
        /* <DEDUP_REMOVED lines=12> */
[----:B------:R-:W0:Y:S01]  /*59570*/  LDS.128 R4, [R0] ;  /* 0x0000000000047984 */ /* 0x000e220000000c00 */
[----:B------:R-:W-:-:S03]  /*59580*/  NOP ;  /* 0x0000000000007918 */ /* 0x000fc60000000000 */
[----:B-1----:R-:W4:Y:S04]  /*59590*/  LDL.LU R56, [R1+0xd0] ;  /* 0x0000d00001387983 */ /* 0x002f280000300800 */
[----:B------:R-:W4:Y:S04]  /*595a0*/  LDL.LU R57, [R1+0xd4] ;  /* 0x0000d40001397983 */ /* 0x000f280000300800 */
[----:B------:R-:W4:Y:S04]  /*595b0*/  LDL.LU R58, [R1+0xd8] ;  /* 0x0000d800013a7983 */ /* 0x000f280000300800 */
[----:B------:R-:W4:Y:S04]  /*595c0*/  LDL.LU R59, [R1+0xdc] ;  /* 0x0000dc00013b7983 */ /* 0x000f280000300800 */
        /* <DEDUP_REMOVED lines=8> */
[----:B------:R-:W4:Y:S04]  /*59650*/  LDL.LU R20, [R1+0xf0] ;  /* 0x0000f00001147983 */ /* 0x000f280000300800 */
[----:B------:R-:W4:Y:S04]  /*59660*/  LDL.LU R21, [R1+0xf4] ;  /* 0x0000f40001157983 */ /* 0x000f280000300800 */
[----:B------:R-:W4:Y:S04]  /*59670*/  LDL.LU R22, [R1+0xf8] ;  /* 0x0000f80001167983 */ /* 0x000f280000300800 */
[----:B------:R-:W4:Y:S04]  /*59680*/  LDL.LU R23, [R1+0xfc] ;  /* 0x0000fc0001177983 */ /* 0x000f280000300800 */
        /* <DEDUP_REMOVED lines=10> */
[----:B------:R-:W2:Y:S04]  /*59730*/  LDL.LU R24, [R1+0x120] ;  /* 0x0001200001187983 */ /* 0x000ea80000300800 */
[----:B------:R-:W2:Y:S04]  /*59740*/  LDL.LU R25, [R1+0x124] ;  /* 0x0001240001197983 */ /* 0x000ea80000300800 */
[----:B------:R-:W2:Y:S04]  /*59750*/  LDL.LU R26, [R1+0x128] ;  /* 0x00012800011a7983 */ /* 0x000ea80000300800 */
[----:B------:R-:W2:Y:S04]  /*59760*/  LDL.LU R27, [R1+0x12c] ;  /* 0x00012c00011b7983 */ /* 0x000ea80000300800 */
[----:B---3--:R0:W-:Y:S01]  /*59770*/  STSM.16.M88.4 [R0], R48 ;  /* 0x0000003000007844 */ /* 0x0081e20000000200 */
        /* <DEDUP_REMOVED lines=13> */
[----:B----4-:R0:W-:Y:S01]  /*59850*/  STSM.16.M88.4 [R0], R56 ;  /* 0x0000003800007844 */ /* 0x0101e20000000200 */
[----:B------:R-:W-:-:S03]  /*59860*/  NOP ;  /* 0x0000000000007918 */ /* 0x000fc60000000000 */
[----:B------:R-:W1:Y:S01]  /*59870*/  LDS.128 R4, [R0] ;  /* 0x0000000000047984 */ /* 0x000e620000000c00 */
[----:B------:R-:W-:-:S03]  /*59880*/  NOP ;  /* 0x0000000000007918 */ /* 0x000fc60000000000 */
[----:B0-----:R-:W4:Y:S04]  /*59890*/  LDL.LU R56, [R1+0x140] ;  /* 0x0001400001387983 */ /* 0x001f280000300800 */
[----:B------:R-:W4:Y:S04]  /*598a0*/  LDL.LU R57, [R1+0x144] ;  /* 0x0001440001397983 */ /* 0x000f280000300800 */
[----:B------:R-:W4:Y:S04]  /*598b0*/  LDL.LU R58, [R1+0x148] ;  /* 0x00014800013a7983 */ /* 0x000f280000300800 */
[----:B------:R-:W4:Y:S04]  /*598c0*/  LDL.LU R59, [R1+0x14c] ;  /* 0x00014c00013b7983 */ /* 0x000f280000300800 */
[----:B-1----:R-:W-:Y:S04]  /*598d0*/  STL.64 [R1+0xd0], R4 ;  /* 0x0000d00401007387 */ /* 0x002fe80000100a00 */
[----:B------:R-:W-:Y:S04]  /*598e0*/  STL.64 [R1+0xd8], R6 ;  /* 0x0000d80601007387 */ /* 0x000fe80000100a00 */
[----:B------:R-:W-:Y:S01]  /*598f0*/  STSM.16.M88.4 [R0], R20 ;  /* 0x0000001400007844 */ /* 0x000fe20000000200 */
[----:B------:R-:W-:-:S03]  /*59900*/  NOP ;  /* 0x0000000000007918 */ /* 0x000fc60000000000 */
[----:B------:R-:W0:Y:S01]  /*59910*/  LDS.128 R4, [R0] ;  /* 0x0000000000047984 */ /* 0x000e220000000c00 */
[----:B------:R-:W-:-:S03]  /*59920*/  NOP ;  /* 0x0000000000007918 */ /* 0x000fc60000000000 */
[----:B--2---:R1:W-:Y:S04]  /*59930*/  STSM.16.M88.4 [R0], R32 ;  /* 0x0000002000007844 */ /* 0x0043e80000000200 */
[----:B0-----:R-:W-:Y:S04]  /*59940*/  STL.64 [R1+0xf0], R4 ;  /* 0x0000f00401007387 */ /* 0x001fe80000100a00 */
[----:B------:R-:W-:Y:S01]  /*59950*/  STL.64 [R1+0xf8], R6 ;  /* 0x0000f80601007387 */ /* 0x000fe20000100a00 */
[----:B------:R-:W-:-:S03]  /*59960*/  NOP ;  /* 0x0000000000007918 */ /* 0x000fc60000000000 */
[----:B-1----:R-:W2:Y:S04]  /*59970*/  LDL.LU R32, [R1+0x160] ;  /* 0x0001600001207983 */ /* 0x002ea80000300800 */
[----:B------:R-:W2:Y:S04]  /*59980*/  LDL.LU R33, [R1+0x164] ;  /* 0x0001640001217983 */ /* 0x000ea80000300800 */
[----:B------:R-:W2:Y:S04]  /*59990*/  LDL.LU R34, [R1+0x168] ;  /* 0x0001680001227983 */ /* 0x000ea80000300800 */
[----:B------:R-:W2:Y:S04]  /*599a0*/  LDL.LU R35, [R1+0x16c] ;  /* 0x00016c0001237983 */ /* 0x000ea80000300800 */
        /* <DEDUP_REMOVED lines=8> */
[----:B---3--:R1:W-:Y:S04]  /*59a30*/  STSM.16.M88.4 [R0], R48 ;  /* 0x0000003000007844 */ /* 0x0083e80000000200 */
[----:B0-----:R-:W-:Y:S04]  /*59a40*/  STL.64 [R1+0x120], R4 ;  /* 0x0001200401007387 */ /* 0x001fe80000100a00 */
[----:B------:R-:W-:Y:S01]  /*59a50*/  STL.64 [R1+0x128], R6 ;  /* 0x0001280601007387 */ /* 0x000fe20000100a00 */
[----:B------:R-:W-:-:S03]  /*59a60*/  NOP ;  /* 0x0000000000007918 */ /* 0x000fc60000000000 */
[----:B------:R-:W0:Y:S01]  /*59a70*/  LDS.128 R4, [R0] ;  /* 0x0000000000047984 */ /* 0x000e220000000c00 */
[----:B------:R-:W-:-:S03]  /*59a80*/  NOP ;  /* 0x0000000000007918 */ /* 0x000fc60000000000 */
[----:B-1----:R-:W3:Y:S04]  /*59a90*/  LDL.LU R48, [R1+0x150] ;  /* 0x0001500001307983 */ /* 0x002ee80000300800 */
[----:B------:R-:W3:Y:S04]  /*59aa0*/  LDL.LU R49, [R1+0x154] ;  /* 0x0001540001317983 */ /* 0x000ee80000300800 */
[----:B------:R-:W3:Y:S04]  /*59ab0*/  LDL.LU R50, [R1+0x158] ;  /* 0x0001580001327983 */ /* 0x000ee80000300800 */
[----:B------:R-:W3:Y:S04]  /*59ac0*/  LDL.LU R51, [R1+0x15c] ;  /* 0x00015c0001337983 */ /* 0x000ee80000300800 */
        /* <DEDUP_REMOVED lines=50> */
[----:B------:R-:W-:Y:S01]  /*59df0*/  STSM.16.M88.4 [R0], R20 ;  /* 0x0000001400007844 */ /* 0x000fe20000000200 */
[----:B------:R-:W-:-:S03]  /*59e00*/  NOP ;  /* 0x0000000000007918 */ /* 0x000fc60000000000 */
[----:B------:R-:W0:Y:S01]  /*59e10*/  LDS.128 R4, [R0] ;  /* 0x0000000000047984 */ /* 0x000e220000000c00 */
[----:B------:R-:W-:-:S03]  /*59e20*/  NOP ;  /* 0x0000000000007918 */ /* 0x000fc60000000000 */
[----:B----4-:R1:W-:Y:S04]  /*59e30*/  STSM.16.M88.4 [R0], R56 ;  /* 0x0000003800007844 */ /* 0x0103e80000000200 */
[----:B0-----:R-:W-:Y:S04]  /*59e40*/  STL.64 [R1+0x170], R4 ;  /* 0x0001700401007387 */ /* 0x001fe80000100a00 */
[----:B------:R-:W-:Y:S01]  /*59e50*/  STL.64 [R1+0x178], R6 ;  /* 0x0001780601007387 */ /* 0x000fe20000100a00 */
[----:B------:R-:W-:-:S03]  /*59e60*/  NOP ;  /* 0x0000000000007918 */ /* 0x000fc60000000000 */
[----:B-1----:R-:W4:Y:S04]  /*59e70*/  LDL.LU R56, [R1+0x470] ;  /* 0x0004700001387983 */ /* 0x002f280000300800 */
[----:B------:R-:W4:Y:S04]  /*59e80*/  LDL.LU R57, [R1+0x474] ;  /* 0x0004740001397983 */ /* 0x000f280000300800 */
[----:B------:R-:W4:Y:S04]  /*59e90*/  LDL.LU R58, [R1+0x478] ;  /* 0x00047800013a7983 */ /* 0x000f280000300800 */
        /* <DEDUP_REMOVED lines=9> */
[----:B--2---:R1:W-:Y:S04]  /*59f30*/  STSM.16.M88.4 [R0], R32 ;  /* 0x0000002000007844 */ /* 0x0043e80000000200 */
[----:B0-----:R-:W-:Y:S04]  /*59f40*/  STL.64 [R1+0x240], R4 ;  /* 0x0002400401007387 */ /* 0x001fe80000100a00 */
[----:B------:R-:W-:Y:S01]  /*59f50*/  STL.64 [R1+0x248], R6 ;  /* 0x0002480601007387 */ /* 0x000fe20000100a00 */
[----:B------:R-:W-:-:S03]  /*59f60*/  NOP ;  /* 0x0000000000007918 */ /* 0x000fc60000000000 */
[----:B------:R-:W0:Y:S01]  /*59f70*/  LDS.128 R4, [R0] ;  /* 0x0000000000047984 */ /* 0x000e220000000c00 */
[----:B------:R-:W-:-:S03]  /*59f80*/  NOP ;  /* 0x0000000000007918 */ /* 0x000fc60000000000 */
[----:B-1----:R-:W2:Y:S04]  /*59f90*/  LDL.LU R32, [R1+0x420] ;  /* 0x0004200001207983 */ /* 0x002ea80000300800 */
        /* <DEDUP_REMOVED lines=53> */
[----:B------:R-:W-:Y:S01]  /*5a2f0*/  STSM.16.M88.4 [R0], R20 ;  /* 0x0000001400007844 */ /* 0x000fe20000000200 */
        /* <DEDUP_REMOVED lines=250> */
[----:B------:R-:W-:Y:S04]  /*5b2a0*/  STSM.16.M88.4 [R0], R24 ;  /* 0x0000001800007844 */ /* 0x000fe80000000200 */
[----:B0-----:R-:W-:Y:S04]  /*5b2b0*/  STL.64 [R1+0x430], R4 ;  /* 0x0004300401007387 */ /* 0x001fe80000100a00 */
[----:B------:R-:W-:Y:S01]  /*5b2c0*/  STL.64 [R1+0x438], R6 ;  /* 0x0004380601007387 */ /* 0x000fe20000100a00 */
[----:B------:R-:W-:-:S03]  /*5b2d0*/  NOP ;  /* 0x0000000000007918 */ /* 0x000fc60000000000 */
[----:B------:R-:W3:Y:S04]  /*5b2e0*/  LDL.LU R49, [R1+0x794] ;  /* 0x0007940001317983 */ /* 0x000ee80000300800 */
[----:B------:R-:W3:Y:S04]  /*5b2f0*/  LDL.LU R50, [R1+0x798] ;  /* 0x0007980001327983 */ /* 0x000ee80000300800 */
[----:B------:R-:W3:Y:S04]  /*5b300*/  LDL.LU R51, [R1+0x79c] ;  /* 0x00079c0001337983 */ /* 0x000ee80000300800 */
        /* <DEDUP_REMOVED lines=9> */
[----:B0-----:R-:W-:Y:S04]  /*5b3a0*/  STL.64 [R1+0x450], R4 ;  /* 0x0004500401007387 */ /* 0x001fe80000100a00 */
[----:B------:R-:W-:Y:S04]  /*5b3b0*/  STL.64 [R1+0x458], R6 ;  /* 0x0004580601007387 */ /* 0x000fe80000100a00 */
[----:B------:R-:W4:Y:S04]  /*5b3c0*/  LDL.LU R57, [R1+0x784] ;  /* 0x0007840001397983 */ /* 0x000f280000300800 */
[----:B------:R-:W4:Y:S04]  /*5b3d0*/  LDL.LU R58, [R1+0x788] ;  /* 0x00078800013a7983 */ /* 0x000f280000300800 */
[----:B------:R-:W4:Y:S04]  /*5b3e0*/  LDL.LU R59, [R1+0x78c] ;  /* 0x00078c00013b7983 */ /* 0x000f280000300800 */
[----:B------:R-:W-:Y:S01]  /*5b3f0*/  STSM.16.M88.4 [R0], R28 ;  /* 0x0000001c00007844 */ /* 0x000fe20000000200 */
        /* <DEDUP_REMOVED lines=16> */
[----:B------:R-:W2:Y:S01]  /*5b500*/  LDL.LU R35, [R1+0x7bc] ;  /* 0x0007bc0001237983 */ /* 0x000ea20000300800 */
[----:B-1----:R-:W-:-:S03]  /*5b510*/  IMAD.MOV.U32 R2, RZ, RZ, R7 ;  /* 0x000000ffff027224 */ /* 0x002fc600078e0007 */
[----:B------:R-:W-:Y:S04]  /*5b520*/  STL.64 [R1+0x470], R4 ;  /* 0x0004700401007387 */ /* 0x000fe80000100a00 */
[----:B------:R-:W-:Y:S04]  /*5b530*/  STL [R1+0x478], R6 ;  /* 0x0004780601007387 */ /* 0x000fe80000100800 */
[----:B------:R-:W-:Y:S04]  /*5b540*/  STL [R1+0x1f2c], R2 ;  /* 0x001f2c0201007387 */ /* 0x000fe80000100800 */
        /* <DEDUP_REMOVED lines=9> */
[----:B-1----:R-:W-:Y:S04]  /*5b5e0*/  STL.64 [R1+0x480], R4 ;  /* 0x0004800401007387 */ /* 0x002fe80000100a00 */
[----:B------:R-:W-:Y:S04]  /*5b5f0*/  STL.64 [R1+0x488], R6 ;  /* 0x0004880601007387 */ /* 0x000fe80000100a00 */
[----:B------:R-:W3:Y:S04]  /*5b600*/  LDL.LU R49, [R1+0x7c4] ;  /* 0x0007c40001317983 */ /* 0x000ee80000300800 */
[----:B------:R-:W3:Y:S04]  /*5b610*/  LDL.LU R50, [R1+0x7c8] ;  /* 0x0007c80001327983 */ /* 0x000ee80000300800 */
[----:B------:R-:W3:Y:S04]  /*5b620*/  LDL.LU R51, [R1+0x7cc] ;  /* 0x0007cc0001337983 */ /* 0x000ee80000300800 */
[----:B----4-:R-:W-:Y:S01]  /*5b630*/  STSM.16.M88.4 [R0], R56 ;  /* 0x0000003800007844 */ /* 0x010fe20000000200 */
[----:B------:R-:W-:-:S03]  /*5b640*/  NOP ;  /* 0x0000000000007918 */ /* 0x000fc60000000000 */
[----:B------:R-:W0:Y:S01]  /*5b650*/  LDS.128 R4, [R0] ;  /* 0x0000000000047984 */ /* 0x000e220000000c00 */
[----:B------:R-:W-:-:S03]  /*5b660*/  NOP ;  /* 0x0000000000007918 */ /* 0x000fc60000000000 */
[----:B0-----:R-:W-:Y:S04]  /*5b670*/  STL.64 [R1+0x490], R4 ;  /* 0x0004900401007387 */ /* 0x001fe80000100a00 */
[----:B------:R-:W-:Y:S04]  /*5b680*/  STL [R1+0x49c], R7 ;  /* 0x00049c0701007387 */ /* 0x000fe80000100800 */
[----:B------:R-:W4:Y:S04]  /*5b690*/  LDL.LU R56, [R1+0x7e0] ;  /* 0x0007e00001387983 */ /* 0x000f280000300800 */
[----:B------:R-:W4:Y:S04]  /*5b6a0*/  LDL.LU R57, [R1+0x7e4] ;  /* 0x0007e40001397983 */ /* 0x000f280000300800 */
[----:B------:R-:W4:Y:S04]  /*5b6b0*/  LDL.LU R58, [R1+0x7e8] ;  /* 0x0007e800013a7983 */ /* 0x000f280000300800 */
[----:B------:R-:W4:Y:S01]  /*5b6c0*/  LDL.LU R59, [R1+0x7ec] ;  /* 0x0007ec00013b7983 */ /* 0x000f220000300800 */
[----:B------:R-:W-:-:S03]  /*5b6d0*/  IMAD.MOV.U32 R2, RZ, RZ, R6 ;  /* 0x000000ffff027224 */ /* 0x000fc600078e0006 */
[----:B------:R-:W-:Y:S01]  /*5b6e0*/  STSM.16.M88.4 [R0], R24 ;  /* 0x0000001800007844 */ /* 0x000fe20000000200 */
[----:B------:R-:W-:-:S03]  /*5b6f0*/  NOP ;  /* 0x0000000000007918 */ /* 0x000fc60000000000 */
[----:B------:R-:W0:Y:S01]  /*5b700*/  LDS.128 R4, [R0] ;  /* 0x0000000000047984 */ /* 0x000e220000000c00 */
[----:B------:R-:W-:-:S03]  /*5b710*/  NOP ;  /* 0x0000000000007918 */ /* 0x000fc60000000000 */
[----:B------:R-:W-:Y:S04]  /*5b720*/  STL [R1+0x1f30], R2 ;  /* 0x001f300201007387 */ /* 0x000fe80000100800 */
        /* <DEDUP_REMOVED lines=10> */
[----:B------:R-:W-:Y:S01]  /*5b7d0*/  STSM.16.M88.4 [R0], R28 ;  /* 0x0000001c00007844 */ /* 0x000fe20000000200 */
[----:B------:R-:W-:-:S03]  /*5b7e0*/  NOP ;  /* 0x0000000000007918 */ /* 0x000fc60000000000 */
[----:B0-----:R-:W-:Y:S04]  /*5b7f0*/  STL.64 [R1+0x4b0], R4 ;  /* 0x0004b00401007387 */ /* 0x001fe80000100a00 */
[----:B------:R-:W-:Y:S04]  /*5b800*/  STL.64 [R1+0x4b8], R6 ;  /* 0x0004b80601007387 */ /* 0x000fe80000100a00 */
[----:B------:R-:W0:Y:S01]  /*5b810*/  LDS.128 R4, [R0] ;  /* 0x0000000000047984 */ /* 0x000e220000000c00 */
[----:B------:R-:W-:-:S03]  /*5b820*/  NOP ;  /* 0x0000000000007918 */ /* 0x000fc60000000000 */
[----:B0-----:R-:W-:Y:S04]  /*5b830*/  STL.64 [R1+0x4c0], R4 ;  /* 0x0004c00401007387 */ /* 0x001fe80000100a00 */
[----:B------:R-:W-:Y:S04]  /*5b840*/  STL.64 [R1+0x4c8], R6 ;  /* 0x0004c80601007387 */ /* 0x000fe80000100a00 */
        /* <DEDUP_REMOVED lines=18> */
[----:B-1----:R-:W-:Y:S04]  /*5b970*/  STL [R1+0x1f3c], R4 ;  /* 0x001f3c0401007387 */ /* 0x002fe80000100800 */
[----:B------:R-:W-:Y:S04]  /*5b980*/  STL [R1+0x1f38], R5 ;  /* 0x001f380501007387 */ /* 0x000fe80000100800 */
[----:B------:R0:W-:Y:S04]  /*5b990*/  STL [R1+0x1f34], R6 ;  /* 0x001f340601007387 */ /* 0x0001e80000100800 */
[----:B------:R-:W-:Y:S04]  /*5b9a0*/  STL [R1+0x1f20], R7 ;  /* 0x001f200701007387 */ /* 0x000fe80000100800 */
[----:B--2---:R1:W-:Y:S01]  /*5b9b0*/  STSM.16.M88.4 [R0], R32 ;  /* 0x0000002000007844 */ /* 0x0043e20000000200 */
[----:B------:R-:W-:-:S03]  /*5b9c0*/  NOP ;  /* 0x0000000000007918 */ /* 0x000fc60000000000 */
[----:B------:R-:W2:Y:S01]  /*5b9d0*/  LDS.128 R8, [R0] ;  /* 0x0000000000087984 */ /* 0x000ea20000000c00 */
[----:B------:R-:W-:Y:S01]  /*5b9e0*/  NOP ;  /* 0x0000000000007918 */ /* 0x000fe20000000000 */
[C---:B------:R-:W-:Y:S01]  /*5b9f0*/  ISETP.LT.AND P0, PT, R3.reuse, UR45, !P0 ;  /* 0x0000002d03007c0c */ /* 0x040fe2000c701270 */
[----:B0-----:R-:W0:Y:S01]  /*5ba00*/  LDC R6, c[0x0][0x3b4] ;  /* 0x0000ed00ff067b82 */ /* 0x001e220000000800 */
[----:B-1----:R-:W4:Y:S01]  /*5ba10*/  LDL.LU R32, [R1+0x900] ;  /* 0x0009000001207983 */ /* 0x002f220000300800 */
[----:B------:R-:W-:Y:S02]  /*5ba20*/  IMAD R5, R3, UR41, RZ ;  /* 0x0000002903057c24 */ /* 0x000fe4000f8e02ff */
[----:B------:R-:W-:Y:S01]  /*5ba30*/  IMAD.U32 R2, RZ, RZ, UR60 ;  /* 0x0000003cff027e24 */ /* 0x000fe2000f8e00ff */
[----:B------:R-:W4:Y:S01]  /*5ba40*/  LDL.LU R33, [R1+0x904] ;  /* 0x0009040001217983 */ /* 0x000f220000300800 */
[----:B------:R-:W1:Y:S03]  /*5ba50*/  LDCU.64 UR60, c[0x0][0x398] ;  /* 0x00007300ff3c77ac */ /* 0x000e660008000a00 */
[----:B------:R-:W4:Y:S01]  /*5ba60*/  LDL.LU R34, [R1+0x908] ;  /* 0x0009080001227983 */ /* 0x000f220000300800 */
[----:B------:R-:W-:Y:S01]  /*5ba70*/  PRMT R4, R44, 0x7632, R4 ;  /* 0x000076322c047816 */ /* 0x000fe20000000004 */
[----:B------:R-:W0:Y:S02]  /*5ba80*/  LDCU UR41, c[0x0][0x398] ;  /* 0x00007300ff2977ac */ /* 0x000e240008000800 */
[----:B------:R-:W4:Y:S01]  /*5ba90*/  LDL.LU R35, [R1+0x90c] ;  /* 0x00090c0001237983 */ /* 0x000f220000300800 */
[----:B------:R-:W0:Y:S03]  /*5baa0*/  LDCU UR45, c[0x0][0x398] ;  /* 0x00007300ff2d77ac */ /* 0x000e260008000800 */
[----:B--2---:R-:W-:Y:S04]  /*5bab0*/  STL [R1+0x1f48], R8 ;  /* 0x001f480801007387 */ /* 0x004fe80000100800 */
[----:B------:R-:W-:Y:S04]  /*5bac0*/  STL [R1+0x1f44], R9 ;  /* 0x001f440901007387 */ /* 0x000fe80000100800 */
[----:B------:R-:W-:Y:S04]  /*5bad0*/  STL [R1+0x1f40], R10 ;  /* 0x001f400a01007387 */ /* 0x000fe80000100800 */
[----:B------:R-:W-:Y:S04]  /*5bae0*/  STL [R1+0x1f24], R11 ;  /* 0x001f240b01007387 */ /* 0x000fe80000100800 */
[----:B---3--:R2:W-:Y:S01]  /*5baf0*/  STSM.16.M88.4 [R0], R48 ;  /* 0x0000003000007844 */ /* 0x0085e20000000200 */
[----:B------:R-:W-:-:S03]  /*5bb00*/  NOP ;  /* 0x0000000000007918 */ /* 0x000fc60000000000 */
[----:B------:R-:W3:Y:S01]  /*5bb10*/  LDS.128 R12, [R0] ;  /* 0x00000000000c7984 */ /* 0x000ee20000000c00 */
[----:B------:R-:W-:-:S03]  /*5bb20*/  NOP ;  /* 0x0000000000007918 */ /* 0x000fc60000000000 */
[----:B--2---:R-:W2:Y:S04]  /*5bb30*/  LDL.LU R48, [R1+0x910] ;  /* 0x0009100001307983 */ /* 0x004ea80000300800 */
[----:B------:R-:W2:Y:S04]  /*5bb40*/  LDL.LU R49, [R1+0x914] ;  /* 0x0009140001317983 */ /* 0x000ea80000300800 */
[----:B------:R-:W2:Y:S04]  /*5bb50*/  LDL.LU R50, [R1+0x918] ;  /* 0x0009180001327983 */ /* 0x000ea80000300800 */
[----:B------:R-:W2:Y:S04]  /*5bb60*/  LDL.LU R51, [R1+0x91c] ;  /* 0x00091c0001337983 */ /* 0x000ea80000300800 */
[----:B---3--:R-:W-:Y:S04]  /*5bb70*/  STL [R1+0x1f58], R12 ;  /* 0x001f580c01007387 */ /* 0x008fe80000100800 */
[----:B------:R-:W-:Y:S04]  /*5bb80*/  STL [R1+0x1f54], R13 ;  /* 0x001f540d01007387 */ /* 0x000fe80000100800 */
[----:B------:R-:W-:Y:S04]  /*5bb90*/  STL [R1+0x1f50], R14 ;  /* 0x001f500e01007387 */ /* 0x000fe80000100800 */
[----:B------:R-:W-:Y:S04]  /*5bba0*/  STL [R1+0x1f4c], R15 ;  /* 0x001f4c0f01007387 */ /* 0x000fe80000100800 */
[----:B----4-:R3:W-:Y:S01]  /*5bbb0*/  STSM.16.M88.4 [R0], R56 ;  /* 0x0000003800007844 */ /* 0x0107e20000000200 */
[----:B------:R-:W-:-:S03]  /*5bbc0*/  NOP ;  /* 0x0000000000007918 */ /* 0x000fc60000000000 */
[----:B------:R-:W4:Y:S01]  /*5bbd0*/  LDS.128 R16, [R0] ;  /* 0x0000000000107984 */ /* 0x000f220000000c00 */
[----:B------:R-:W-:-:S03]  /*5bbe0*/  NOP ;  /* 0x0000000000007918 */ /* 0x000fc60000000000 */
[----:B---3--:R-:W3:Y:S04]  /*5bbf0*/  LDL.LU R56, [R1+0x920] ;  /* 0x0009200001387983 */ /* 0x008ee80000300800 */
[----:B------:R-:W3:Y:S04]  /*5bc00*/  LDL.LU R57, [R1+0x924] ;  /* 0x0009240001397983 */ /* 0x000ee80000300800 */
[----:B------:R-:W3:Y:S04]  /*5bc10*/  LDL.LU R58, [R1+0x928] ;  /* 0x00092800013a7983 */ /* 0x000ee80000300800 */
[----:B------:R-:W3:Y:S04]  /*5bc20*/  LDL.LU R59, [R1+0x92c] ;  /* 0x00092c00013b7983 */ /* 0x000ee80000300800 */
[----:B------:R0:W-:Y:S01]  /*5bc30*/  STSM.16.M88.4 [R0], R32 ;  /* 0x0000002000007844 */ /* 0x0001e20000000200 */
[----:B------:R-:W-:-:S03]  /*5bc40*/  NOP ;  /* 0x0000000000007918 */ /* 0x000fc60000000000 */
[----:B------:R-:W1:Y:S01]  /*5bc50*/  LDS.128 R20, [R0] ;  /* 0x0000000000147984 */ /* 0x000e620000000c00 */
[----:B------:R-:W-:-:S03]  /*5bc60*/  NOP ;  /* 0x0000000000007918 */ /* 0x000fc60000000000 */
[----:B----4-:R-:W-:Y:S04]  /*5bc70*/  STL [R1+0x1f68], R16 ;  /* 0x001f681001007387 */ /* 0x010fe80000100800 */
[----:B------:R-:W-:Y:S04]  /*5bc80*/  STL [R1+0x1f64], R17 ;  /* 0x001f641101007387 */ /* 0x000fe80000100800 */
[----:B------:R-:W-:Y:S04]  /*5bc90*/  STL [R1+0x1f60], R18 ;  /* 0x001f601201007387 */ /* 0x000fe80000100800 */
[----:B------:R-:W-:Y:S04]  /*5bca0*/  STL [R1+0x1f5c], R19 ;  /* 0x001f5c1301007387 */ /* 0x000fe80000100800 */
[----:B0-----:R-:W4:Y:S04]  /*5bcb0*/  LDL.LU R32, [R1+0x930] ;  /* 0x0009300001207983 */ /* 0x001f280000300800 */
[----:B------:R-:W4:Y:S04]  /*5bcc0*/  LDL.LU R33, [R1+0x934] ;  /* 0x0009340001217983 */ /* 0x000f280000300800 */
[----:B------:R-:W4:Y:S04]  /*5bcd0*/  LDL.LU R34, [R1+0x938] ;  /* 0x0009380001227983 */ /* 0x000f280000300800 */
[----:B------:R-:W4:Y:S04]  /*5bce0*/  LDL.LU R35, [R1+0x93c] ;  /* 0x00093c0001237983 */ /* 0x000f280000300800 */
[----:B-1----:R-:W-:Y:S04]  /*5bcf0*/  STL [R1+0x1f70], R22 ;  /* 0x001f701601007387 */ /* 0x002fe80000100800 */
[----:B------:R-:W-:Y:S04]  /*5bd00*/  STL [R1+0x1f6c], R23 ;  /* 0x001f6c1701007387 */ /* 0x000fe80000100800 */
        /* <DEDUP_REMOVED lines=8> */
[----:B--2---:R0:W-:Y:S01]  /*5bd90*/  STSM.16.M88.4 [R0], R48 ;  /* 0x0000003000007844 */ /* 0x0041e20000000200 */
[----:B------:R-:W-:-:S03]  /*5bda0*/  NOP ;  /* 0x0000000000007918 */ /* 0x000fc60000000000 */
[----:B------:R-:W-:Y:S01]  /*5bdb0*/  LDS.128 R24, [R0] ;  /* 0x0000000000187984 */ /* 0x000fe20000000c00 */
[----:B------:R-:W-:-:S03]  /*5bdc0*/  NOP ;  /* 0x0000000000007918 */ /* 0x000fc60000000000 */
[----:B0-----:R-:W2:Y:S04]  /*5bdd0*/  LDL.LU R48, [R1+0xa70] ;  /* 0x000a700001307983 */ /* 0x001ea80000300800 */
[----:B------:R-:W2:Y:S04]  /*5bde0*/  LDL.LU R49, [R1+0xa74] ;  /* 0x000a740001317983 */ /* 0x000ea80000300800 */
[----:B------:R-:W2:Y:S04]  /*5bdf0*/  LDL.LU R50, [R1+0xa78] ;  /* 0x000a780001327983 */ /* 0x000ea80000300800 */
[----:B------:R-:W2:Y:S04]  /*5be00*/  LDL.LU R51, [R1+0xa7c] ;  /* 0x000a7c0001337983 */ /* 0x000ea80000300800 */
[----:B---3--:R0:W-:Y:S01]  /*5be10*/  STSM.16.M88.4 [R0], R56 ;  /* 0x0000003800007844 */ /* 0x0081e20000000200 */
[----:B------:R-:W-:-:S03]  /*5be20*/  NOP ;  /* 0x0000000000007918 */ /* 0x000fc60000000000 */
[----:B------:R-:W-:Y:S01]  /*5be30*/  LDS.128 R28, [R0] ;  /* 0x00000000001c7984 */ /* 0x000fe20000000c00 */
[----:B------:R-:W-:-:S03]  /*5be40*/  NOP ;  /* 0x0000000000007918 */ /* 0x000fc60000000000 */
        /* <DEDUP_REMOVED lines=8> */
[----:B----4-:R-:W-:Y:S01]  /*5bed0*/  STSM.16.M88.4 [R0], R32 ;  /* 0x0000002000007844 */ /* 0x010fe20000000200 */
[----:B------:R-:W-:-:S03]  /*5bee0*/  NOP ;  /* 0x0000000000007918 */ /* 0x000fc60000000000 */
[----:B------:R-:W-:Y:S01]  /*5bef0*/  LDS.128 R32, [R0] ;  /* 0x0000000000207984 */ /* 0x000fe20000000c00 */
[----:B------:R-:W-:-:S03]  /*5bf00*/  NOP ;  /* 0x0000000000007918 */ /* 0x000fc60000000000 */
[----:B------:R-:W-:Y:S01]  /*5bf10*/  STSM.16.M88.4 [R0], R12 ;  /* 0x0000000c00007844 */ /* 0x000fe20000000200 */
[----:B------:R-:W-:-:S03]  /*5bf20*/  NOP ;  /* 0x0000000000007918 */ /* 0x000fc60000000000 */
[----:B------:R-:W0:Y:S01]  /*5bf30*/  LDS.128 R12, [R0] ;  /* 0x00000000000c7984 */ /* 0x000e220000000c00 */
[----:B------:R-:W-:-:S03]  /*5bf40*/  NOP ;  /* 0x0000000000007918 */ /* 0x000fc60000000000 */
[----:B------:R-:W-:Y:S01]  /*5bf50*/  STSM.16.M88.4 [R0], R8 ;  /* 0x0000000800007844 */ /* 0x000fe20000000200 */
[----:B------:R-:W-:-:S03]  /*5bf60*/  NOP ;  /* 0x0000000000007918 */ /* 0x000fc60000000000 */
[----:B------:R-:W1:Y:S01]  /*5bf70*/  LDS.128 R8, [R0] ;  /* 0x0000000000087984 */ /* 0x000e620000000c00 */
[----:B------:R-:W-:-:S03]  /*5bf80*/  NOP ;  /* 0x0000000000007918 */ /* 0x000fc60000000000 */
[----:B0-----:R-:W-:Y:S04]  /*5bf90*/  STL.64 [R1+0x4e0], R12 ;  /* 0x0004e00c01007387 */ /* 0x001fe80000100a00 */
[----:B------:R-:W-:Y:S04]  /*5bfa0*/  STL.64 [R1+0x4e8], R14 ;  /* 0x0004e80e01007387 */ /* 0x000fe80000100a00 */
[----:B-1----:R-:W-:Y:S04]  /*5bfb0*/  STL.64 [R1+0x4f0], R8 ;  /* 0x0004f00801007387 */ /* 0x002fe80000100a00 */
[----:B------:R-:W-:Y:S04]  /*5bfc0*/  STL.64 [R1+0x4f8], R10 ;  /* 0x0004f80a01007387 */ /* 0x000fe80000100a00 */
        /* <DEDUP_REMOVED lines=17> */
[----:B------:R-:W3:Y:S01]  /*5c0e0*/  LDL.LU R59, [R1+0xabc] ;  /* 0x000abc00013b7983 */ /* 0x000ee20000300800 */
[----:B-1----:R-:W-:-:S03]  /*5c0f0*/  IMAD.MOV.U32 R60, RZ, RZ, R8 ;  /* 0x000000ffff3c7224 */ /* 0x002fc600078e0008 */
[----:B------:R0:W-:Y:S04]  /*5c100*/  STL [R1+0x514], R9 ;  /* 0x0005140901007387 */ /* 0x0001e80000100800 */
[----:B------:R1:W-:Y:S04]  /*5c110*/  STL.64 [R1+0x518], R10 ;  /* 0x0005180a01007387 */ /* 0x0003e80000100a00 */
[----:B------:R-:W-:Y:S04]  /*5c120*/  STL [R1+0x1f1c], R60 ;  /* 0x001f1c3c01007387 */ /* 0x000fe80000100800 */
[----:B------:R-:W4:Y:S04]  /*5c130*/  LDL.LU R12, [R1+0xaa0] ;  /* 0x000aa000010c7983 */ /* 0x000f280000300800 */
[----:B------:R-:W4:Y:S04]  /*5c140*/  LDL.LU R13, [R1+0xaa4] ;  /* 0x000aa400010d7983 */ /* 0x000f280000300800 */
[----:B------:R-:W4:Y:S04]  /*5c150*/  LDL.LU R14, [R1+0xaa8] ;  /* 0x000aa800010e7983 */ /* 0x000f280000300800 */
[----:B------:R-:W4:Y:S04]  /*5c160*/  LDL.LU R15, [R1+0xaac] ;  /* 0x000aac00010f7983 */ /* 0x000f280000300800 */
[----:B------:R-:W4:Y:S04]  /*5c170*/  LDL.LU R8, [R1+0xac0] ;  /* 0x000ac00001087983 */ /* 0x000f280000300800 */
[----:B0-----:R-:W4:Y:S04]  /*5c180*/  LDL.LU R9, [R1+0xac4] ;  /* 0x000ac40001097983 */ /* 0x001f280000300800 */
[----:B-1----:R-:W4:Y:S04]  /*5c190*/  LDL.LU R10, [R1+0xac8] ;  /* 0x000ac800010a7983 */ /* 0x002f280000300800 */
[----:B------:R-:W4:Y:S04]  /*5c1a0*/  LDL.LU R11, [R1+0xacc] ;  /* 0x000acc00010b7983 */ /* 0x000f280000300800 */
[----:B------:R0:W-:Y:S01]  /*5c1b0*/  STSM.16.M88.4 [R0], R52 ;  /* 0x0000003400007844 */ /* 0x0001e20000000200 */
        /* <DEDUP_REMOVED lines=27> */
[----:B----4-:R-:W-:Y:S01]  /*5c370*/  STSM.16.M88.4 [R0], R12 ;  /* 0x0000000c00007844 */ /* 0x010fe20000000200 */
[----:B------:R-:W-:-:S03]  /*5c380*/  NOP ;  /* 0x0000000000007918 */ /* 0x000fc60000000000 */
[----:B------:R-:W0:Y:S01]  /*5c390*/  LDS.128 R12, [R0] ;  /* 0x00000000000c7984 */ /* 0x000e220000000c00 */
[----:B------:R-:W-:-:S03]  /*5c3a0*/  NOP ;  /* 0x0000000000007918 */ /* 0x000fc60000000000 */
[----:B------:R-:W-:Y:S01]  /*5c3b0*/  STSM.16.M88.4 [R0], R8 ;  /* 0x0000000800007844 */ /* 0x000fe20000000200 */
[----:B------:R-:W-:-:S03]  /*5c3c0*/  NOP ;  /* 0x0000000000007918 */ /* 0x000fc60000000000 */
[----:B------:R-:W4:Y:S01]  /*5c3d0*/  LDS.128 R8, [R0] ;  /* 0x0000000000087984 */ /* 0x000f220000000c00 */
[----:B------:R-:W-:-:S03]  /*5c3e0*/  NOP ;  /* 0x0000000000007918 */ /* 0x000fc60000000000 */
[----:B-1----:R-:W-:Y:S04]  /*5c3f0*/  STL.64 [R1+0x540], R16 ;  /* 0x0005401001007387 */ /* 0x002fe80000100a00 */
[----:B------:R-:W-:Y:S04]  /*5c400*/  STL.64 [R1+0x548], R18 ;  /* 0x0005481201007387 */ /* 0x000fe80000100a00 */
[----:B0-----:R-:W-:Y:S04]  /*5c410*/  STL.64 [R1+0x550], R12 ;  /* 0x0005500c01007387 */ /* 0x001fe80000100a00 */
[----:B------:R-:W-:Y:S04]  /*5c420*/  STL.64 [R1+0x558], R14 ;  /* 0x0005580e01007387 */ /* 0x000fe80000100a00 */
[----:B------:R0:W-:Y:S04]  /*5c430*/  STSM.16.M88.4 [R0], R52 ;  /* 0x0000003400007844 */ /* 0x0001e80000000200 */
[----:B----4-:R-:W-:Y:S04]  /*5c440*/  STL.64 [R1+0x560], R8 ;  /* 0x0005600801007387 */ /* 0x010fe80000100a00 */
[----:B------:R-:W-:Y:S01]  /*5c450*/  STL.64 [R1+0x568], R10 ;  /* 0x0005680a01007387 */ /* 0x000fe20000100a00 */
[----:B------:R-:W-:-:S03]  /*5c460*/  NOP ;  /* 0x0000000000007918 */ /* 0x000fc60000000000 */
[----:B0-----:R-:W4:Y:S04]  /*5c470*/  LDL.LU R52, [R1+0xc20] ;  /* 0x000c200001347983 */ /* 0x001f280000300800 */
[----:B------:R-:W0:Y:S01]  /*5c480*/  LDS.128 R8, [R0] ;  /* 0x0000000000087984 */ /* 0x000e220000000c00 */
[----:B------:R-:W-:-:S03]  /*5c490*/  NOP ;  /* 0x0000000000007918 */ /* 0x000fc60000000000 */
[----:B------:R-:W4:Y:S04]  /*5c4a0*/  LDL.LU R53, [R1+0xc24] ;  /* 0x000c240001357983 */ /* 0x000f280000300800 */
[----:B------:R-:W4:Y:S04]  /*5c4b0*/  LDL.LU R54, [R1+0xc28] ;  /* 0x000c280001367983 */ /* 0x000f280000300800 */
[----:B------:R-:W4:Y:S04]  /*5c4c0*/  LDL.LU R55, [R1+0xc2c] ;  /* 0x000c2c0001377983 */ /* 0x000f280000300800 */
[----:B0-----:R-:W-:Y:S04]  /*5c4d0*/  STL.64 [R1+0x570], R8 ;  /* 0x0005700801007387 */ /* 0x001fe80000100a00 */
        /* <DEDUP_REMOVED lines=9> */
[----:B-1----:R0:W-:Y:S04]  /*5c570*/  STL.64 [R1+0x580], R8 ;  /* 0x0005800801007387 */ /* 0x0021e80000100a00 */
[----:B------:R1:W-:Y:S04]  /*5c580*/  STL.64 [R1+0x588], R10 ;  /* 0x0005880a01007387 */ /* 0x0003e80000100a00 */
[----:B------:R-:W2:Y:S04]  /*5c590*/  LDL.LU R12, [R1+0xd80] ;  /* 0x000d8000010c7983 */ /* 0x000ea80000300800 */
[----:B------:R-:W2:Y:S04]  /*5c5a0*/  LDL.LU R13, [R1+0xd84] ;  /* 0x000d8400010d7983 */ /* 0x000ea80000300800 */
[----:B------:R-:W2:Y:S04]  /*5c5b0*/  LDL.LU R14, [R1+0xd88] ;  /* 0x000d8800010e7983 */ /* 0x000ea80000300800 */
[----:B------:R-:W2:Y:S04]  /*5c5c0*/  LDL.LU R15, [R1+0xd8c] ;  /* 0x000d8c00010f7983 */ /* 0x000ea80000300800 */
[----:B0-----:R-:W2:Y:S04]  /*5c5d0*/  LDL.LU R8, [R1+0xd70] ;  /* 0x000d700001087983 */ /* 0x001ea80000300800 */
[----:B------:R-:W2:Y:S04]  /*5c5e0*/  LDL.LU R9, [R1+0xd74] ;  /* 0x000d740001097983 */ /* 0x000ea80000300800 */
[----:B-1----:R-:W2:Y:S04]  /*5c5f0*/  LDL.LU R10, [R1+0xd78] ;  /* 0x000d7800010a7983 */ /* 0x002ea80000300800 */
        /* <DEDUP_REMOVED lines=29> */
[----:B------:R-:W-:Y:S01]  /*5c7d0*/  STSM.16.M88.4 [R0], R12 ;  /* 0x0000000c00007844 */ /* 0x000fe20000000200 */
[----:B------:R-:W-:-:S03]  /*5c7e0*/  NOP ;  /* 0x0000000000007918 */ /* 0x000fc60000000000 */
[----:B------:R-:W0:Y:S01]  /*5c7f0*/  LDS.128 R12, [R0] ;  /* 0x00000000000c7984 */ /* 0x000e220000000c00 */
[----:B------:R-:W-:-:S03]  /*5c800*/  NOP ;  /* 0x0000000000007918 */ /* 0x000fc60000000000 */
[----:B------:R-:W-:Y:S01]  /*5c810*/  STSM.16.M88.4 [R0], R8 ;  /* 0x0000000800007844 */ /* 0x000fe20000000200 */
[----:B------:R-:W-:-:S03]  /*5c820*/  NOP ;  /* 0x0000000000007918 */ /* 0x000fc60000000000 */
[----:B------:R-:W0:Y:S01]  /*5c830*/  LDS.128 R8, [R0] ;  /* 0x0000000000087984 */ /* 0x000e220000000c00 */
[----:B------:R-:W-:-:S03]  /*5c840*/  NOP ;  /* 0x0000000000007918 */ /* 0x000fc60000000000 */
[----:B-1----:R-:W-:Y:S04]  /*5c850*/  STL.64 [R1+0x5b0], R16 ;  /* 0x0005b01001007387 */ /* 0x002fe80000100a00 */
[----:B------:R-:W-:Y:S04]  /*5c860*/  STL.64 [R1+0x5b8], R18 ;  /* 0x0005b81201007387 */ /* 0x000fe80000100a00 */
[----:B0-----:R-:W-:Y:S04]  /*5c870*/  STL.64 [R1+0x5c0], R12 ;  /* 0x0005c00c01007387 */ /* 0x001fe80000100a00 */
[----:B------:R-:W-:Y:S04]  /*5c880*/  STL.64 [R1+0x5c8], R14 ;  /* 0x0005c80e01007387 */ /* 0x000fe80000100a00 */
[----:B------:R-:W-:Y:S04]  /*5c890*/  STL.64 [R1+0x5d0], R8 ;  /* 0x0005d00801007387 */ /* 0x000fe80000100a00 */
        /* <DEDUP_REMOVED lines=19> */
[----:B-1----:R0:W-:Y:S04]  /*5c9d0*/  STL.64 [R1+0x5f0], R8 ;  /* 0x0005f00801007387 */ /* 0x0021e80000100a00 */
[----:B------:R1:W-:Y:S04]  /*5c9e0*/  STL.64 [R1+0x5f8], R10 ;  /* 0x0005f80a01007387 */ /* 0x0003e80000100a00 */
[----:B------:R-:W4:Y:S04]  /*5c9f0*/  LDL.LU R12, [R1+0x1150] ;  /* 0x00115000010c7983 */ /* 0x000f280000300800 */
[----:B------:R-:W4:Y:S04]  /*5ca00*/  LDL.LU R13, [R1+0x1154] ;  /* 0x00115400010d7983 */ /* 0x000f280000300800 */
[----:B------:R-:W4:Y:S04]  /*5ca10*/  LDL.LU R14, [R1+0x1158] ;  /* 0x00115800010e7983 */ /* 0x000f280000300800 */
[----:B------:R-:W4:Y:S04]  /*5ca20*/  LDL.LU R15, [R1+0x115c] ;  /* 0x00115c00010f7983 */ /* 0x000f280000300800 */
[----:B0-----:R-:W4:Y:S04]  /*5ca30*/  LDL.LU R8, [R1+0x1170] ;  /* 0x0011700001087983 */ /* 0x001f280000300800 */
[----:B------:R-:W4:Y:S04]  /*5ca40*/  LDL.LU R9, [R1+0x1174] ;  /* 0x0011740001097983 */ /* 0x000f280000300800 */
[----:B-1----:R-:W4:Y:S04]  /*5ca50*/  LDL.LU R10, [R1+0x1178] ;  /* 0x00117800010a7983 */ /* 0x002f280000300800 */
        /* <DEDUP_REMOVED lines=42> */
[----:B--2---:R0:W-:Y:S04]  /*5cd00*/  STSM.16.M88.4 [R0], R48 ;  /* 0x0000003000007844 */ /* 0x0041e80000000200 */
[----:B------:R-:W-:Y:S01]  /*5cd10*/  STL.64 [R1+0x658], R10 ;  /* 0x0006580a01007387 */ /* 0x000fe20000100a00 */
        /* <DEDUP_REMOVED lines=17> */
[----:B-1----:R0:W-:Y:S04]  /*5ce30*/  STL.64 [R1+0x670], R8 ;  /* 0x0006700801007387 */ /* 0x0021e80000100a00 */
[----:B------:R1:W-:Y:S04]  /*5ce40*/  STL.64 [R1+0x678], R10 ;  /* 0x0006780a01007387 */ /* 0x0003e80000100a00 */
        /* <DEDUP_REMOVED lines=36> */
[----:B------:R-:W-:Y:S01]  /*5d090*/  STSM.16.M88.4 [R0], R12 ;  /* 0x0000000c00007844 */ /* 0x000fe20000000200 */
        /* <DEDUP_REMOVED lines=11> */
[----:B----4-:R0:W-:Y:S04]  /*5d150*/  STL.64 [R1+0x6b0], R8 ;  /* 0x0006b00801007387 */ /* 0x0101e80000100a00 */
[----:B------:R1:W-:Y:S04]  /*5d160*/  STL.64 [R1+0x6b8], R10 ;  /* 0x0006b80a01007387 */ /* 0x0003e80000100a00 */
[----:B0-----:R-:W4:Y:S04]  /*5d170*/  LDL.LU R8, [R1+0x1210] ;  /* 0x0012100001087983 */ /* 0x001f280000300800 */
[----:B------:R-:W4:Y:S04]  /*5d180*/  LDL.LU R9, [R1+0x1214] ;  /* 0x0012140001097983 */ /* 0x000f280000300800 */
[----:B-1----:R-:W4:Y:S04]  /*5d190*/  LDL.LU R10, [R1+0x1218] ;  /* 0x00121800010a7983 */ /* 0x002f280000300800 */
[----:B------:R-:W4:Y:S04]  /*5d1a0*/  LDL.LU R11, [R1+0x121c] ;  /* 0x00121c00010b7983 */ /* 0x000f280000300800 */
[----:B------:R-:W-:Y:S01]  /*5d1b0*/  STSM.16.M88.4 [R0], R52 ;  /* 0x0000003400007844 */ /* 0x000fe20000000200 */
[----:B------:R-:W-:-:S03]  /*5d1c0*/  NOP ;  /* 0x0000000000007918 */ /* 0x000fc60000000000 */
[----:B------:R-:W0:Y:S01]  /*5d1d0*/  LDS.128 R12, [R0] ;  /* 0x00000000000c7984 */ /* 0x000e220000000c00 */
[----:B------:R-:W-:-:S03]  /*5d1e0*/  NOP ;  /* 0x0000000000007918 */ /* 0x000fc60000000000 */
        /* <DEDUP_REMOVED lines=28> */
[----:B-1----:R0:W-:Y:S04]  /*5d3b0*/  STL.64 [R1+0x740], R12 ;  /* 0x0007400c01007387 */ /* 0x0021e80000100a00 */
[----:B------:R1:W-:Y:S04]  /*5d3c0*/  STL.64 [R1+0x748], R14 ;  /* 0x0007480e01007387 */ /* 0x0003e80000100a00 */
[----:B0-----:R-:W3:Y:S04]  /*5d3d0*/  LDL.LU R12, [R1+0x1260] ;  /* 0x00126000010c7983 */ /* 0x001ee80000300800 */
[----:B------:R-:W3:Y:S04]  /*5d3e0*/  LDL.LU R13, [R1+0x1264] ;  /* 0x00126400010d7983 */ /* 0x000ee80000300800 */
[----:B-1----:R-:W3:Y:S04]  /*5d3f0*/  LDL.LU R14, [R1+0x1268] ;  /* 0x00126800010e7983 */ /* 0x002ee80000300800 */
[----:B------:R-:W3:Y:S04]  /*5d400*/  LDL.LU R15, [R1+0x126c] ;  /* 0x00126c00010f7983 */ /* 0x000ee80000300800 */
[----:B----4-:R-:W-:Y:S01]  /*5d410*/  STSM.16.M88.4 [R0], R8 ;  /* 0x0000000800007844 */ /* 0x010fe20000000200 */
[----:B------:R-:W-:-:S03]  /*5d420*/  NOP ;  /* 0x0000000000007918 */ /* 0x000fc60000000000 */
[----:B------:R-:W0:Y:S01]  /*5d430*/  LDS.128 R8, [R0] ;  /* 0x0000000000087984 */ /* 0x000e220000000c00 */
[----:B------:R-:W-:-:S03]  /*5d440*/  NOP ;  /* 0x0000000000007918 */ /* 0x000fc60000000000 */
[----:B0-----:R0:W-:Y:S04]  /*5d450*/  STL.64 [R1+0x730], R8 ;  /* 0x0007300801007387 */ /* 0x0011e80000100a00 */
[----:B------:R1:W-:Y:S04]  /*5d460*/  STL.64 [R1+0x738], R10 ;  /* 0x0007380a01007387 */ /* 0x0003e80000100a00 */
[----:B0-----:R-:W4:Y:S04]  /*5d470*/  LDL.LU R8, [R1+0x1270] ;  /* 0x0012700001087983 */ /* 0x001f280000300800 */
[----:B------:R-:W4:Y:S04]  /*5d480*/  LDL.LU R9, [R1+0x1274] ;  /* 0x0012740001097983 */ /* 0x000f280000300800 */
[----:B-1----:R-:W4:Y:S04]  /*5d490*/  LDL.LU R10, [R1+0x1278] ;  /* 0x00127800010a7983 */ /* 0x002f280000300800 */
[----:B------:R-:W4:Y:S04]  /*5d4a0*/  LDL.LU R11, [R1+0x127c] ;  /* 0x00127c00010b7983 */ /* 0x000f280000300800 */
[----:B--2---:R-:W-:Y:S01]  /*5d4b0*/  STSM.16.M88.4 [R0], R48 ;  /* 0x0000003000007844 */ /* 0x004fe20000000200 */
[----:B------:R-:W-:-:S03]  /*5d4c0*/  NOP ;  /* 0x0000000000007918 */ /* 0x000fc60000000000 */
[----:B------:R-:W0:Y:S01]  /*5d4d0*/  LDS.128 R48, [R0] ;  /* 0x0000000000307984 */ /* 0x000e220000000c00 */
[----:B------:R-:W-:-:S03]  /*5d4e0*/  NOP ;  /* 0x0000000000007918 */ /* 0x000fc60000000000 */
[----:B0-----:R-:W-:Y:S04]  /*5d4f0*/  STL.64 [R1+0x720], R48 ;  /* 0x0007203001007387 */ /* 0x001fe80000100a00 */
[----:B------:R0:W-:Y:S04]  /*5d500*/  STL.64 [R1+0x728], R50 ;  /* 0x0007283201007387 */ /* 0x0001e80000100a00 */
[----:B0-----:R-:W2:Y:S04]  /*5d510*/  LDL.LU.64 R50, [R1+0x1f80] ;  /* 0x001f800001327983 */ /* 0x001ea80000300a00 */
[----:B------:R-:W2:Y:S04]  /*5d520*/  LDL.LU.64 R48, [R1+0x1f78] ;  /* 0x001f780001307983 */ /* 0x000ea80000300a00 */
[----:B---3--:R-:W-:Y:S01]  /*5d530*/  STSM.16.M88.4 [R0], R56 ;  /* 0x0000003800007844 */ /* 0x008fe20000000200 */
[----:B------:R-:W-:-:S03]  /*5d540*/  NOP ;  /* 0x0000000000007918 */ /* 0x000fc60000000000 */
[----:B------:R-:W0:Y:S01]  /*5d550*/  LDS.128 R56, [R0] ;  /* 0x0000000000387984 */ /* 0x000e220000000c00 */
[----:B------:R-:W-:-:S03]  /*5d560*/  NOP ;  /* 0x0000000000007918 */ /* 0x000fc60000000000 */
[----:B------:R-:W-:Y:S01]  /*5d570*/  STSM.16.M88.4 [R0], R16 ;  /* 0x0000001000007844 */ /* 0x000fe20000000200 */
[----:B------:R-:W-:-:S03]  /*5d580*/  NOP ;  /* 0x0000000000007918 */ /* 0x000fc60000000000 */
[----:B------:R-:W1:Y:S01]  /*5d590*/  LDS.128 R16, [R0] ;  /* 0x0000000000107984 */ /* 0x000e620000000c00 */
[----:B------:R-:W-:-:S03]  /*5d5a0*/  NOP ;  /* 0x0000000000007918 */ /* 0x000fc60000000000 */
[----:B------:R-:W-:Y:S04]  /*5d5b0*/  STSM.16.M88.4 [R0], R52 ;  /* 0x0000003400007844 */ /* 0x000fe80000000200 */
[----:B0-----:R0:W-:Y:S04]  /*5d5c0*/  STL.64 [R1+0x710], R56 ;  /* 0x0007103801007387 */ /* 0x0011e80000100a00 */
[----:B------:R3:W-:Y:S01]  /*5d5d0*/  STL.64 [R1+0x718], R58 ;  /* 0x0007183a01007387 */ /* 0x0007e20000100a00 */
[----:B0-----:R-:W0:Y:S03]  /*5d5e0*/  LDC R57, c[0x0][0x3b4] ;  /* 0x0000ed00ff397b82 */ /* 0x001e260000000800 */
[----:B---3--:R-:W3:Y:S04]  /*5d5f0*/  LDL.LU R59, [R1+0x1f74] ;  /* 0x001f7400013b7983 */ /* 0x008ee80000300800 */
[----:B-1----:R-:W-:Y:S01]  /*5d600*/  STL.64 [R1+0x700], R16 ;  /* 0x0007001001007387 */ /* 0x002fe20000100a00 */
[----:B------:R-:W-:Y:S01]  /*5d610*/  IMAD R54, R61, UR22, RZ ;  /* 0x000000163d367c24 */ /* 0x000fe2000f8e02ff */
[----:B------:R-:W1:Y:S01]  /*5d620*/  LDC R58, c[0x0][0x3b4] ;  /* 0x0000ed00ff3a7b82 */ /* 0x000e620000000800 */
[----:B------:R-:W0:Y:S01]  /*5d630*/  LDCU.64 UR22, c[0x0][0x390] ;  /* 0x00007200ff1677ac */ /* 0x000e220008000a00 */
[----:B------:R-:W-:Y:S01]  /*5d640*/  STL.64 [R1+0x708], R18 ;  /* 0x0007081201007387 */ /* 0x000fe20000100a00 */
[----:B------:R-:W-:-:S03]  /*5d650*/  NOP ;  /* 0x0000000000007918 */ /* 0x000fc60000000000 */
[----:B------:R-:W0:Y:S01]  /*5d660*/  LDS.128 R16, [R0] ;  /* 0x0000000000107984 */ /* 0x000e220000000c00 */
[----:B------:R-:W-:-:S03]  /*5d670*/  NOP ;  /* 0x0000000000007918 */ /* 0x000fc60000000000 */
[----:B------:R-:W-:Y:S01]  /*5d680*/  STSM.16.M88.4 [R0], R12 ;  /* 0x0000000c00007844 */ /* 0x000fe20000000200 */
[----:B------:R-:W-:-:S03]  /*5d690*/  NOP ;  /* 0x0000000000007918 */ /* 0x000fc60000000000 */
[----:B------:R-:W1:Y:S01]  /*5d6a0*/  LDS.128 R12, [R0] ;  /* 0x00000000000c7984 */ /* 0x000e620000000c00 */
[----:B------:R-:W-:-:S03]  /*5d6b0*/  NOP ;  /* 0x0000000000007918 */ /* 0x000fc60000000000 */
[----:B0-----:R0:W-:Y:S04]  /*5d6c0*/  STL.64 [R1+0x6f0], R16 ;  /* 0x0006f01001007387 */ /* 0x0011e80000100a00 */
[----:B------:R-:W-:Y:S04]  /*5d6d0*/  STL.64 [R1+0x6f8], R18 ;  /* 0x0006f81201007387 */ /* 0x000fe80000100a00 */
[----:B-1----:R-:W-:Y:S04]  /*5d6e0*/  STL.64 [R1+0x6a0], R12 ;  /* 0x0006a00c01007387 */ /* 0x002fe80000100a00 */
[----:B------:R-:W-:Y:S04]  /*5d6f0*/  STL.64 [R1+0x6a8], R14 ;  /* 0x0006a80e01007387 */ /* 0x000fe80000100a00 */
[----:B0-----:R-:W3:Y:S04]  /*5d700*/  LDL R16, [R1+0x1140] ;  /* 0x0011400001107983 */ /* 0x001ee80000100800 */
[----:B------:R-:W3:Y:S04]  /*5d710*/  LDL R60, [R1+0x1144] ;  /* 0x00114400013c7983 */ /* 0x000ee80000100800 */
[----:B----4-:R-:W-:Y:S04]  /*5d720*/  STSM.16.M88.4 [R0], R8 ;  /* 0x0000000800007844 */ /* 0x010fe80000000200 */
[----:B------:R0:W-:Y:S04]  /*5d730*/  STL [R1+0x1e68], R0 ;  /* 0x001e680001007387 */ /* 0x0001e80000100800 */
[----:B0-----:R-:W4:Y:S01]  /*5d740*/  LDL R0, [R1+0x1148] ;  /* 0x0011480001007983 */ /* 0x001f220000100800 */
[----:B------:R-:W-:-:S04]  /*5d750*/  LEA R52, P4, R54, UR20, 0x1 ;  /* 0x0000001436347c11 */ /* 0x000fc8000f8808ff */
[----:B------:R-:W-:Y:S01]  /*5d760*/  LEA.HI.X.SX32 R53, R54, UR21, 0x1, P4 ;  /* 0x0000001536357c11 */ /* 0x000fe2000a0f0eff */
[----:B------:R-:W-:Y:S01]  /*5d770*/  IMAD R57, R57, 0x20, R54 ;  /* 0x0000002039397824 */ /* 0x000fe200078e0236 */
[----:B------:R-:W0:Y:S01]  /*5d780*/  LDCU.64 UR20, c[0x0][0x390] ;  /* 0x00007200ff1477ac */ /* 0x000e220008000a00 */
[----:B------:R-:W-:Y:S01]  /*5d790*/  IMAD.WIDE R54, R5, 0x2, R52 ;  /* 0x0000000205367825 */ /* 0x000fe200078e0234 */
[----:B------:R-:W-:-:S03]  /*5d7a0*/  NOP ;  /* 0x0000000000007918 */ /* 0x000fc60000000000 */
[----:B------:R-:W-:-:S05]  /*5d7b0*/  IMAD R58, R58, 0x20, R57 ;  /* 0x000000203a3a7824 */ /* 0x000fca00078e0239 */
[----:B------:R-:W-:Y:S01]  /*5d7c0*/  LEA R56, P6, R58, UR22, 0x1 ;  /* 0x000000163a387c11 */ /* 0x000fe2000f8c08ff */
[----:B------:R-:W-:Y:S01]  /*5d7d0*/  UMOV UR6, UR61 ;  /* 0x0000003d00067c82 */ /* 0x000fe20008000000 */
[----:B--2---:R1:W-:Y:S01]  /*5d7e0*/  @P0 STG.E.U16 desc[UR66][R54.64], R48 ;  /* 0x0000003036000986 */ /* 0x0043e2000c101542 */
[----:B------:R-:W-:Y:S01]  /*5d7f0*/  ISETP.GE.AND P0, PT, R3, UR46, PT ;  /* 0x0000002e03007c0c */ /* 0x000fe2000bf06270 */
[----:B------:R-:W2:Y:S01]  /*5d800*/  LDCU UR46, c[0x0][0x3b8] ;  /* 0x00007700ff2e77ac */ /* 0x000ea20008000800 */
[----:B-1----:R-:W-:-:S04]  /*5d810*/  LEA R54, P5, R57, UR24, 0x1 ;  /* 0x0000001839367c11 */ /* 0x002fc8000f8a08ff */
[----:B------:R-:W-:Y:S01]  /*5d820*/  LEA.HI.X.SX32 R55, R57, UR25, 0x1, P5 ;  /* 0x0000001939377c11 */ /* 0x000fe2000a8f0eff */
[----:B------:R-:W1:Y:S02]  /*5d830*/  LDCU.64 UR24, c[0x0][0x398] ;  /* 0x00007300ff1877ac */ /* 0x000e640008000a00 */
[----:B------:R-:W-:Y:S01]  /*5d840*/  IMAD.WIDE R10, R5, 0x2, R54 ;  /* 0x00000002050a7825 */ /* 0x000fe200078e0236 */
[----:B------:R-:W-:Y:S01]  /*5d850*/  LEA.HI.X.SX32 R57, R58, UR23, 0x1, P6 ;  /* 0x000000173a397c11 */ /* 0x000fe2000b0f0eff */
[----:B------:R-:W0:Y:S01]  /*5d860*/  LDCU.64 UR22, c[0x0][0x398] ;  /* 0x00007300ff1677ac */ /* 0x000e220008000a00 */
[----:B------:R-:W-:Y:S01]  /*5d870*/  ISETP.LT.AND P6, PT, R61, UR59, !P3 ;  /* 0x0000003b3d007c0c */ /* 0x000fe2000dfc1270 */
[----:B------:R-:W-:Y:S01]  /*5d880*/  IMAD.WIDE R8, R5, 0x2, R56 ;  /* 0x0000000205087825 */ /* 0x000fe200078e0238 */
[----:B---3--:R-:W-:-:S03]  /*5d890*/  PRMT R59, R48, 0x7632, R59 ;  /* 0x00007632303b7816 */ /* 0x008fc6000000003b */
[----:B------:R-:W-:Y:S01]  /*5d8a0*/  IMAD R48, R6, 0x20, R58 ;  /* 0x0000002006307824 */ /* 0x000fe200078e023a */
[----:B------:R-:W-:Y:S02]  /*5d8b0*/  ISETP.LT.AND P4, PT, R16, UR4, !P0 ;  /* 0x0000000410007c0c */ /* 0x000fe4000c781270 */
[----:B------:R-:W-:Y:S01]  /*5d8c0*/  ISETP.LT.AND P5, PT, R60, UR42, !P0 ;  /* 0x0000002a3c007c0c */ /* 0x000fe2000c7a1270 */
[----:B------:R-:W-:Y:S01]  /*5d8d0*/  UMOV UR4, UR60 ;  /* 0x0000003c00047c82 */ /* 0x000fe20008000000 */
[----:B------:R-:W3:Y:S09]  /*5d8e0*/  LDCU UR42, c[0x0][0x398] ;  /* 0x00007300ff2a77ac */ /* 0x000ef20008000800 */
[----:B------:R1:W-:Y:S01]  /*5d8f0*/  @P4 STG.E.U16 desc[UR66][R10.64], R59 ;  /* 0x0000003b0a004986 */ /* 0x0003e2000c101542 */
[C---:B0-----:R-:W-:Y:S01]  /*5d900*/  LEA R58, P4, R48.reuse, UR20, 0x1 ;  /* 0x00000014303a7c11 */ /* 0x041fe2000f8808ff */
[----:B------:R-:W0:Y:S03]  /*5d910*/  LDCU.64 UR60, c[0x0][0x398] ;  /* 0x00007300ff3c77ac */ /* 0x000e260008000a00 */
[----:B-1----:R-:W-:Y:S01]  /*5d920*/  LEA.HI.X.SX32 R59, R48, UR21, 0x1, P4 ;  /* 0x00000015303b7c11 */ /* 0x002fe2000a0f0eff */
[----:B------:R-:W1:Y:S01]  /*5d930*/  LDCU.64 UR20, c[0x0][0x398] ;  /* 0x00007300ff1477ac */ /* 0x000e620008000a00 */
[----:B----4-:R-:W-:Y:S01]  /*5d940*/  ISETP.LT.AND P0, PT, R0, UR52, !P0 ;  /* 0x0000003400007c0c */ /* 0x010fe2000c701270 */
[----:B------:R4:W-:Y:S01]  /*5d950*/  @P5 STG.E.U16 desc[UR66][R8.64], R44 ;  /* 0x0000002c08005986 */ /* 0x0009e2000c101542 */
[----:B------:R-:W-:Y:S01]  /*5d960*/  ISETP.LT.AND P4, PT, R16, UR58, !P3 ;  /* 0x0000003a10007c0c */ /* 0x000fe2000df81270 */
[----:B------:R-:W-:Y:S01]  /*5d970*/  VIADD R48, R3, 0x4 ;  /* 0x0000000403307836 */ /* 0x000fe20000000000 */
[----:B------:R-:W-:Y:S01]  /*5d980*/  ISETP.LT.AND P5, PT, R60, UR57, !P3 ;  /* 0x000000393c007c0c */ /* 0x000fe2000dfa1270 */
[----:B------:R-:W0:Y:S01]  /*5d990*/  LDCU UR52, c[0x0][0x3b8] ;  /* 0x00007700ff3477ac */ /* 0x000e220008000800 */
[----:B------:R-:W-:Y:S01]  /*5d9a0*/  MOV.SPILL R6, UR4 ;  /* 0x0000000400067c02 */ /* 0x000fe20009000f00 */
[C---:B----4-:R-:W-:Y:S01]  /*5d9b0*/  IMAD.WIDE R8, R5.reuse, 0x2, R58 ;  /* 0x0000000205087825 */ /* 0x050fe200078e023a */
[----:B------:R-:W4:Y:S03]  /*5d9c0*/  LDCU.64 UR58, c[0x0][0x398] ;  /* 0x00007300ff3a77ac */ /* 0x000f260008000a00 */
[----:B------:R-:W-:-:S02]  /*5d9d0*/  VIADD R44, R5, UR53 ;  /* 0x00000035052c7c36 */ /* 0x000fc40008000000 */
[----:B------:R0:W-:Y:S01]  /*5d9e0*/  @P0 STG.E.U16 desc[UR66][R8.64], R4 ;  /* 0x0000000408000986 */ /* 0x0001e2000c101542 */
[----:B-1----:R-:W-:Y:S01]  /*5d9f0*/  IMAD.U32 R5, RZ, RZ, UR20 ;  /* 0x00000014ff057e24 */ /* 0x002fe2000f8e00ff */
[----:B------:R-:W-:Y:S01]  /*5da00*/  UMOV UR4, UR21 ;  /* 0x0000001500047c82 */ /* 0x000fe20008000000 */
[----:B------:R-:W-:Y:S01]  /*5da10*/  IMAD.WIDE R12, R44, 0x2, R52 ;  /* 0x000000022c0c7825 */ /* 0x000fe200078e0234 */
[----:B------:R-:W-:Y:S01]  /*5da20*/  ISETP.GE.AND P0, PT, R48, UR6, PT ;  /* 0x0000000630007c0c */ /* 0x000fe2000bf06270 */
[----:B------:R-:W1:Y:S01]  /*5da30*/  LDCU.64 UR20, c[0x0][0x398] ;  /* 0x00007300ff1477ac */ /* 0x000e620008000a00 */
[----:B------:R-:W-:Y:S01]  /*5da40*/  PRMT R48, R40, 0x7632, R48 ;  /* 0x0000763228307816 */ /* 0x000fe20000000030 */
[----:B------:R-:W-:Y:S01]  /*5da50*/  IMAD.WIDE R10, R44, 0x2, R54 ;  /* 0x000000022c0a7825 */ /* 0x000fe200078e0236 */
[----:B------:R2:W-:Y:S01]  /*5da60*/  @P6 STG.E.U16 desc[UR66][R12.64], R40 ;  /* 0x000000280c006986 */ /* 0x0005e2000c101542 */
[----:B------:R-:W-:Y:S01]  /*5da70*/  ISETP.LT.AND P3, PT, R0, UR47, !P3 ;  /* 0x0000002f00007c0c */ /* 0x000fe2000df61270 */
[----:B------:R-:W1:Y:S01]  /*5da80*/  LDCU UR53, c[0x0][0x398] ;  /* 0x00007300ff3577ac */ /* 0x000e620008000800 */
[----:B0-----:R-:W-:Y:S01]  /*5da90*/  IMAD.WIDE R8, R44, 0x2, R56 ;  /* 0x000000022c087825 */ /* 0x001fe200078e0238 */
[----:B------:R-:W-:Y:S01]  /*5daa0*/  ISETP.LT.AND P6, PT, R61, UR56, !P2 ;  /* 0x000000383d007c0c */ /* 0x000fe2000d7c1270 */
[----:B------:R0:W-:Y:S01]  /*5dab0*/  @P4 STG.E.U16 desc[UR66][R10.64], R48 ;  /* 0x000000300a004986 */ /* 0x0001e2000c101542 */
[----:B------:R-:W-:Y:S01]  /*5dac0*/  MOV.SPILL R4, UR23 ;  /* 0x0000001700047c02 */ /* 0x000fe20009000f00 */
[----:B------:R-:W-:Y:S01]  /*5dad0*/  UMOV UR6, UR25 ;  /* 0x0000001900067c82 */ /* 0x000fe20008000000 */
[----:B------:R-:W1:Y:S01]  /*5dae0*/  LDCU UR47, c[0x0][0x398] ;  /* 0x00007300ff2f77ac */ /* 0x000e620008000800 */
[----:B------:R3:W-:Y:S01]  /*5daf0*/  @P5 STG.E.U16 desc[UR66][R8.64], R36 ;  /* 0x0000002408005986 */ /* 0x0007e2000c101542 */
[----:B--2---:R-:W-:Y:S01]  /*5db00*/  VIADD R40, R3, 0x5 ;  /* 0x0000000503287836 */ /* 0x004fe20000000000 */
[----:B------:R-:W2:Y:S01]  /*5db10*/  LDCU.64 UR56, c[0x0][0x398] ;  /* 0x00007300ff3877ac */ /* 0x000ea20008000a00 */
[----:B0-----:R-:W-:Y:S01]  /*5db20*/  PRMT R48, R36, 0x7632, R48 ;  /* 0x0000763224307816 */ /* 0x001fe20000000030 */
[----:B---3--:R-:W-:-:S02]  /*5db30*/  VIADD R36, R44, UR27 ;  /* 0x0000001b2c247c36 */ /* 0x008fc40008000000 */
[----:B------:R-:W-:Y:S01]  /*5db40*/  IMAD.WIDE R8, R44, 0x2, R58 ;  /* 0x000000022c087825 */ /* 0x000fe200078e023a */
[----:B------:R-:W-:-:S03]  /*5db50*/  ISETP.LT.AND P4, PT, R16, UR55, !P2 ;  /* 0x0000003710007c0c */ /* 0x000fc6000d781270 */
[----:B------:R-:W-:Y:S01]  /*5db60*/  IMAD.WIDE R12, R36, 0x2, R52 ;  /* 0x00000002240c7825 */ /* 0x000fe200078e0234 */
[----:B------:R-:W-:Y:S01]  /*5db70*/  ISETP.LT.AND P5, PT, R60, UR54, !P2 ;  /* 0x000000363c007c0c */ /* 0x000fe2000d7a1270 */
[----:B------:R-:W-:Y:S01]  /*5db80*/  @P3 STG.E.U16 desc[UR66][R8.64], R48 ;  /* 0x0000003008003986 */ /* 0x000fe2000c101542 */
[----:B------:R-:W-:Y:S01]  /*5db90*/  ISETP.GE.AND P3, PT, R40, UR4, PT ;  /* 0x0000000428007c0c */ /* 0x000fe2000bf66270 */
[----:B------:R-:W-:Y:S01]  /*5dba0*/  UMOV UR4, UR24 ;  /* 0x0000001800047c82 */ /* 0x000fe20008000000 */
[----:B------:R-:W0:Y:S01]  /*5dbb0*/  LDCU.64 UR24, c[0x0][0x398] ;  /* 0x00007300ff1877ac */ /* 0x000e220008000a00 */
[----:B------:R3:W-:Y:S01]  /*5dbc0*/  STL [R1+0x7f0], R4 ;  /* 0x0007f00401007387 */ /* 0x0007e20000100800 */
[----:B------:R-:W-:Y:S01]  /*5dbd0*/  IMAD.WIDE R10, R36, 0x2, R54 ;  /* 0x00000002240a7825 */ /* 0x000fe200078e0236 */
[----:B------:R-:W0:Y:S02]  /*5dbe0*/  LDCU UR54, c[0x0][0x3b8] ;  /* 0x00007700ff3677ac */ /* 0x000e240008000800 */
[----:B------:R-:W-:Y:S01]  /*5dbf0*/  @P6 STG.E.U16 desc[UR66][R12.64], R49 ;  /* 0x000000310c006986 */ /* 0x000fe2000c101542 */
[----:B-1----:R-:W-:-:S02]  /*5dc00*/  ISETP.LT.AND P6, PT, R61, UR20, !P1 ;  /* 0x000000143d007c0c */ /* 0x002fc4000cfc1270 */
[----:B---3--:R-:W-:Y:S01]  /*5dc10*/  MOV.SPILL R4, UR21 ;  /* 0x0000001500047c02 */ /* 0x008fe20009000f00 */
[----:B------:R-:W1:Y:S01]  /*5dc20*/  LDCU.64 UR20, c[0x0][0x398] ;  /* 0x00007300ff1477ac */ /* 0x000e620008000a00 */
[----:B------:R-:W-:Y:S01]  /*5dc30*/  PRMT R40, R49, 0x7632, R40 ;  /* 0x0000763231287816 */ /* 0x000fe20000000028 */
[----:B------:R-:W-:Y:S01]  /*5dc40*/  IMAD.WIDE R8, R36, 0x2, R56 ;  /* 0x0000000224087825 */ /* 0x000fe200078e0238 */
[----:B------:R-:W-:Y:S01]  /*5dc50*/  ISETP.LT.AND P2, PT, R0, UR26, !P2 ;  /* 0x0000001a00007c0c */ /* 0x000fe2000d741270 */
[----:B------:R-:W3:Y:S01]  /*5dc60*/  LDCU.64 UR26, c[0x0][0x398] ;  /* 0x00007300ff1a77ac */ /* 0x000ee20008000a00 */
[----:B------:R-:W-:Y:S01]  /*5dc70*/  PRMT R48, R45, 0x7632, R48 ;  /* 0x000076322d307816 */ /* 0x000fe20000000030 */
[----:B------:R-:W-:Y:S01]  /*5dc80*/  @P4 STG.E.U16 desc[UR66][R10.64], R40 ;  /* 0x000000280a004986 */ /* 0x000fe2000c101542 */
[----:B------:R-:W-:-:S03]  /*5dc90*/  ISETP.LT.AND P4, PT, R16, UR29, !P1 ;  /* 0x0000001d10007c0c */ /* 0x000fc6000cf81270 */
[----:B------:R1:W-:Y:S01]  /*5dca0*/  @P5 STG.E.U16 desc[UR66][R8.64], R45 ;  /* 0x0000002d08005986 */ /* 0x0003e2000c101542 */
[----:B0-----:R-:W-:-:S03]  /*5dcb0*/  MOV.SPILL R7, UR25 ;  /* 0x0000001900077c02 */ /* 0x001fc60009000f00 */
[----:B------:R0:W-:Y:S01]  /*5dcc0*/  STL [R1+0x7ec], R4 ;  /* 0x0007ec0401007387 */ /* 0x0001e20000100800 */
[----:B-1----:R-:W-:-:S04]  /*5dcd0*/  IMAD.WIDE R44, R36, 0x2, R58 ;  /* 0x00000002242c7825 */ /* 0x002fc800078e023a */
[----:B------:R-:W-:Y:S01]  /*5dce0*/  VIADD R36, R36, UR28 ;  /* 0x0000001c24247c36 */ /* 0x000fe20008000000 */
[----:B------:R-:W1:Y:S01]  /*5dcf0*/  LDCU.64 UR28, c[0x0][0x398] ;  /* 0x00007300ff1c77ac */ /* 0x000e620008000a00 */
[----:B0-----:R-:W-:Y:S01]  /*5dd00*/  MOV.SPILL R4, UR4 ;  /* 0x0000000400047c02 */ /* 0x001fe20009000f00 */
[----:B------:R-:W-:Y:S01]  /*5dd10*/  IMAD.U32 R10, RZ, RZ, UR20 ;  /* 0x00000014ff0a7e24 */ /* 0x000fe2000f8e00ff */
[----:B------:R-:W-:Y:S01]  /*5dd20*/  UMOV UR4, UR21 ;  /* 0x0000001500047c82 */ /* 0x000fe20008000000 */
[----:B------:R-:W0:Y:S01]  /*5dd30*/  LDCU.64 UR20, c[0x0][0x398] ;  /* 0x00007300ff1477ac */ /* 0x000e220008000a00 */
[----:B------:R3:W-:Y:S01]  /*5dd40*/  STL [R1+0x7e8], R7 ;  /* 0x0007e80701007387 */ /* 0x0007e20000100800 */
[----:B------:R-:W-:Y:S01]  /*5dd50*/  VIADD R40, R3, 0x6 ;  /* 0x0000000603287836 */ /* 0x000fe20000000000 */
[----:B---3--:R-:W-:-:S05]  /*5dd60*/  MOV.SPILL R7, UR27 ;  /* 0x0000001b00077c02 */ /* 0x008fca0009000f00 */
[----:B------:R1:W-:Y:S04]  /*5dd70*/  STL [R1+0x7e4], R7 ;  /* 0x0007e40701007387 */ /* 0x0003e80000100800 */
[----:B------:R-:W-:Y:S01]  /*5dd80*/  @P2 STG.E.U16 desc[UR66][R44.64], R48 ;  /* 0x000000302c002986 */ /* 0x000fe2000c101542 */
[----:B------:R-:W-:Y:S02]  /*5dd90*/  ISETP.GE.AND P2, PT, R40, UR6, PT ;  /* 0x0000000628007c0c */ /* 0x000fe4000bf46270 */
[----:B-1----:R-:W-:Y:S01]  /*5dda0*/  MOV.SPILL R7, UR29 ;  /* 0x0000001d00077c02 */ /* 0x002fe20009000f00 */
[----:B0-----:R-:W-:-:S04]  /*5ddb0*/  UMOV UR6, UR20 ;  /* 0x0000001400067c82 */ /* 0x001fc80008000000 */
[----:B------:R0:W-:Y:S02]  /*5ddc0*/  STL [R1+0x7e0], R7 ;  /* 0x0007e00701007387 */ /* 0x0001e40000100800 */
[----:B0-----:R-:W-:Y:S01]  /*5ddd0*/  IMAD.U32 R7, RZ, RZ, UR21 ;  /* 0x00000015ff077e24 */ /* 0x001fe2000f8e00ff */
[----:B------:R-:W0:Y:S01]  /*5dde0*/  LDCU.64 UR20, c[0x0][0x398] ;  /* 0x00007300ff1477ac */ /* 0x000e220008000a00 */
[----:B------:R-:W-:Y:S01]  /*5ddf0*/  IMAD.WIDE R8, R36, 0x2, R52 ;  /* 0x0000000224087825 */ /* 0x000fe200078e0234 */
[----:B------:R-:W-:Y:S02]  /*5de00*/  ISETP.LT.AND P5, PT, R60, UR22, !P1 ;  /* 0x000000163c007c0c */ /* 0x000fe4000cfa1270 */
[----:B------:R0:W-:Y:S04]  /*5de10*/  STL [R1+0x7dc], R7 ;  /* 0x0007dc0701007387 */ /* 0x0001e80000100800 */
[----:B------:R1:W-:Y:S01]  /*5de20*/  @P6 STG.E.U16 desc[UR66][R8.64], R41 ;  /* 0x0000002908006986 */ /* 0x0003e2000c101542 */
[----:B------:R-:W-:Y:S01]  /*5de30*/  ISETP.LT.AND P6, PT, R61, UR26, !P0 ;  /* 0x0000001a3d007c0c */ /* 0x000fe2000c7c1270 */
[----:B------:R-:W3:Y:S01]  /*5de40*/  LDCU.64 UR26, c[0x0][0x398] ;  /* 0x00007300ff1a77ac */ /* 0x000ee20008000a00 */
[----:B------:R-:W-:Y:S01]  /*5de50*/  ISETP.LT.AND P1, PT, R0, UR24, !P1 ;  /* 0x0000001800007c0c */ /* 0x000fe2000cf21270 */
[----:B------:R-:W-:-:S04]  /*5de60*/  IMAD.WIDE R48, R36, 0x2, R54 ;  /* 0x0000000224307825 */ /* 0x000fc800078e0236 */
[----:B0-----:R-:W-:Y:S01]  /*5de70*/  IMAD.U32 R7, RZ, RZ, UR21 ;  /* 0x00000015ff077e24 */ /* 0x001fe2000f8e00ff */
[----:B------:R-:W-:Y:S01]  /*5de80*/  UMOV UR23, UR20 ;  /* 0x0000001400177c82 */ /* 0x000fe20008000000 */
[----:B------:R-:W0:Y:S01]  /*5de90*/  LDCU.64 UR20, c[0x0][0x398] ;  /* 0x00007300ff1477ac */ /* 0x000e220008000a00 */
[----:B------:R-:W-:Y:S01]  /*5dea0*/  PRMT R40, R41, 0x7632, R40 ;  /* 0x0000763229287816 */ /* 0x000fe20000000028 */
[----:B------:R-:W-:Y:S01]  /*5deb0*/  IMAD.WIDE R44, R36, 0x2, R56 ;  /* 0x00000002242c7825 */ /* 0x000fe200078e0238 */
[----:B-1----:R-:W-:-:S03]  /*5dec0*/  PRMT R41, R37, 0x7632, R41 ;  /* 0x0000763225297816 */ /* 0x002fc60000000029 */
[----:B------:R-:W-:Y:S04]  /*5ded0*/  @P4 STG.E.U16 desc[UR66][R48.64], R40 ;  /* 0x0000002830004986 */ /* 0x000fe8000c101542 */
[----:B------:R1:W-:Y:S04]  /*5dee0*/  @P5 STG.E.U16 desc[UR66][R44.64], R37 ;  /* 0x000000252c005986 */ /* 0x0003e8000c101542 */
[----:B------:R0:W-:Y:S01]  /*5def0*/  STL [R1+0x7d8], R7 ;  /* 0x0007d80701007387 */ /* 0x0001e20000100800 */
[----:B-1----:R-:W-:-:S04]  /*5df00*/  IMAD.WIDE R44, R36, 0x2, R58 ;  /* 0x00000002242c7825 */ /* 0x002fc800078e023a */
[----:B------:R-:W-:Y:S01]  /*5df10*/  VIADD R37, R3, 0x7 ;  /* 0x0000000703257836 */ /* 0x000fe20000000000 */
[----:B------:R1:W-:Y:S01]  /*5df20*/  @P1 STG.E.U16 desc[UR66][R44.64], R41 ;  /* 0x000000292c001986 */ /* 0x0003e2000c101542 */
[----:B0-----:R-:W-:Y:S01]  /*5df30*/  IMAD.U32 R7, RZ, RZ, UR21 ;  /* 0x00000015ff077e24 */ /* 0x001fe2000f8e00ff */
[----:B---3--:R-:W-:Y:S02]  /*5df40*/  UMOV UR21, UR27 ;  /* 0x0000001b00157c82 */ /* 0x008fe40008000000 */
[----:B------:R-:W-:Y:S01]  /*5df50*/  ISETP.GE.AND P1, PT, R37, UR4, PT ;  /* 0x0000000425007c0c */ /* 0x000fe2000bf26270 */
[----:B------:R-:W-:Y:S01]  /*5df60*/  UMOV UR4, UR26 ;  /* 0x0000001a00047c82 */ /* 0x000fe20008000000 */
[----:B------:R-:W0:Y:S01]  /*5df70*/  LDCU.64 UR26, c[0x0][0x398] ;  /* 0x00007300ff1a77ac */ /* 0x000e220008000a00 */
[----:B------:R-:W-:Y:S01]  /*5df80*/  VIADD R40, R36, UR48 ;  /* 0x0000003024287c36 */ /* 0x000fe20008000000 */
[----:B------:R-:W-:Y:S01]  /*5df90*/  ISETP.LT.AND P4, PT, R16, UR49, !P0 ;  /* 0x0000003110007c0c */ /* 0x000fe2000c781270 */
[----:B------:R0:W-:Y:S01]  /*5dfa0*/  STL [R1+0x7d4], R7 ;  /* 0x0007d40701007387 */ /* 0x0001e20000100800 */
[----:B------:R-:W-:Y:S01]  /*5dfb0*/  ISETP.LT.AND P5, PT, R60, UR28, !P0 ;  /* 0x0000001c3c007c0c */ /* 0x000fe2000c7a1270 */
[----:B------:R-:W-:Y:S01]  /*5dfc0*/  IMAD.WIDE R48, R40, 0x2, R52 ;  /* 0x0000000228307825 */ /* 0x000fe200078e0234 */
[----:B------:R-:W-:Y:S01]  /*5dfd0*/  ISETP.LT.AND P0, PT, R0, UR6, !P0 ;  /* 0x0000000600007c0c */ /* 0x000fe2000c701270 */
[----:B------:R-:W-:Y:S01]  /*5dfe0*/  UMOV UR24, UR20 ;  /* 0x0000001400187c82 */ /* 0x000fe20008000000 */
[----:B-1----:R-:W-:Y:S01]  /*5dff0*/  PRMT R41, R50, 0x7632, R41 ;  /* 0x0000763232297816 */ /* 0x002fe20000000029 */
[C---:B------:R-:W-:Y:S01]  /*5e000*/  IMAD.WIDE R44, R40.reuse, 0x2, R54 ;  /* 0x00000002282c7825 */ /* 0x040fe200078e0236 */
[----:B------:R-:W-:Y:S01]  /*5e010*/  @P6 STG.E.U16 desc[UR66][R48.64], R50 ;  /* 0x0000003230006986 */ /* 0x000fe2000c101542 */
[----:B------:R-:W-:Y:S01]  /*5e020*/  ISETP.LT.AND P6, PT, R61, UR24, !P3 ;  /* 0x000000183d007c0c */ /* 0x000fe2000dfc1270 */
[----:B------:R-:W1:Y:S01]  /*5e030*/  LDCU.64 UR24, c[0x0][0x398] ;  /* 0x00007300ff1877ac */ /* 0x000e620008000a00 */
[----:B------:R-:W-:Y:S01]  /*5e040*/  IMAD.WIDE R36, R40, 0x2, R56 ;  /* 0x0000000228247825 */ /* 0x000fe200078e0238 */
[----:B------:R-:W-:Y:S01]  /*5e050*/  MOV.SPILL R9, UR4 ;  /* 0x0000000400097c02 */ /* 0x000fe20009000f00 */
[----:B------:R-:W3:Y:S02]  /*5e060*/  LDCU.64 UR48, c[0x0][0x398] ;  /* 0x00007300ff3077ac */ /* 0x000ee40008000a00 */
[----:B0-----:R-:W-:Y:S01]  /*5e070*/  IMAD.U32 R7, RZ, RZ, UR27 ;  /* 0x0000001bff077e24 */ /* 0x001fe2000f8e00ff */
[----:B------:R-:W-:Y:S01]  /*5e080*/  UMOV UR6, UR26 ;  /* 0x0000001a00067c82 */ /* 0x000fe20008000000 */
[----:B------:R-:W0:Y:S03]  /*5e090*/  LDCU.64 UR26, c[0x0][0x398] ;  /* 0x00007300ff1a77ac */ /* 0x000e260008000a00 */
[----:B------:R0:W-:Y:S01]  /*5e0a0*/  STL [R1+0x7d0], R7 ;  /* 0x0007d00701007387 */ /* 0x0001e20000100800 */
[----:B------:R-:W2:Y:S01]  /*5e0b0*/  LDCU UR20, c[0x0][0x398] ;  /* 0x00007300ff1477ac */ /* 0x000ea20008000800 */
[----:B-1----:R-:W-:Y:S01]  /*5e0c0*/  UMOV UR29, UR24 ;  /* 0x00000018001d7c82 */ /* 0x002fe20008000000 */
[----:B0-----:R-:W-:Y:S01]  /*5e0d0*/  IMAD.U32 R7, RZ, RZ, UR27 ;  /* 0x0000001bff077e24 */ /* 0x001fe2000f8e00ff */
[----:B------:R-:W-:Y:S01]  /*5e0e0*/  UMOV UR22, UR26 ;  /* 0x0000001a00167c82 */ /* 0x000fe20008000000 */
[----:B------:R-:W0:Y:S03]  /*5e0f0*/  LDCU.64 UR26, c[0x0][0x398] ;  /* 0x00007300ff1a77ac */ /* 0x000e260008000a00 */
[----:B------:R1:W-:Y:S02]  /*5e100*/  STL [R1+0x7cc], R7 ;  /* 0x0007cc0701007387 */ /* 0x0003e40000100800 */
[----:B-1----:R-:W-:Y:S01]  /*5e110*/  IMAD.U32 R7, RZ, RZ, UR25 ;  /* 0x00000019ff077e24 */ /* 0x002fe2000f8e00ff */
[----:B------:R-:W1:Y:S01]  /*5e120*/  LDCU.64 UR24, c[0x0][0x398] ;  /* 0x00007300ff1877ac */ /* 0x000e620008000a00 */
[----:B------:R0:W-:Y:S04]  /*5e130*/  @P4 STG.E.U16 desc[UR66][R44.64], R41 ;  /* 0x000000292c004986 */ /* 0x0001e8000c101542 */
[----:B------:R2:W-:Y:S01]  /*5e140*/  @P5 STG.E.U16 desc[UR66][R36.64], R46 ;  /* 0x0000002e24005986 */ /* 0x0005e2000c101542 */
[----:B------:R-:W-:-:S02]  /*5e150*/  ISETP.LT.AND P4, PT, R16, UR43, !P3 ;  /* 0x0000002b10007c0c */ /* 0x000fc4000df81270 */
[----:B------:R-:W-:Y:S01]  /*5e160*/  ISETP.LT.AND P5, PT, R60, UR23, !P3 ;  /* 0x000000173c007c0c */ /* 0x000fe2000dfa1270 */
[----:B0-----:R-:W-:Y:S01]  /*5e170*/  VIADD R41, R3, 0x8 ;  /* 0x0000000803297836 */ /* 0x001fe20000000000 */
[----:B--2---:R-:W-:Y:S01]  /*5e180*/  PRMT R46, R46, 0x7632, R46 ;  /* 0x000076322e2e7816 */ /* 0x004fe2000000002e */
[----:B------:R-:W-:Y:S01]  /*5e190*/  IMAD.WIDE R36, R40, 0x2, R58 ;  /* 0x0000000228247825 */ /* 0x000fe200078e023a */
[----:B-1----:R-:W-:-:S03]  /*5e1a0*/  UMOV UR4, UR24 ;  /* 0x0000001800047c82 */ /* 0x002fc60008000000 */
[----:B------:R-:W-:Y:S01]  /*5e1b0*/  VIADD R40, R40, UR44 ;  /* 0x0000002c28287c36 */ /* 0x000fe20008000000 */
[----:B------:R0:W-:Y:S01]  /*5e1c0*/  @P0 STG.E.U16 desc[UR66][R36.64], R46 ;  /* 0x0000002e24000986 */ /* 0x0001e2000c101542 */
[----:B------:R-:W-:Y:S01]  /*5e1d0*/  ISETP.GE.AND P0, PT, R41, UR21, PT ;  /* 0x0000001529007c0c */ /* 0x000fe2000bf06270 */
[----:B------:R-:W-:Y:S01]  /*5e1e0*/  UMOV UR24, UR26 ;  /* 0x0000001a00187c82 */ /* 0x000fe20008000000 */
[----:B------:R-:W-:Y:S01]  /*5e1f0*/  IMAD.WIDE R48, R40, 0x2, R52 ;  /* 0x0000000228307825 */ /* 0x000fe200078e0234 */
[----:B------:R-:W-:Y:S01]  /*5e200*/  UMOV UR21, UR27 ;  /* 0x0000001b00157c82 */ /* 0x000fe20008000000 */
[----:B------:R-:W1:Y:S01]  /*5e210*/  LDCU.64 UR26, c[0x0][0x398] ;  /* 0x00007300ff1a77ac */ /* 0x000e620008000a00 */
[----:B------:R-:W-:Y:S01]  /*5e220*/  ISETP.LT.AND P3, PT, R0, UR6, !P3 ;  /* 0x0000000600007c0c */ /* 0x000fe2000df61270 */
[----:B------:R-:W-:Y:S01]  /*5e230*/  IMAD.WIDE R44, R40, 0x2, R54 ;  /* 0x00000002282c7825 */ /* 0x000fe200078e0236 */
[----:B------:R-:W-:Y:S01]  /*5e240*/  PRMT R41, R42, 0x7632, R41 ;  /* 0x000076322a297816 */ /* 0x000fe20000000029 */
[----:B------:R2:W-:Y:S01]  /*5e250*/  @P6 STG.E.U16 desc[UR66][R48.64], R42 ;  /* 0x0000002a30006986 */ /* 0x0005e2000c101542 */
[----:B------:R-:W-:Y:S01]  /*5e260*/  ISETP.LT.AND P6, PT, R61, UR22, !P2 ;  /* 0x000000163d007c0c */ /* 0x000fe2000d7c1270 */
[----:B------:R-:W1:Y:S01]  /*5e270*/  LDCU.64 UR22, c[0x0][0x398] ;  /* 0x00007300ff1677ac */ /* 0x000e620008000a00 */
[----:B0-----:R-:W-:Y:S01]  /*5e280*/  IMAD.WIDE R36, R40, 0x2, R56 ;  /* 0x0000000228247825 */ /* 0x001fe200078e0238 */
[----:B------:R0:W-:Y:S04]  /*5e290*/  @P4 STG.E.U16 desc[UR66][R44.64], R41 ;  /* 0x000000292c004986 */ /* 0x0001e8000c101542 */
[----:B------:R1:W-:Y:S01]  /*5e2a0*/  @P5 STG.E.U16 desc[UR66][R36.64], R38 ;  /* 0x0000002624005986 */ /* 0x0003e2000c101542 */
[----:B------:R-:W-:-:S03]  /*5e2b0*/  UMOV UR28, UR25 ;  /* 0x00000019001c7c82 */ /* 0x000fc60008000000 */
[----:B------:R3:W-:Y:S01]  /*5e2c0*/  STL [R1+0x7c8], R7 ;  /* 0x0007c80701007387 */ /* 0x0007e20000100800 */
[----:B--2---:R-:W-:Y:S01]  /*5e2d0*/  PRMT R42, R38, 0x7632, R42 ;  /* 0x00007632262a7816 */ /* 0x004fe2000000002a */
[----:B0-----:R-:W-:Y:S02]  /*5e2e0*/  VIADD R41, R3, 0x9 ;  /* 0x0000000903297836 */ /* 0x001fe40000000000 */
[----:B-1----:R-:W-:Y:S01]  /*5e2f0*/  IMAD.WIDE R36, R40, 0x2, R58 ;  /* 0x0000000228247825 */ /* 0x002fe200078e023a */
[----:B---3--:R-:W-:Y:S02]  /*5e300*/  MOV.SPILL R7, UR21 ;  /* 0x0000001500077c02 */ /* 0x008fe40009000f00 */
[----:B------:R-:W-:Y:S02]  /*5e310*/  ISETP.LT.AND P5, PT, R60, UR29, !P2 ;  /* 0x0000001d3c007c0c */ /* 0x000fe4000d7a1270 */
[----:B------:R-:W-:Y:S01]  /*5e320*/  @P3 STG.E.U16 desc[UR66][R36.64], R42 ;  /* 0x0000002a24003986 */ /* 0x000fe2000c101542 */
[----:B------:R-:W-:Y:S01]  /*5e330*/  ISETP.GE.AND P3, PT, R41, UR28, PT ;  /* 0x0000001c29007c0c */ /* 0x000fe2000bf66270 */
[----:B------:R-:W0:Y:S02]  /*5e340*/  LDCU.64 UR28, c[0x0][0x398] ;  /* 0x00007300ff1c77ac */ /* 0x000e240008000a00 */
[----:B------:R1:W-:Y:S02]  /*5e350*/  STL [R1+0x7c4], R7 ;  /* 0x0007c40701007387 */ /* 0x0003e40000100800 */
[----:B-1----:R-:W-:Y:S01]  /*5e360*/  MOV.SPILL R7, UR27 ;  /* 0x0000001b00077c02 */ /* 0x002fe20009000f00 */
[----:B------:R-:W-:-:S04]  /*5e370*/  UMOV UR25, UR49 ;  /* 0x0000003100197c82 */ /* 0x000fc80008000000 */
[----:B------:R1:W-:Y:S01]  /*5e380*/  STL [R1+0x7c0], R7 ;  /* 0x0007c00701007387 */ /* 0x0003e20000100800 */
[----:B------:R-:W-:Y:S02]  /*5e390*/  ISETP.LT.AND P4, PT, R16, UR39, !P2 ;  /* 0x0000002710007c0c */ /* 0x000fe4000d781270 */
[----:B------:R-:W-:Y:S02]  /*5e3a0*/  ISETP.LT.AND P2, PT, R0, UR24, !P2 ;  /* 0x0000001800007c0c */ /* 0x000fe4000d741270 */
[----:B-1----:R-:W-:-:S05]  /*5e3b0*/  MOV.SPILL R7, UR23 ;  /* 0x0000001700077c02 */ /* 0x002fca0009000f00 */
[----:B------:R1:W-:Y:S01]  /*5e3c0*/  STL [R1+0x7bc], R7 ;  /* 0x0007bc0701007387 */ /* 0x0003e20000100800 */
[----:B------:R-:W-:Y:S01]  /*5e3d0*/  MOV.SPILL R8, UR4 ;  /* 0x0000000400087c02 */ /* 0x000fe20009000f00 */
[----:B0-----:R-:W-:Y:S01]  /*5e3e0*/  UMOV UR21, UR29 ;  /* 0x0000001d00157c82 */ /* 0x001fe20008000000 */
[----:B------:R-:W-:Y:S01]  /*5e3f0*/  UMOV UR4, UR28 ;  /* 0x0000001c00047c82 */ /* 0x000fe20008000000 */
[----:B------:R-:W0:Y:S01]  /*5e400*/  LDCU.64 UR28, c[0x0][0x398] ;  /* 0x00007300ff1c77ac */ /* 0x000e220008000a00 */
[----:B-1----:R-:W-:Y:S01]  /*5e410*/  MOV.SPILL R7, UR25 ;  /* 0x0000001900077c02 */ /* 0x002fe20009000f00 */
[----:B------:R-:W1:Y:S04]  /*5e420*/  LDCU.64 UR24, c[0x0][0x398] ;  /* 0x00007300ff1877ac */ /* 0x000e680008000a00 */
[----:B------:R1:W-:Y:S01]  /*5e430*/  STL [R1+0x7b8], R7 ;  /* 0x0007b80701007387 */ /* 0x0003e20000100800 */
[----:B------:R-:W-:-:S02]  /*5e440*/  VIADD R38, R40, UR40 ;  /* 0x0000002828267c36 */ /* 0x000fc40008000000 */
[----:B-1----:R-:W-:Y:S01]  /*5e450*/  IMAD.U32 R7, RZ, RZ, UR25 ;  /* 0x00000019ff077e24 */ /* 0x002fe2000f8e00ff */
[----:B0-----:R-:W-:-:S04]  /*5e460*/  UMOV UR25, UR28 ;  /* 0x0000001c00197c82 */ /* 0x001fc80008000000 */
[----:B------:R0:W-:Y:S02]  /*5e470*/  STL [R1+0x7b4], R7 ;  /* 0x0007b40701007387 */ /* 0x0001e40000100800 */
[----:B0-----:R-:W-:Y:S01]  /*5e480*/  IMAD.U32 R7, RZ, RZ, UR29 ;  /* 0x0000001dff077e24 */ /* 0x001fe2000f8e00ff */
[----:B------:R-:W0:Y:S01]  /*5e490*/  LDCU.64 UR28, c[0x0][0x398] ;  /* 0x00007300ff1c77ac */ /* 0x000e220008000a00 */
[----:B------:R-:W-:Y:S01]  /*5e4a0*/  IMAD.WIDE R36, R38, 0x2, R52 ;  /* 0x0000000226247825 */ /* 0x000fe200078e0234 */
[----:B------:R-:W-:-:S03]  /*5e4b0*/  PRMT R42, R51, 0x7632, R42 ;  /* 0x00007632332a7816 */ /* 0x000fc6000000002a */
[----:B------:R-:W-:Y:S01]  /*5e4c0*/  IMAD.WIDE R40, R38, 0x2, R54 ;  /* 0x0000000226287825 */ /* 0x000fe200078e0236 */
[----:B------:R-:W-:Y:S01]  /*5e4d0*/  UMOV UR6, UR26 ;  /* 0x0000001a00067c82 */ /* 0x000fe20008000000 */
[----:B------:R-:W-:Y:S01]  /*5e4e0*/  UMOV UR26, UR22 ;  /* 0x00000016001a7c82 */ /* 0x000fe20008000000 */
[----:B------:R-:W-:Y:S04]  /*5e4f0*/  @P6 STG.E.U16 desc[UR66][R36.64], R51 ;  /* 0x0000003324006986 */ /* 0x000fe8000c101542 */
[----:B------:R-:W-:Y:S01]  /*5e500*/  @P4 STG.E.U16 desc[UR66][R40.64], R42 ;  /* 0x0000002a28004986 */ /* 0x000fe2000c101542 */
[----:B------:R-:W-:-:S03]  /*5e510*/  ISETP.LT.AND P4, PT, R61, UR26, !P1 ;  /* 0x0000001a3d007c0c */ /* 0x000fc6000cf81270 */
[----:B------:R1:W-:Y:S01]  /*5e520*/  STL [R1+0x7ac], R7 ;  /* 0x0007ac0701007387 */ /* 0x0003e20000100800 */
[----:B0-----:R-:W-:Y:S01]  /*5e530*/  UMOV UR26, UR28 ;  /* 0x0000001c001a7c82 */ /* 0x001fe20008000000 */
[----:B-1----:R-:W-:Y:S01]  /*5e540*/  MOV.SPILL R7, UR29 ;  /* 0x0000001d00077c02 */ /* 0x002fe20009000f00 */
[----:B------:R-:W0:Y:S01]  /*5e550*/  LDCU.64 UR28, c[0x0][0x398] ;  /* 0x00007300ff1c77ac */ /* 0x000e220008000a00 */
[----:B------:R-:W-:-:S03]  /*5e560*/  UMOV UR22, UR48 ;  /* 0x0000003000167c82 */ /* 0x000fc60008000000 */
[----:B------:R-:W-:Y:S01]  /*5e570*/  STL [R1+0x7b0], R7 ;  /* 0x0007b00701007387 */ /* 0x000fe20000100800 */
[----:B------:R-:W-:Y:S01]  /*5e580*/  ISETP.LT.AND P6, PT, R60, UR22, !P1 ;  /* 0x000000163c007c0c */ /* 0x000fe2000cfc1270 */
[C---:B------:R-:W-:Y:S01]  /*5e590*/  IMAD.WIDE R36, R38.reuse, 0x2, R56 ;  /* 0x0000000226247825 */ /* 0x040fe200078e0238 */
[----:B------:R-:W-:Y:S01]  /*5e5a0*/  MOV.SPILL R15, UR4 ;  /* 0x00000004000f7c02 */ /* 0x000fe20009000f00 */
[----:B------:R-:W2:Y:S01]  /*5e5b0*/  LDL.LU R12, [R1+0x180] ;  /* 0x00018000010c7983 */ /* 0x000ea20000300800 */
[----:B------:R-:W-:Y:S01]  /*5e5c0*/  PRMT R41, R47, 0x7632, R41 ;  /* 0x000076322f297816 */ /* 0x000fe20000000029 */
[----:B------:R-:W-:Y:S01]  /*5e5d0*/  VIADD R40, R3, 0xa ;  /* 0x0000000a03287836 */ /* 0x000fe20000000000 */
[----:B------:R-:W-:Y:S01]  /*5e5e0*/  PRMT R42, R43, 0x7632, R42 ;  /* 0x000076322b2a7816 */ /* 0x000fe2000000002a */
[----:B------:R-:W1:Y:S01]  /*5e5f0*/  LDCU.64 UR48, c[0x0][0x398] ;  /* 0x00007300ff3077ac */ /* 0x000e620008000a00 */
[----:B0-----:R-:W-:Y:S01]  /*5e600*/  UMOV UR22, UR28 ;  /* 0x0000001c00167c82 */ /* 0x001fe20008000000 */
[----:B------:R-:W-:Y:S01]  /*5e610*/  UMOV UR23, UR29 ;  /* 0x0000001d00177c82 */ /* 0x000fe20008000000 */
[----:B------:R-:W0:Y:S01]  /*5e620*/  LDCU.64 UR28, c[0x0][0x398] ;  /* 0x00007300ff1c77ac */ /* 0x000e220008000a00 */
[----:B------:R3:W-:Y:S04]  /*5e630*/  @P5 STG.E.U16 desc[UR66][R36.64], R47 ;  /* 0x0000002f24005986 */ /* 0x0007e8000c101542 */
[----:B------:R-:W4:Y:S01]  /*5e640*/  LDL.LU R11, [R1+0x190] ;  /* 0x00019000010b7983 */ /* 0x000f220000300800 */
[----:B---3--:R-:W-:-:S04]  /*5e650*/  IMAD.WIDE R36, R38, 0x2, R58 ;  /* 0x0000000226247825 */ /* 0x008fc800078e023a */
[----:B------:R-:W-:Y:S01]  /*5e660*/  VIADD R38, R38, UR19 ;  /* 0x0000001326267c36 */ /* 0x000fe20008000000 */
[----:B0-----:R-:W-:Y:S01]  /*5e670*/  UMOV UR19, UR29 ;  /* 0x0000001d00137c82 */ /* 0x001fe20008000000 */
[----:B------:R-:W-:Y:S01]  /*5e680*/  UMOV UR4, UR28 ;  /* 0x0000001c00047c82 */ /* 0x000fe20008000000 */
[----:B------:R-:W0:Y:S01]  /*5e690*/  LDCU.64 UR28, c[0x0][0x398] ;  /* 0x00007300ff1c77ac */ /* 0x000e220008000a00 */
[----:B------:R-:W-:Y:S01]  /*5e6a0*/  IMAD.WIDE R44, R38, 0x2, R52 ;  /* 0x00000002262c7825 */ /* 0x000fe200078e0234 */
[----:B------:R-:W-:Y:S01]  /*5e6b0*/  @P2 STG.E.U16 desc[UR66][R36.64], R41 ;  /* 0x0000002924002986 */ /* 0x000fe2000c101542 */
[----:B------:R-:W-:-:S03]  /*5e6c0*/  MOV.SPILL R7, UR23 ;  /* 0x0000001700077c02 */ /* 0x000fc60009000f00 */
[----:B------:R-:W-:Y:S01]  /*5e6d0*/  @P4 STG.E.U16 desc[UR66][R44.64], R43 ;  /* 0x0000002b2c004986 */ /* 0x000fe2000c101542 */
[----:B------:R-:W-:Y:S01]  /*5e6e0*/  ISETP.LT.AND P4, PT, R61, UR26, !P0 ;  /* 0x0000001a3d007c0c */ /* 0x000fe2000c781270 */
[----:B------:R-:W3:Y:S01]  /*5e6f0*/  LDCU.64 UR26, c[0x0][0x398] ;  /* 0x00007300ff1a77ac */ /* 0x000ee20008000a00 */
[----:B------:R-:W-:Y:S01]  /*5e700*/  ISETP.GE.AND P2, PT, R40, UR21, PT ;  /* 0x0000001528007c0c */ /* 0x000fe2000bf46270 */
[----:B------:R1:W-:Y:S01]  /*5e710*/  STL [R1+0x7a8], R7 ;  /* 0x0007a80701007387 */ /* 0x0003e20000100800 */
[----:B0-----:R-:W-:Y:S02]  /*5e720*/  UMOV UR21, UR29 ;  /* 0x0000001d00157c82 */ /* 0x001fe40008000000 */
[----:B-1----:R-:W-:-:S05]  /*5e730*/  MOV.SPILL R7, UR21 ;  /* 0x0000001500077c02 */ /* 0x002fca0009000f00 */
[----:B------:R0:W-:Y:S01]  /*5e740*/  STL [R1+0x7a4], R7 ;  /* 0x0007a40701007387 */ /* 0x0001e20000100800 */
[----:B---3--:R-:W-:-:S03]  /*5e750*/  MOV.SPILL R13, UR27 ;  /* 0x0000001b000d7c02 */ /* 0x008fc60009000f00 */
[----:B0-----:R-:W3:Y:S04]  /*5e760*/  LDL.LU R7, [R1+0x1a0] ;  /* 0x0001a00001077983 */ /* 0x001ee80000300800 */
[----:B------:R-:W-:Y:S04]  /*5e770*/  STL [R1+0x7a0], R13 ;  /* 0x0007a00d01007387 */ /* 0x000fe80000100800 */
[----:B------:R-:W3:Y:S01]  /*5e780*/  LDL.LU R17, [R1+0x1b0] ;  /* 0x0001b00001117983 */ /* 0x000ee20000300800 */
[----:B------:R-:W-:Y:S01]  /*5e790*/  ISETP.LT.AND P5, PT, R16, UR30, !P1 ;  /* 0x0000001e10007c0c */ /* 0x000fe2000cfa1270 */
[----:B------:R-:W-:-:S04]  /*5e7a0*/  IMAD.WIDE R40, R38, 0x2, R54 ;  /* 0x0000000226287825 */ /* 0x000fc800078e0236 */
[----:B------:R-:W-:-:S08]  /*5e7b0*/  IMAD.WIDE R36, R38, 0x2, R56 ;  /* 0x0000000226247825 */ /* 0x000fd000078e0238 */
[----:B------:R0:W-:Y:S01]  /*5e7c0*/  @P5 STG.E.U16 desc[UR66][R40.64], R42 ;  /* 0x0000002a28005986 */ /* 0x0001e2000c101542 */
[----:B------:R-:W-:-:S03]  /*5e7d0*/  ISETP.LT.AND P5, PT, R60, UR25, !P0 ;  /* 0x000000193c007c0c */ /* 0x000fc6000c7a1270 */
[----:B------:R1:W-:Y:S01]  /*5e7e0*/  @P6 STG.E.U16 desc[UR66][R36.64], R39 ;  /* 0x0000002724006986 */ /* 0x0003e2000c101542 */
[----:B------:R-:W-:Y:S02]  /*5e7f0*/  ISETP.LT.AND P6, PT, R16, UR13, !P0 ;  /* 0x0000000d10007c0c */ /* 0x000fe4000c7c1270 */
[C---:B------:R-:W-:Y:S01]  /*5e800*/  ISETP.LT.AND P0, PT, R0.reuse, UR24, !P0 ;  /* 0x0000001800007c0c */ /* 0x040fe2000c701270 */
[----:B------:R-:W1:Y:S01]  /*5e810*/  LDCU.64 UR24, c[0x0][0x398] ;  /* 0x00007300ff1877ac */ /* 0x000e620008000a00 */
[----:B------:R-:W-:Y:S02]  /*5e820*/  ISETP.LT.AND P1, PT, R0, UR6, !P1 ;  /* 0x0000000600007c0c */ /* 0x000fe4000cf21270 */
[----:B------:R-:W-:Y:S02]  /*5e830*/  MOV.SPILL R14, UR4 ;  /* 0x00000004000e7c02 */ /* 0x000fe40009000f00 */
[----:B0-----:R-:W-:Y:S01]  /*5e840*/  PRMT R40, R39, 0x7632, R40 ;  /* 0x0000763227287816 */ /* 0x001fe20000000028 */
[----:B------:R-:W-:-:S02]  /*5e850*/  VIADD R42, R38, UR14 ;  /* 0x0000000e262a7c36 */ /* 0x000fc40008000000 */
[----:B-1----:R-:W-:Y:S01]  /*5e860*/  IMAD.WIDE R36, R38, 0x2, R58 ;  /* 0x0000000226247825 */ /* 0x002fe200078e023a */
[----:B------:R-:W-:Y:S01]  /*5e870*/  UMOV UR13, UR25 ;  /* 0x00000019000d7c82 */ /* 0x000fe20008000000 */
[----:B------:R-:W-:Y:S01]  /*5e880*/  UMOV UR4, UR24 ;  /* 0x0000001800047c82 */ /* 0x000fe20008000000 */
[----:B------:R-:W0:Y:S03]  /*5e890*/  LDCU.64 UR24, c[0x0][0x398] ;  /* 0x00007300ff1877ac */ /* 0x000e260008000a00 */
[----:B------:R1:W-:Y:S01]  /*5e8a0*/  @P1 STG.E.U16 desc[UR66][R36.64], R40 ;  /* 0x0000002824001986 */ /* 0x0003e2000c101542 */
[----:B------:R-:W-:-:S04]  /*5e8b0*/  IMAD.WIDE R38, R42, 0x2, R54 ;  /* 0x000000022a267825 */ /* 0x000fc800078e0236 */
[----:B------:R-:W-:Y:S02]  /*5e8c0*/  VIADD R43, R3, 0xb ;  /* 0x0000000b032b7836 */ /* 0x000fe40000000000 */
[----:B-1----:R-:W-:-:S04]  /*5e8d0*/  IMAD.WIDE R40, R42, 0x2, R52 ;  /* 0x000000022a287825 */ /* 0x002fc800078e0234 */
[----:B------:R-:W-:Y:S01]  /*5e8e0*/  IMAD.WIDE R36, R42, 0x2, R56 ;  /* 0x000000022a247825 */ /* 0x000fe200078e0238 */
[----:B------:R-:W-:Y:S01]  /*5e8f0*/  ISETP.GE.AND P1, PT, R43, UR19, PT ;  /* 0x000000132b007c0c */ /* 0x000fe2000bf26270 */
[----:B0-----:R-:W-:Y:S01]  /*5e900*/  UMOV UR19, UR24 ;  /* 0x0000001800137c82 */ /* 0x001fe20008000000 */
[----:B------:R-:W-:Y:S01]  /*5e910*/  UMOV UR6, UR28 ;  /* 0x0000001c00067c82 */ /* 0x000fe20008000000 */
[----:B------:R-:W-:Y:S02]  /*5e920*/  MOV.SPILL R13, UR4 ;  /* 0x00000004000d7c02 */ /* 0x000fe40009000f00 */
[----:B--2---:R-:W-:Y:S01]  /*5e930*/  PRMT R44, R12, 0x7632, R44 ;  /* 0x000076320c2c7816 */ /* 0x004fe2000000002c */
[----:B------:R-:W-:Y:S04]  /*5e940*/  @P4 STG.E.U16 desc[UR66][R40.64], R12 ;  /* 0x0000000c28004986 */ /* 0x000fe8000c101542 */
[----:B------:R0:W-:Y:S01]  /*5e950*/  @P6 STG.E.U16 desc[UR66][R38.64], R44 ;  /* 0x0000002c26006986 */ /* 0x0001e2000c101542 */
[----:B------:R-:W-:-:S03]  /*5e960*/  ISETP.LT.AND P6, PT, R16, UR8, !P3 ;  /* 0x0000000810007c0c */ /* 0x000fc6000dfc1270 */
[----:B----4-:R1:W-:Y:S01]  /*5e970*/  @P5 STG.E.U16 desc[UR66][R36.64], R11 ;  /* 0x0000000b24005986 */ /* 0x0103e2000c101542 */
[----:B0-----:R-:W-:Y:S01]  /*5e980*/  PRMT R38, R11, 0x7632, R38 ;  /* 0x000076320b267816 */ /* 0x001fe20000000026 */
[C---:B-1----:R-:W-:Y:S01]  /*5e990*/  IMAD.WIDE R36, R42.reuse, 0x2, R58 ;  /* 0x000000022a247825 */ /* 0x042fe200078e023a */
[----:B------:R-:W-:Y:S01]  /*5e9a0*/  MOV.SPILL R11, UR25 ;  /* 0x00000019000b7c02 */ /* 0x000fe20009000f00 */
[----:B------:R-:W0:Y:S02]  /*5e9b0*/  LDCU.64 UR24, c[0x0][0x398] ;  /* 0x00007300ff1877ac */ /* 0x000e240008000a00 */
[----:B------:R-:W-:Y:S01]  /*5e9c0*/  VIADD R42, R42, UR9 ;  /* 0x000000092a2a7c36 */ /* 0x000fe20008000000 */
[----:B------:R-:W1:Y:S01]  /*5e9d0*/  LDCU.64 UR8, c[0x0][0x398] ;  /* 0x00007300ff0877ac */ /* 0x000e620008000a00 */
[----:B------:R-:W-:Y:S01]  /*5e9e0*/  ISETP.LT.AND P4, PT, R61, UR6, !P3 ;  /* 0x000000063d007c0c */ /* 0x000fe2000df81270 */
[----:B------:R2:W-:Y:S01]  /*5e9f0*/  STL [R1+0x79c], R11 ;  /* 0x00079c0b01007387 */ /* 0x0005e20000100800 */
[----:B------:R-:W-:Y:S01]  /*5ea00*/  ISETP.LT.AND P5, PT, R60, UR5, !P3 ;  /* 0x000000053c007c0c */ /* 0x000fe2000dfa1270 */
[----:B------:R-:W-:-:S02]  /*5ea10*/  IMAD.WIDE R40, R42, 0x2, R52 ;  /* 0x000000022a287825 */ /* 0x000fc400078e0234 */
[----:B--2---:R-:W2:Y:S02]  /*5ea20*/  LDL.LU R11, [R1+0x184] ;  /* 0x00018400010b7983 */ /* 0x004ea40000300800 */
[----:B0-----:R-:W-:Y:S01]  /*5ea30*/  IMAD.U32 R12, RZ, RZ, UR25 ;  /* 0x00000019ff0c7e24 */ /* 0x001fe2000f8e00ff */
[----:B-1----:R-:W-:Y:S01]  /*5ea40*/  UMOV UR5, UR9 ;  /* 0x0000000900057c82 */ /* 0x002fe20008000000 */
[----:B------:R-:W-:Y:S01]  /*5ea50*/  UMOV UR4, UR8 ;  /* 0x0000000800047c82 */ /* 0x000fe20008000000 */
[----:B------:R-:W0:Y:S01]  /*5ea60*/  LDCU.64 UR8, c[0x0][0x398] ;  /* 0x00007300ff0877ac */ /* 0x000e220008000a00 */
[----:B------:R1:W-:Y:S04]  /*5ea70*/  @P0 STG.E.U16 desc[UR66][R36.64], R38 ;  /* 0x0000002624000986 */ /* 0x0003e8000c101542 */
[----:B------:R-:W-:Y:S01]  /*5ea80*/  STL [R1+0x798], R12 ;  /* 0x0007980c01007387 */ /* 0x000fe20000100800 */
[----:B---3--:R-:W-:-:S03]  /*5ea90*/  PRMT R44, R7, 0x7632, R44 ;  /* 0x00007632072c7816 */ /* 0x008fc6000000002c */
[----:B------:R3:W-:Y:S01]  /*5eaa0*/  @P4 STG.E.U16 desc[UR66][R40.64], R7 ;  /* 0x0000000728004986 */ /* 0x0007e2000c101542 */
[----:B-1----:R-:W-:-:S04]  /*5eab0*/  IMAD.WIDE R38, R42, 0x2, R54 ;  /* 0x000000022a267825 */ /* 0x002fc800078e0236 */
[----:B------:R-:W-:Y:S01]  /*5eac0*/  IMAD.WIDE R36, R42, 0x2, R56 ;  /* 0x000000022a247825 */ /* 0x000fe200078e0238 */
[----:B---3--:R-:W3:Y:S01]  /*5ead0*/  LDL.LU R7, [R1+0x194] ;  /* 0x0001940001077983 */ /* 0x008ee20000300800 */
[----:B0-----:R-:W-:-:S03]  /*5eae0*/  UMOV UR29, UR9 ;  /* 0x00000009001d7c82 */ /* 0x001fc60008000000 */
[----:B------:R0:W-:Y:S04]  /*5eaf0*/  @P6 STG.E.U16 desc[UR66][R38.64], R44 ;  /* 0x0000002c26006986 */ /* 0x0001e8000c101542 */
[----:B------:R1:W-:Y:S01]  /*5eb00*/  @P5 STG.E.U16 desc[UR66][R36.64], R17 ;  /* 0x0000001124005986 */ /* 0x0003e2000c101542 */
[----:B0-----:R-:W-:Y:S02]  /*5eb10*/  PRMT R38, R17, 0x7632, R38 ;  /* 0x0000763211267816 */ /* 0x001fe40000000026 */
[----:B-1----:R-:W-:-:S05]  /*5eb20*/  MOV.SPILL R17, UR29 ;  /* 0x0000001d00117c02 */ /* 0x002fca0009000f00 */
[----:B------:R0:W-:Y:S04]  /*5eb30*/  STL [R1+0x794], R17 ;  /* 0x0007941101007387 */ /* 0x0001e80000100800 */
[----:B0-----:R-:W4:Y:S01]  /*5eb40*/  LDL.LU R17, [R1+0x1a4] ;  /* 0x0001a40001117983 */ /* 0x001f220000300800 */
[----:B------:R-:W-:Y:S02]  /*5eb50*/  ISETP.LT.AND P5, PT, R60, UR11, !P2 ;  /* 0x0000000b3c007c0c */ /* 0x000fe4000d7a1270 */
[----:B------:R-:W-:Y:S01]  /*5eb60*/  ISETP.LT.AND P6, PT, R16, UR10, !P2 ;  /* 0x0000000a10007c0c */ /* 0x000fe2000d7c1270 */
[----:B------:R-:W0:Y:S01]  /*5eb70*/  LDCU.64 UR10, c[0x0][0x398] ;  /* 0x00007300ff0a77ac */ /* 0x000e220008000a00 */
[----:B------:R-:W-:Y:S01]  /*5eb80*/  ISETP.LT.AND P3, PT, R0, UR22, !P3 ;  /* 0x0000001600007c0c */ /* 0x000fe2000df61270 */
[----:B------:R-:W-:Y:S01]  /*5eb90*/  VIADD R43, R3, 0xc ;  /* 0x0000000c032b7836 */ /* 0x000fe20000000000 */
[----:B------:R-:W1:Y:S01]  /*5eba0*/  LDCU.64 UR22, c[0x0][0x398] ;  /* 0x00007300ff1677ac */ /* 0x000e620008000a00 */
[----:B------:R-:W-:-:S03]  /*5ebb0*/  IMAD.WIDE R36, R42, 0x2, R58 ;  /* 0x000000022a247825 */ /* 0x000fc600078e023a */
[----:B------:R-:W-:Y:S01]  /*5ebc0*/  ISETP.GE.AND P0, PT, R43, UR13, PT ;  /* 0x0000000d2b007c0c */ /* 0x000fe2000bf06270 */
[----:B------:R-:W-:Y:S01]  /*5ebd0*/  VIADD R43, R3, 0xd ;  /* 0x0000000d032b7836 */ /* 0x000fe20000000000 */
[----:B------:R-:W-:Y:S01]  /*5ebe0*/  ISETP.LT.AND P4, PT, R61, UR19, !P2 ;  /* 0x000000133d007c0c */ /* 0x000fe2000d781270 */
[----:B------:R-:W-:Y:S01]  /*5ebf0*/  VIADD R42, R42, UR12 ;  /* 0x0000000c2a2a7c36 */ /* 0x000fe20008000000 */
[----:B------:R-:W-:-:S03]  /*5ec00*/  MOV.SPILL R12, UR4 ;  /* 0x00000004000c7c02 */ /* 0x000fc60009000f00 */
[----:B------:R1:W-:Y:S01]  /*5ec10*/  @P3 STG.E.U16 desc[UR66][R36.64], R38 ;  /* 0x0000002624003986 */ /* 0x0003e2000c101542 */
[----:B------:R-:W-:Y:S01]  /*5ec20*/  ISETP.GE.AND P3, PT, R43, UR5, PT ;  /* 0x000000052b007c0c */ /* 0x000fe2000bf66270 */
[----:B0-----:R-:W-:Y:S01]  /*5ec30*/  UMOV UR5, UR11 ;  /* 0x0000000b00057c82 */ /* 0x001fe20008000000 */
[----:B------:R-:W-:Y:S01]  /*5ec40*/  UMOV UR4, UR10 ;  /* 0x0000000a00047c82 */ /* 0x000fe20008000000 */
[----:B------:R-:W0:Y:S01]  /*5ec50*/  LDCU.64 UR10, c[0x0][0x398] ;  /* 0x00007300ff0a77ac */ /* 0x000e220008000a00 */
[C---:B------:R-:W-:Y:S01]  /*5ec60*/  IMAD.WIDE R40, R42.reuse, 0x2, R52 ;  /* 0x000000022a287825 */ /* 0x040fe200078e0234 */
[----:B-1----:R-:W-:Y:S01]  /*5ec70*/  UMOV UR21, UR23 ;  /* 0x0000001700157c82 */ /* 0x002fe20008000000 */
[----:B------:R-:W-:Y:S01]  /*5ec80*/  UMOV UR13, UR8 ;  /* 0x00000008000d7c82 */ /* 0x000fe20008000000 */
[----:B------:R-:W-:Y:S01]  /*5ec90*/  MOV.SPILL R18, UR21 ;  /* 0x0000001500127c02 */ /* 0x000fe20009000f00 */
[----:B------:R-:W-:-:S04]  /*5eca0*/  IMAD.WIDE R38, R42, 0x2, R54 ;  /* 0x000000022a267825 */ /* 0x000fc800078e0236 */
[----:B------:R-:W-:Y:S01]  /*5ecb0*/  STL [R1+0x790], R18 ;  /* 0x0007901201007387 */ /* 0x000fe20000100800 */
[----:B------:R-:W-:Y:S01]  /*5ecc0*/  IMAD.WIDE R36, R42, 0x2, R56 ;  /* 0x000000022a247825 */ /* 0x000fe200078e0238 */
[----:B------:R-:W-:Y:S02]  /*5ecd0*/  UMOV UR14, UR26 ;  /* 0x0000001a000e7c82 */ /* 0x000fe40008000000 */
[----:B------:R-:W-:Y:S01]  /*5ece0*/  ISETP.LT.AND P2, PT, R0, UR14, !P2 ;  /* 0x0000000e00007c0c */ /* 0x000fe2000d741270 */
[----:B--2---:R1:W-:Y:S01]  /*5ecf0*/  @P4 STG.E.U16 desc[UR66][R40.64], R11 ;  /* 0x0000000b28004986 */ /* 0x0043e2000c101542 */
[----:B------:R-:W-:Y:S01]  /*5ed00*/  ISETP.LT.AND P4, PT, R61, UR13, !P1 ;  /* 0x0000000d3d007c0c */ /* 0x000fe2000cf81270 */
[----:B------:R-:W2:Y:S01]  /*5ed10*/  LDCU.64 UR12, c[0x0][0x398] ;  /* 0x00007300ff0c77ac */ /* 0x000ea20008000a00 */
[----:B------:R-:W-:-:S05]  /*5ed20*/  PRMT R44, R11, 0x7632, R44 ;  /* 0x000076320b2c7816 */ /* 0x000fca000000002c */
[----:B------:R0:W-:Y:S04]  /*5ed30*/  @P6 STG.E.U16 desc[UR66][R38.64], R44 ;  /* 0x0000002c26006986 */ /* 0x0001e8000c101542 */
[----:B-1----:R-:W4:Y:S01]  /*5ed40*/  LDL.LU R11, [R1+0x1b4] ;  /* 0x0001b400010b7983 */ /* 0x002f220000300800 */
[----:B--2---:R-:W-:-:S03]  /*5ed50*/  UMOV UR25, UR13 ;  /* 0x0000000d00197c82 */ /* 0x004fc60008000000 */
[----:B---3--:R1:W-:Y:S01]  /*5ed60*/  @P5 STG.E.U16 desc[UR66][R36.64], R7 ;  /* 0x0000000724005986 */ /* 0x0083e2000c101542 */
[----:B0-----:R-:W-:Y:S01]  /*5ed70*/  PRMT R38, R7, 0x7632, R38 ;  /* 0x0000763207267816 */ /* 0x001fe20000000026 */
[----:B-1----:R-:W-:Y:S02]  /*5ed80*/  IMAD.U32 R7, RZ, RZ, UR11 ;  /* 0x0000000bff077e24 */ /* 0x002fe4000f8e00ff */
[----:B------:R-:W-:-:S03]  /*5ed90*/  IMAD.WIDE R36, R42, 0x2, R58 ;  /* 0x000000022a247825 */ /* 0x000fc600078e023a */
[----:B------:R0:W-:Y:S01]  /*5eda0*/  STL [R1+0x78c], R7 ;  /* 0x00078c0701007387 */ /* 0x0001e20000100800 */
[----:B------:R-:W-:Y:S01]  /*5edb0*/  VIADD R42, R42, UR17 ;  /* 0x000000112a2a7c36 */ /* 0x000fe20008000000 */
[----:B------:R-:W-:Y:S02]  /*5edc0*/  MOV.SPILL R18, UR25 ;  /* 0x0000001900127c02 */ /* 0x000fe40009000f00 */
[----:B0-----:R-:W2:Y:S01]  /*5edd0*/  LDL.LU R7, [R1+0x188] ;  /* 0x0001880001077983 */ /* 0x001ea20000300800 */
[----:B------:R-:W-:-:S03]  /*5ede0*/  IMAD.WIDE R40, R42, 0x2, R52 ;  /* 0x000000022a287825 */ /* 0x000fc600078e0234 */
[----:B------:R-:W-:Y:S04]  /*5edf0*/  @P2 STG.E.U16 desc[UR66][R36.64], R38 ;  /* 0x0000002624002986 */ /* 0x000fe8000c101542 */
[----:B------:R-:W-:Y:S01]  /*5ee00*/  STL [R1+0x788], R18 ;  /* 0x0007881201007387 */ /* 0x000fe20000100800 */
[----:B----4-:R-:W-:-:S03]  /*5ee10*/  PRMT R44, R17, 0x7632, R44 ;  /* 0x00007632112c7816 */ /* 0x010fc6000000002c */
[----:B------:R0:W-:Y:S04]  /*5ee20*/  @P4 STG.E.U16 desc[UR66][R40.64], R17 ;  /* 0x0000001128004986 */ /* 0x0001e8000c101542 */
[----:B0-----:R-:W3:Y:S01]  /*5ee30*/  LDL.LU R17, [R1+0x198] ;  /* 0x0001980001117983 */ /* 0x001ee20000300800 */
[----:B------:R-:W-:Y:S01]  /*5ee40*/  VIADD R43, R3, 0xe ;  /* 0x0000000e032b7836 */ /* 0x000fe20000000000 */
[----:B------:R-:W-:Y:S01]  /*5ee50*/  MOV.SPILL R19, UR4 ;  /* 0x0000000400137c02 */ /* 0x000fe20009000f00 */
[----:B------:R-:W-:Y:S01]  /*5ee60*/  UMOV UR9, UR10 ;  /* 0x0000000a00097c82 */ /* 0x000fe20008000000 */
[----:B------:R-:W-:Y:S01]  /*5ee70*/  UMOV UR10, UR12 ;  /* 0x0000000c000a7c82 */ /* 0x000fe20008000000 */
[----:B------:R-:W0:Y:S01]  /*5ee80*/  LDCU.64 UR12, c[0x0][0x398] ;  /* 0x00007300ff0c77ac */ /* 0x000e220008000a00 */
[----:B------:R-:W-:Y:S01]  /*5ee90*/  ISETP.GE.AND P2, PT, R43, UR5, PT ;  /* 0x000000052b007c0c */ /* 0x000fe2000bf46270 */
[----:B------:R-:W1:Y:S01]  /*5eea0*/  LDCU.64 UR4, c[0x0][0x398] ;  /* 0x00007300ff0477ac */ /* 0x000e620008000a00 */
[----:B------:R-:W-:-:S02]  /*5eeb0*/  ISETP.LT.AND P5, PT, R60, UR16, !P1 ;  /* 0x000000103c007c0c */ /* 0x000fc4000cfa1270 */
[----:B------:R-:W-:Y:S01]  /*5eec0*/  ISETP.LT.AND P6, PT, R16, UR15, !P1 ;  /* 0x0000000f10007c0c */ /* 0x000fe2000cfc1270 */
[----:B------:R-:W-:Y:S01]  /*5eed0*/  UMOV UR6, UR24 ;  /* 0x0000001800067c82 */ /* 0x000fe20008000000 */
[----:B------:R-:W-:Y:S01]  /*5eee0*/  IMAD.WIDE R38, R42, 0x2, R54 ;  /* 0x000000022a267825 */ /* 0x000fe200078e0236 */
[----:B------:R-:W-:Y:S01]  /*5eef0*/  ISETP.LT.AND P1, PT, R0, UR6, !P1 ;  /* 0x0000000600007c0c */ /* 0x000fe2000cf21270 */
[----:B------:R-:W-:Y:S02]  /*5ef00*/  UMOV UR8, UR22 ;  /* 0x0000001600087c82 */ /* 0x000fe40008000000 */
[----:B------:R-:W-:Y:S01]  /*5ef10*/  IMAD.WIDE R36, R42, 0x2, R56 ;  /* 0x000000022a247825 */ /* 0x000fe200078e0238 */
[----:B------:R-:W-:Y:S01]  /*5ef20*/  ISETP.LT.AND P4, PT, R61, UR9, !P0 ;  /* 0x000000093d007c0c */ /* 0x000fe2000c781270 */
[----:B------:R-:W4:Y:S01]  /*5ef30*/  LDCU.64 UR14, c[0x0][0x398] ;  /* 0x00007300ff0e77ac */ /* 0x000f220008000a00 */
[----:B0-----:R-:W-:Y:S01]  /*5ef40*/  UMOV UR23, UR13 ;  /* 0x0000000d00177c82 */ /* 0x001fe20008000000 */
[----:B------:R-:W-:Y:S01]  /*5ef50*/  VIADD R43, R3, 0xf ;  /* 0x0000000f032b7836 */ /* 0x000fe20000000000 */
[----:B------:R-:W0:Y:S01]  /*5ef60*/  LDCU.64 UR16, c[0x0][0x398] ;  /* 0x00007300ff1077ac */ /* 0x000e220008000a00 */
[----:B-1----:R-:W-:Y:S01]  /*5ef70*/  UMOV UR6, UR5 ;  /* 0x0000000500067c82 */ /* 0x002fe20008000000 */
[----:B------:R-:W-:Y:S01]  /*5ef80*/  UMOV UR5, UR12 ;  /* 0x0000000c00057c82 */ /* 0x000fe20008000000 */
[----:B------:R-:W1:Y:S01]  /*5ef90*/  LDCU.64 UR12, c[0x0][0x398] ;  /* 0x00007300ff0c77ac */ /* 0x000e620008000a00 */
[----:B------:R0:W-:Y:S01]  /*5efa0*/  @P6 STG.E.U16 desc[UR66][R38.64], R44 ;  /* 0x0000002c26006986 */ /* 0x0001e2000c101542 */
[----:B------:R-:W-:-:S02]  /*5efb0*/  ISETP.LT.AND P6, PT, R16, UR18, !P0 ;  /* 0x0000001210007c0c */ /* 0x000fc4000c7c1270 */
[----:B------:R-:W-:Y:S01]  /*5efc0*/  MOV.SPILL R18, UR4 ;  /* 0x0000000400127c02 */ /* 0x000fe20009000f00 */
[----:B------:R-:W0:Y:S01]  /*5efd0*/  LDCU.64 UR18, c[0x0][0x398] ;  /* 0x00007300ff1277ac */ /* 0x000e220008000a00 */
[----:B-1----:R-:W-:Y:S02]  /*5efe0*/  UMOV UR29, UR13 ;  /* 0x0000000d001d7c82 */ /* 0x002fe40008000000 */
[----:B------:R-:W-:Y:S01]  /*5eff0*/  MOV.SPILL R22, UR29 ;  /* 0x0000001d00167c02 */ /* 0x000fe20009000f00 */
[----:B------:R1:W-:Y:S01]  /*5f000*/  @P5 STG.E.U16 desc[UR66][R36.64], R11 ;  /* 0x0000000b24005986 */ /* 0x0003e2000c101542 */
[----:B0-----:R-:W-:Y:S02]  /*5f010*/  PRMT R38, R11, 0x7632, R38 ;  /* 0x000076320b267816 */ /* 0x001fe40000000026 */
[----:B-1----:R-:W-:Y:S01]  /*5f020*/  MOV.SPILL R11, UR23 ;  /* 0x00000017000b7c02 */ /* 0x002fe20009000f00 */
[----:B------:R-:W-:-:S04]  /*5f030*/  IMAD.WIDE R36, R42, 0x2, R58 ;  /* 0x000000022a247825 */ /* 0x000fc800078e023a */
[----:B------:R-:W-:Y:S01]  /*5f040*/  VIADD R42, R42, UR32 ;  /* 0x000000202a2a7c36 */ /* 0x000fe20008000000 */
[----:B------:R0:W-:Y:S03]  /*5f050*/  STL [R1+0x784], R11 ;  /* 0x0007840b01007387 */ /* 0x0001e60000100800 */
[----:B------:R-:W-:Y:S01]  /*5f060*/  IMAD.WIDE R40, R42, 0x2, R52 ;  /* 0x000000022a287825 */ /* 0x000fe200078e0234 */
[----:B------:R-:W-:Y:S01]  /*5f070*/  ISETP.LT.AND P5, PT, R60, UR31, !P0 ;  /* 0x0000001f3c007c0c */ /* 0x000fe2000c7a1270 */
[----:B------:R1:W-:Y:S01]  /*5f080*/  @P1 STG.E.U16 desc[UR66][R36.64], R38 ;  /* 0x0000002624001986 */ /* 0x0003e2000c101542 */
[----:B--2---:R-:W-:-:S03]  /*5f090*/  PRMT R44, R7, 0x7632, R44 ;  /* 0x00007632072c7816 */ /* 0x004fc6000000002c */
[----:B0-----:R-:W2:Y:S01]  /*5f0a0*/  LDL.LU R11, [R1+0x1a8] ;  /* 0x0001a800010b7983 */ /* 0x001ea20000300800 */
[----:B------:R-:W-:Y:S01]  /*5f0b0*/  UMOV UR9, UR12 ;  /* 0x0000000c00097c82 */ /* 0x000fe20008000000 */
[----:B-1----:R-:W-:Y:S01]  /*5f0c0*/  IMAD.WIDE R38, R42, 0x2, R54 ;  /* 0x000000022a267825 */ /* 0x002fe200078e0236 */
[----:B------:R-:W0:Y:S01]  /*5f0d0*/  LDCU.64 UR12, c[0x0][0x398] ;  /* 0x00007300ff0c77ac */ /* 0x000e220008000a00 */
[----:B------:R-:W-:Y:S01]  /*5f0e0*/  STL [R1+0x780], R22 ;  /* 0x0007801601007387 */ /* 0x000fe20000100800 */
[----:B----4-:R-:W-:-:S03]  /*5f0f0*/  UMOV UR23, UR15 ;  /* 0x0000000f00177c82 */ /* 0x010fc60008000000 */
[----:B------:R1:W-:Y:S01]  /*5f100*/  @P4 STG.E.U16 desc[UR66][R40.64], R7 ;  /* 0x0000000728004986 */ /* 0x0003e2000c101542 */
[----:B------:R-:W-:Y:S01]  /*5f110*/  IMAD.WIDE R36, R42, 0x2, R56 ;  /* 0x000000022a247825 */ /* 0x000fe200078e0238 */
[----:B------:R-:W4:Y:S02]  /*5f120*/  LDCU.64 UR30, c[0x0][0x398] ;  /* 0x00007300ff1e77ac */ /* 0x000f240008000a00 */
[----:B-1----:R-:W4:Y:S04]  /*5f130*/  LDL.LU R7, [R1+0x1b8] ;  /* 0x0001b80001077983 */ /* 0x002f280000300800 */
[----:B------:R1:W-:Y:S04]  /*5f140*/  @P6 STG.E.U16 desc[UR66][R38.64], R44 ;  /* 0x0000002c26006986 */ /* 0x0003e8000c101542 */
[----:B---3--:R3:W-:Y:S01]  /*5f150*/  @P5 STG.E.U16 desc[UR66][R36.64], R17 ;  /* 0x0000001124005986 */ /* 0x0087e2000c101542 */
[----:B-1----:R-:W-:-:S03]  /*5f160*/  PRMT R38, R17, 0x7632, R38 ;  /* 0x0000763211267816 */ /* 0x002fc60000000026 */
[----:B---3--:R-:W3:Y:S01]  /*5f170*/  LDL.LU R17, [R1+0x18c] ;  /* 0x00018c0001117983 */ /* 0x008ee20000300800 */
[----:B------:R-:W-:Y:S01]  /*5f180*/  ISETP.GE.AND P1, PT, R43, UR6, PT ;  /* 0x000000062b007c0c */ /* 0x000fe2000bf26270 */
[----:B0-----:R-:W-:Y:S01]  /*5f190*/  UMOV UR6, UR13 ;  /* 0x0000000d00067c82 */ /* 0x001fe20008000000 */
[----:B------:R-:W-:Y:S01]  /*5f1a0*/  UMOV UR4, UR12 ;  /* 0x0000000c00047c82 */ /* 0x000fe20008000000 */
[----:B------:R-:W0:Y:S02]  /*5f1b0*/  LDCU.64 UR12, c[0x0][0x398] ;  /* 0x00007300ff0c77ac */ /* 0x000e240008000a00 */
[----:B0-----:R-:W-:Y:S02]  /*5f1c0*/  UMOV UR27, UR13 ;  /* 0x0000000d001b7c82 */ /* 0x001fe40008000000 */
[----:B------:R-:W-:-:S05]  /*5f1d0*/  MOV.SPILL R22, UR27 ;  /* 0x0000001b00167c02 */ /* 0x000fca0009000f00 */
[----:B------:R0:W-:Y:S04]  /*5f1e0*/  STL [R1+0x77c], R22 ;  /* 0x00077c1601007387 */ /* 0x0001e80000100800 */
[----:B0-----:R-:W3:Y:S01]  /*5f1f0*/  LDL.LU R22, [R1+0x19c] ;  /* 0x00019c0001167983 */ /* 0x001ee20000300800 */
[----:B------:R-:W-:Y:S02]  /*5f200*/  ISETP.LT.AND P0, PT, R0, UR8, !P0 ;  /* 0x0000000800007c0c */ /* 0x000fe4000c701270 */
[----:B------:R-:W-:Y:S02]  /*5f210*/  ISETP.LT.AND P4, PT, R61, UR5, !P3 ;  /* 0x000000053d007c0c */ /* 0x000fe4000df81270 */
[----:B------:R-:W-:Y:S01]  /*5f220*/  ISETP.LT.AND P5, PT, R16, UR33, !P3 ;  /* 0x0000002110007c0c */ /* 0x000fe2000dfa1270 */
[----:B------:R-:W-:Y:S01]  /*5f230*/  IMAD.WIDE R36, R42, 0x2, R58 ;  /* 0x000000022a247825 */ /* 0x000fe200078e023a */
[----:B------:R-:W-:Y:S01]  /*5f240*/  ISETP.LT.AND P6, PT, R60, UR34, !P3 ;  /* 0x000000223c007c0c */ /* 0x000fe2000dfc1270 */
[----:B------:R-:W-:Y:S01]  /*5f250*/  UMOV UR8, UR12 ;  /* 0x0000000c00087c82 */ /* 0x000fe20008000000 */
[----:B------:R-:W3:Y:S01]  /*5f260*/  LDL.LU R23, [R1+0x1ac] ;  /* 0x0001ac0001177983 */ /* 0x000ee20000300800 */
[----:B------:R-:W-:Y:S01]  /*5f270*/  VIADD R42, R42, UR35 ;  /* 0x000000232a2a7c36 */ /* 0x000fe20008000000 */
[----:B------:R-:W-:Y:S01]  /*5f280*/  ISETP.LT.AND P3, PT, R0, UR10, !P3 ;  /* 0x0000000a00007c0c */ /* 0x000fe2000df61270 */
[----:B------:R-:W0:Y:S02]  /*5f290*/  LDCU.64 UR12, c[0x0][0x398] ;  /* 0x00007300ff0c77ac */ /* 0x000e240008000a00 */
[----:B------:R1:W-:Y:S01]  /*5f2a0*/  @P0 STG.E.U16 desc[UR66][R36.64], R38 ;  /* 0x0000002624000986 */ /* 0x0003e2000c101542 */
[C---:B------:R-:W-:Y:S01]  /*5f2b0*/  IMAD.WIDE R40, R42.reuse, 0x2, R52 ;  /* 0x000000022a287825 */ /* 0x040fe200078e0234 */
[----:B------:R-:W-:Y:S01]  /*5f2c0*/  MOV.SPILL R51, UR4 ;  /* 0x0000000400337c02 */ /* 0x000fe20009000f00 */
[----:B------:R-:W0:Y:S01]  /*5f2d0*/  LDCU.64 UR10, c[0x0][0x398] ;  /* 0x00007300ff0a77ac */ /* 0x000e220008000a00 */
[----:B--2---:R-:W-:Y:S01]  /*5f2e0*/  PRMT R44, R11, 0x7632, R44 ;  /* 0x000076320b2c7816 */ /* 0x004fe2000000002c */
[C---:B-1----:R-:W-:Y:S01]  /*5f2f0*/  IMAD.WIDE R38, R42.reuse, 0x2, R54 ;  /* 0x000000022a267825 */ /* 0x042fe200078e0236 */
[----:B------:R-:W-:Y:S01]  /*5f300*/  @P4 STG.E.U16 desc[UR66][R40.64], R11 ;  /* 0x0000000b28004986 */ /* 0x000fe2000c101542 */
[----:B------:R-:W1:Y:S02]  /*5f310*/  LDCU.64 UR32, c[0x0][0x398] ;  /* 0x00007300ff2077ac */ /* 0x000e640008000a00 */
[C---:B------:R-:W-:Y:S01]  /*5f320*/  IMAD.WIDE R36, R42.reuse, 0x2, R56 ;  /* 0x000000022a247825 */ /* 0x040fe200078e0238 */
[----:B------:R2:W-:Y:S01]  /*5f330*/  @P5 STG.E.U16 desc[UR66][R38.64], R44 ;  /* 0x0000002c26005986 */ /* 0x0005e2000c101542 */
[----:B------:R-:W-:Y:S01]  /*5f340*/  ISETP.LT.AND P4, PT, R61, UR8, !P2 ;  /* 0x000000083d007c0c */ /* 0x000fe2000d781270 */
[----:B------:R-:W-:Y:S01]  /*5f350*/  UMOV UR28, UR18 ;  /* 0x00000012001c7c82 */ /* 0x000fe20008000000 */
[----:B------:R-:W-:Y:S01]  /*5f360*/  VIADD R43, R3, 0x10 ;  /* 0x00000010032b7836 */ /* 0x000fe20000000000 */
[----:B------:R-:W0:Y:S01]  /*5f370*/  LDCU.64 UR34, c[0x0][0x398] ;  /* 0x00007300ff2277ac */ /* 0x000e220008000a00 */
[----:B----4-:R4:W-:Y:S01]  /*5f380*/  @P6 STG.E.U16 desc[UR66][R36.64], R7 ;  /* 0x0000000724006986 */ /* 0x0109e2000c101542 */
[----:B--2---:R-:W-:Y:S01]  /*5f390*/  PRMT R38, R7, 0x7632, R38 ;  /* 0x0000763207267816 */ /* 0x004fe20000000026 */
[----:B----4-:R-:W-:-:S04]  /*5f3a0*/  IMAD.WIDE R36, R42, 0x2, R58 ;  /* 0x000000022a247825 */ /* 0x010fc800078e023a */
[----:B------:R-:W-:Y:S01]  /*5f3b0*/  VIADD R42, R42, UR37 ;  /* 0x000000252a2a7c36 */ /* 0x000fe20008000000 */
[----:B------:R2:W-:Y:S01]  /*5f3c0*/  @P3 STG.E.U16 desc[UR66][R36.64], R38 ;  /* 0x0000002624003986 */ /* 0x0005e2000c101542 */
[----:B---3--:R-:W-:Y:S02]  /*5f3d0*/  PRMT R41, R17, 0x7632, R41 ;  /* 0x0000763211297816 */ /* 0x008fe40000000029 */
[----:B--2---:R-:W-:-:S05]  /*5f3e0*/  IMAD.WIDE R38, R42, 0x2, R52 ;  /* 0x000000022a267825 */ /* 0x004fca00078e0234 */
[----:B------:R2:W-:Y:S04]  /*5f3f0*/  @P4 STG.E.U16 desc[UR66][R38.64], R17 ;  /* 0x0000001126004986 */ /* 0x0005e8000c101542 */
[----:B--2---:R-:W2:Y:S01]  /*5f400*/  LDL.LU R17, [R1+0x1bc] ;  /* 0x0001bc0001117983 */ /* 0x004ea20000300800 */
[----:B0-----:R-:W-:Y:S01]  /*5f410*/  UMOV UR5, UR13 ;  /* 0x0000000d00057c82 */ /* 0x001fe20008000000 */
[----:B------:R-:W-:Y:S01]  /*5f420*/  UMOV UR4, UR12 ;  /* 0x0000000c00047c82 */ /* 0x000fe20008000000 */
[----:B------:R-:W0:Y:S01]  /*5f430*/  LDCU.64 UR12, c[0x0][0x398] ;  /* 0x00007300ff0c77ac */ /* 0x000e220008000a00 */
[----:B------:R-:W-:Y:S02]  /*5f440*/  ISETP.LT.AND P6, PT, R16, UR36, !P2 ;  /* 0x0000002410007c0c */ /* 0x000fe4000d7c1270 */
[----:B------:R-:W-:Y:S01]  /*5f450*/  ISETP.LT.AND P5, PT, R60, UR38, !P2 ;  /* 0x000000263c007c0c */ /* 0x000fe2000d7a1270 */
[----:B------:R-:W-:-:S04]  /*5f460*/  IMAD.WIDE R36, R42, 0x2, R54 ;  /* 0x000000022a247825 */ /* 0x000fc800078e0236 */
[----:B0-----:R-:W-:Y:S01]  /*5f470*/  IMAD.U32 R11, RZ, RZ, UR13 ;  /* 0x0000000dff0b7e24 */ /* 0x001fe2000f8e00ff */
[----:B------:R-:W-:Y:S01]  /*5f480*/  UMOV UR8, UR12 ;  /* 0x0000000c00087c82 */ /* 0x000fe20008000000 */
[----:B------:R-:W0:Y:S01]  /*5f490*/  LDCU.64 UR12, c[0x0][0x398] ;  /* 0x00007300ff0c77ac */ /* 0x000e220008000a00 */
[----:B------:R-:W-:Y:S02]  /*5f4a0*/  MOV.SPILL R50, UR4 ;  /* 0x0000000400327c02 */ /* 0x000fe40009000f00 */
[----:B------:R-:W-:Y:S01]  /*5f4b0*/  ISETP.LT.AND P2, PT, R0, UR9, !P2 ;  /* 0x0000000900007c0c */ /* 0x000fe2000d741270 */
[----:B------:R-:W-:Y:S02]  /*5f4c0*/  VIADD R40, R3, 0x11 ;  /* 0x0000001103287836 */ /* 0x000fe40000000000 */
[----:B------:R-:W-:Y:S01]  /*5f4d0*/  IMAD.WIDE R38, R42, 0x2, R56 ;  /* 0x000000022a267825 */ /* 0x000fe200078e0238 */
[----:B------:R-:W-:Y:S01]  /*5f4e0*/  ISETP.LT.AND P4, PT, R61, UR10, !P1 ;  /* 0x0000000a3d007c0c */ /* 0x000fe2000cf81270 */
[----:B------:R3:W-:Y:S01]  /*5f4f0*/  @P6 STG.E.U16 desc[UR66][R36.64], R41 ;  /* 0x0000002924006986 */ /* 0x0007e2000c101542 */
[----:B------:R-:W-:Y:S01]  /*5f500*/  ISETP.GE.AND P0, PT, R43, UR6, PT ;  /* 0x000000062b007c0c */ /* 0x000fe2000bf06270 */
[----:B------:R-:W-:Y:S01]  /*5f510*/  IMAD.U32 R7, RZ, RZ, UR11 ;  /* 0x0000000bff077e24 */ /* 0x000fe2000f8e00ff */
[----:B------:R-:W4:Y:S01]  /*5f520*/  LDCU.64 UR38, c[0x0][0x398] ;  /* 0x00007300ff2677ac */ /* 0x000f220008000a00 */
[----:B------:R-:W1:Y:S01]  /*5f530*/  LDCU.64 UR36, c[0x0][0x398] ;  /* 0x00007300ff2477ac */ /* 0x000e620008000a00 */
[----:B0-----:R-:W-:Y:S01]  /*5f540*/  UMOV UR9, UR13 ;  /* 0x0000000d00097c82 */ /* 0x001fe20008000000 */
[----:B------:R-:W-:Y:S01]  /*5f550*/  UMOV UR4, UR12 ;  /* 0x0000000c00047c82 */ /* 0x000fe20008000000 */
[----:B------:R-:W0:Y:S01]  /*5f560*/  LDCU.64 UR12, c[0x0][0x398] ;  /* 0x00007300ff0c77ac */ /* 0x000e220008000a00 */
[----:B------:R-:W-:Y:S01]  /*5f570*/  ISETP.GE.AND P3, PT, R40, UR5, PT ;  /* 0x0000000528007c0c */ /* 0x000fe2000bf66270 */
[----:B------:R0:W-:Y:S01]  /*5f580*/  @P5 STG.E.U16 desc[UR66][R38.64], R22 ;  /* 0x0000001626005986 */ /* 0x0001e2000c101542 */
[----:B------:R-:W-:Y:S01]  /*5f590*/  PRMT R40, R22, 0x7632, R40 ;  /* 0x0000763216287816 */ /* 0x000fe20000000028 */
[----:B------:R-:W1:Y:S01]  /*5f5a0*/  LDCU UR6, c[0x0][0x398] ;  /* 0x00007300ff0677ac */ /* 0x000e620008000800 */
[----:B------:R-:W1:Y:S01]  /*5f5b0*/  LDCU UR10, c[0x0][0x3b8] ;  /* 0x00007700ff0a77ac */ /* 0x000e620008000800 */
[----:B0-----:R-:W-:-:S02]  /*5f5c0*/  UMOV UR21, UR13 ;  /* 0x0000000d00157c82 */ /* 0x001fc40008000000 */
[----:B---3--:R-:W-:-:S05]  /*5f5d0*/  MOV.SPILL R36, UR21 ;  /* 0x0000001500247c02 */ /* 0x008fca0009000f00 */
[----:B------:R0:W-:Y:S04]  /*5f5e0*/  STL [R1+0x778], R36 ;  /* 0x0007782401007387 */ /* 0x0001e80000100800 */
[----:B------:R-:W3:Y:S01]  /*5f5f0*/  LDL.LU R22, [R1+0x1c0] ;  /* 0x0001c00001167983 */ /* 0x000ee20000300800 */
[----:B------:R-:W-:Y:S01]  /*5f600*/  UMOV UR5, UR12 ;  /* 0x0000000c00057c82 */ /* 0x000fe20008000000 */
[----:B------:R-:W-:Y:S01]  /*5f610*/  UMOV UR12, UR14 ;  /* 0x0000000e000c7c82 */ /* 0x000fe20008000000 */
[----:B------:R-:W1:Y:S01]  /*5f620*/  LDCU.64 UR14, c[0x0][0x398] ;  /* 0x00007300ff0e77ac */ /* 0x000e620008000a00 */
[----:B------:R-:W-:Y:S01]  /*5f630*/  ISETP.LT.AND P6, PT, R16, UR41, !P1 ;  /* 0x0000002910007c0c */ /* 0x000fe2000cfc1270 */
[C---:B0-----:R-:W-:Y:S01]  /*5f640*/  IMAD.WIDE R36, R42.reuse, 0x2, R58 ;  /* 0x000000022a247825 */ /* 0x041fe200078e023a */
[----:B------:R-:W-:Y:S01]  /*5f650*/  PRMT R41, R23, 0x7632, R41 ;  /* 0x0000763217297816 */ /* 0x000fe20000000029 */
[----:B------:R-:W0:Y:S02]  /*5f660*/  LDCU.64 UR40, c[0x0][0x398] ;  /* 0x00007300ff2877ac */ /* 0x000e240008000a00 */
[----:B------:R-:W-:Y:S01]  /*5f670*/  VIADD R42, R42, UR50 ;  /* 0x000000322a2a7c36 */ /* 0x000fe20008000000 */
[----:B------:R1:W-:Y:S01]  /*5f680*/  @P2 STG.E.U16 desc[UR66][R36.64], R40 ;  /* 0x0000002824002986 */ /* 0x0003e2000c101542 */
[----:B------:R-:W-:Y:S01]  /*5f690*/  ISETP.LT.AND P2, PT, R60, UR45, !P1 ;  /* 0x0000002d3c007c0c */ /* 0x000fe2000cf41270 */
[----:B------:R-:W0:Y:S01]  /*5f6a0*/  LDCU.64 UR44, c[0x0][0x398] ;  /* 0x00007300ff2c77ac */ /* 0x000e220008000a00 */
[----:B------:R-:W-:Y:S01]  /*5f6b0*/  IMAD.WIDE R38, R42, 0x2, R52 ;  /* 0x000000022a267825 */ /* 0x000fe200078e0234 */
[----:B------:R-:W-:-:S04]  /*5f6c0*/  MOV.SPILL R43, UR23 ;  /* 0x00000017002b7c02 */ /* 0x000fc80009000f00 */
[----:B------:R0:W-:Y:S01]  /*5f6d0*/  @P4 STG.E.U16 desc[UR66][R38.64], R23 ;  /* 0x0000001726004986 */ /* 0x0001e2000c101542 */
[----:B-1----:R-:W-:Y:S01]  /*5f6e0*/  IMAD.WIDE R36, R42, 0x2, R54 ;  /* 0x000000022a247825 */ /* 0x002fe200078e0236 */
[----:B------:R-:W-:-:S04]  /*5f6f0*/  UMOV UR25, UR15 ;  /* 0x0000000f00197c82 */ /* 0x000fc80008000000 */
[----:B------:R1:W-:Y:S01]  /*5f700*/  @P6 STG.E.U16 desc[UR66][R36.64], R41 ;  /* 0x0000002924006986 */ /* 0x0003e2000c101542 */
[----:B0-----:R-:W-:-:S03]  /*5f710*/  MOV.SPILL R23, UR25 ;  /* 0x0000001900177c02 */ /* 0x001fc60009000f00 */
[----:B------:R-:W-:Y:S01]  /*5f720*/  STL [R1+0x774], R43 ;  /* 0x0007742b01007387 */ /* 0x000fe20000100800 */
[----:B-1----:R-:W-:-:S03]  /*5f730*/  IMAD.WIDE R36, R42, 0x2, R56 ;  /* 0x000000022a247825 */ /* 0x002fc600078e0238 */
[----:B------:R-:W-:Y:S01]  /*5f740*/  STL [R1+0x770], R23 ;  /* 0x0007701701007387 */ /* 0x000fe20000100800 */
[----:B------:R-:W-:Y:S01]  /*5f750*/  UMOV UR11, UR14 ;  /* 0x0000000e000b7c82 */ /* 0x000fe20008000000 */
[----:B------:R-:W0:Y:S01]  /*5f760*/  LDCU.64 UR14, c[0x0][0x398] ;  /* 0x00007300ff0e77ac */ /* 0x000e220008000a00 */
[----:B------:R-:W-:Y:S02]  /*5f770*/  ISETP.LT.AND P1, PT, R0, UR8, !P1 ;  /* 0x0000000800007c0c */ /* 0x000fe4000cf21270 */
[----:B--2---:R-:W-:Y:S01]  /*5f780*/  PRMT R44, R17, 0x7632, R44 ;  /* 0x00007632112c7816 */ /* 0x004fe2000000002c */
[----:B------:R1:W-:Y:S04]  /*5f790*/  @P2 STG.E.U16 desc[UR66][R36.64], R17 ;  /* 0x0000001124002986 */ /* 0x0003e8000c101542 */
[----:B-1----:R-:W2:Y:S01]  /*5f7a0*/  LDL.LU R17, [R1+0x1d0] ;  /* 0x0001d00001117983 */ /* 0x002ea20000300800 */
[----:B0-----:R-:W-:Y:S01]  /*5f7b0*/  UMOV UR8, UR15 ;  /* 0x0000000f00087c82 */ /* 0x001fe20008000000 */
[----:B------:R-:W-:Y:S01]  /*5f7c0*/  UMOV UR73, UR14 ;  /* 0x0000000e00497c82 */ /* 0x000fe20008000000 */
[----:B------:R-:W0:Y:S01]  /*5f7d0*/  LDCU.64 UR14, c[0x0][0x398] ;  /* 0x00007300ff0e77ac */ /* 0x000e220008000a00 */
[----:B------:R-:W-:Y:S01]  /*5f7e0*/  ISETP.LT.AND P4, PT, R61, UR5, !P0 ;  /* 0x000000053d007c0c */ /* 0x000fe2000c781270 */
[----:B------:R-:W-:-:S05]  /*5f7f0*/  VIADD R40, R3, 0x12 ;  /* 0x0000001203287836 */ /* 0x000fca0000000000 */
[----:B------:R-:W-:Y:S01]  /*5f800*/  ISETP.GE.AND P5, PT, R40, UR9, PT ;  /* 0x0000000928007c0c */ /* 0x000fe2000bfa6270 */
[----:B0-----:R-:W-:Y:S01]  /*5f810*/  UMOV UR5, UR14 ;  /* 0x0000000e00057c82 */ /* 0x001fe20008000000 */
[----:B------:R-:W-:Y:S01]  /*5f820*/  UMOV UR27, UR15 ;  /* 0x0000000f001b7c82 */ /* 0x000fe20008000000 */
[----:B------:R-:W0:Y:S01]  /*5f830*/  LDCU.64 UR14, c[0x0][0x398] ;  /* 0x00007300ff0e77ac */ /* 0x000e220008000a00 */
[C---:B------:R-:W-:Y:S01]  /*5f840*/  VIADD R40, R42.reuse, UR46 ;  /* 0x0000002e2a287c36 */ /* 0x040fe20008000000 */
[----:B------:R-:W-:Y:S01]  /*5f850*/  MOV.SPILL R23, UR27 ;  /* 0x0000001b00177c02 */ /* 0x000fe20009000f00 */
[----:B------:R-:W-:-:S04]  /*5f860*/  IMAD.WIDE R42, R42, 0x2, R58 ;  /* 0x000000022a2a7825 */ /* 0x000fc800078e023a */
[----:B------:R-:W-:Y:S01]  /*5f870*/  IMAD.WIDE R38, R40, 0x2, R52 ;  /* 0x0000000228267825 */ /* 0x000fe200078e0234 */
[----:B------:R1:W-:Y:S04]  /*5f880*/  STL [R1+0x1bc], R23 ;  /* 0x0001bc1701007387 */ /* 0x0003e80000100800 */
[----:B------:R-:W-:Y:S01]  /*5f890*/  @P1 STG.E.U16 desc[UR66][R42.64], R44 ;  /* 0x0000002c2a001986 */ /* 0x000fe2000c101542 */
[----:B0-----:R-:W-:-:S03]  /*5f8a0*/  UMOV UR21, UR15 ;  /* 0x0000000f00157c82 */ /* 0x001fc60008000000 */
[----:B-1----:R-:W4:Y:S01]  /*5f8b0*/  LDL.LU R23, [R1+0x1e0] ;  /* 0x0001e00001177983 */ /* 0x002f220000300800 */
[----:B---3--:R-:W-:-:S03]  /*5f8c0*/  PRMT R41, R22, 0x7632, R41 ;  /* 0x0000763216297816 */ /* 0x008fc60000000029 */
[----:B------:R0:W-:Y:S02]  /*5f8d0*/  @P4 STG.E.U16 desc[UR66][R38.64], R22 ;  /* 0x0000001626004986 */ /* 0x0001e4000c101542 */
[----:B0-----:R-:W-:-:S05]  /*5f8e0*/  MOV.SPILL R22, UR21 ;  /* 0x0000001500167c02 */ /* 0x001fca0009000f00 */
[----:B------:R0:W-:Y:S04]  /*5f8f0*/  STL [R1+0x1b8], R22 ;  /* 0x0001b81601007387 */ /* 0x0001e80000100800 */
[----:B0-----:R-:W3:Y:S01]  /*5f900*/  LDL.LU R22, [R1+0x1f0] ;  /* 0x0001f00001167983 */ /* 0x001ee20000300800 */
[----:B------:R-:W-:Y:S01]  /*5f910*/  UMOV UR9, UR14 ;  /* 0x0000000e00097c82 */ /* 0x000fe20008000000 */
[----:B------:R-:W0:Y:S01]  /*5f920*/  LDCU.64 UR14, c[0x0][0x398] ;  /* 0x00007300ff0e77ac */ /* 0x000e220008000a00 */
[----:B------:R-:W-:Y:S02]  /*5f930*/  ISETP.LT.AND P6, PT, R16, UR42, !P0 ;  /* 0x0000002a10007c0c */ /* 0x000fe4000c7c1270 */
[----:B------:R-:W-:Y:S01]  /*5f940*/  ISETP.LT.AND P4, PT, R60, UR51, !P0 ;  /* 0x000000333c007c0c */ /* 0x000fe2000c781270 */
[----:B------:R-:W-:Y:S01]  /*5f950*/  IMAD.WIDE R36, R40, 0x2, R54 ;  /* 0x0000000228247825 */ /* 0x000fe200078e0236 */
[----:B------:R-:W-:Y:S01]  /*5f960*/  ISETP.LT.AND P0, PT, R0, UR12, !P0 ;  /* 0x0000000c00007c0c */ /* 0x000fe2000c701270 */
[----:B------:R-:W1:Y:S02]  /*5f970*/  LDCU.64 UR42, c[0x0][0x398] ;  /* 0x00007300ff2a77ac */ /* 0x000e640008000a00 */
[----:B------:R-:W-:Y:S01]  /*5f980*/  IMAD.WIDE R38, R40, 0x2, R56 ;  /* 0x0000000228267825 */ /* 0x000fe200078e0238 */
[----:B------:R-:W-:Y:S01]  /*5f990*/  ISETP.LT.AND P2, PT, R61, UR11, !P3 ;  /* 0x0000000b3d007c0c */ /* 0x000fe2000df41270 */
[----:B------:R-:W1:Y:S01]  /*5f9a0*/  LDCU.64 UR50, c[0x0][0x398] ;  /* 0x00007300ff3277ac */ /* 0x000e620008000a00 */
[----:B0-----:R-:W-:Y:S01]  /*5f9b0*/  UMOV UR12, UR15 ;  /* 0x0000000f000c7c82 */ /* 0x001fe20008000000 */
[----:B------:R-:W-:Y:S01]  /*5f9c0*/  UMOV UR71, UR14 ;  /* 0x0000000e00477c82 */ /* 0x000fe20008000000 */
[----:B------:R-:W0:Y:S01]  /*5f9d0*/  LDCU.64 UR14, c[0x0][0x398] ;  /* 0x00007300ff0e77ac */ /* 0x000e220008000a00 */
[----:B------:R-:W-:Y:S01]  /*5f9e0*/  @P6 STG.E.U16 desc[UR66][R36.64], R41 ;  /* 0x0000002924006986 */ /* 0x000fe2000c101542 */
[----:B0-----:R-:W-:-:S02]  /*5f9f0*/  UMOV UR29, UR15 ;  /* 0x0000000f001d7c82 */ /* 0x001fc40008000000 */
[----:B------:R-:W-:-:S05]  /*5fa00*/  MOV.SPILL R43, UR29 ;  /* 0x0000001d002b7c02 */ /* 0x000fca0009000f00 */
[----:B------:R-:W-:Y:S01]  /*5fa10*/  STL [R1+0x1b4], R43 ;  /* 0x0001b42b01007387 */ /* 0x000fe20000100800 */
[----:B--2---:R-:W-:-:S03]  /*5fa20*/  PRMT R42, R17, 0x7632, R42 ;  /* 0x00007632112a7816 */ /* 0x004fc6000000002a */
[----:B------:R0:W-:Y:S04]  /*5fa30*/  @P4 STG.E.U16 desc[UR66][R38.64], R17 ;  /* 0x0000001126004986 */ /* 0x0001e8000c101542 */
[----:B0-----:R-:W2:Y:S01]  /*5fa40*/  LDL.LU R17, [R1+0x1c4] ;  /* 0x0001c40001117983 */ /* 0x001ea20000300800 */
[----:B------:R-:W-:Y:S01]  /*5fa50*/  UMOV UR11, UR14 ;  /* 0x0000000e000b7c82 */ /* 0x000fe20008000000 */
[----:B------:R-:W0:Y:S01]  /*5fa60*/  LDCU.64 UR14, c[0x0][0x398] ;  /* 0x00007300ff0e77ac */ /* 0x000e220008000a00 */
[----:B------:R-:W-:Y:S02]  /*5fa70*/  VIADD R41, R3, 0x13 ;  /* 0x0000001303297836 */ /* 0x000fe40000000000 */
[----:B------:R-:W-:Y:S01]  /*5fa80*/  IMAD.WIDE R36, R40, 0x2, R58 ;  /* 0x0000000228247825 */ /* 0x000fe200078e023a */
[----:B------:R-:W-:Y:S01]  /*5fa90*/  ISETP.LT.AND P1, PT, R16, UR47, !P3 ;  /* 0x0000002f10007c0c */ /* 0x000fe2000df21270 */
[----:B------:R-:W1:Y:S01]  /*5faa0*/  LDCU.64 UR46, c[0x0][0x398] ;  /* 0x00007300ff2e77ac */ /* 0x000e620008000a00 */
[----:B------:R-:W-:Y:S01]  /*5fab0*/  ISETP.GE.AND P6, PT, R41, UR8, PT ;  /* 0x0000000829007c0c */ /* 0x000fe2000bfc6270 */
[----:B------:R-:W-:Y:S01]  /*5fac0*/  VIADD R41, R40, UR52 ;  /* 0x0000003428297c36 */ /* 0x000fe20008000000 */
[----:B0-----:R-:W-:Y:S01]  /*5fad0*/  UMOV UR13, UR14 ;  /* 0x0000000e000d7c82 */ /* 0x001fe20008000000 */
[----:B------:R-:W-:Y:S01]  /*5fae0*/  UMOV UR25, UR15 ;  /* 0x0000000f00197c82 */ /* 0x000fe20008000000 */
[----:B------:R-:W0:Y:S01]  /*5faf0*/  LDCU.64 UR14, c[0x0][0x398] ;  /* 0x00007300ff0e77ac */ /* 0x000e220008000a00 */
[----:B------:R1:W-:Y:S01]  /*5fb00*/  @P0 STG.E.U16 desc[UR66][R36.64], R42 ;  /* 0x0000002a24000986 */ /* 0x0003e2000c101542 */
[----:B------:R-:W-:Y:S01]  /*5fb10*/  ISETP.LT.AND P4, PT, R60, UR53, !P3 ;  /* 0x000000353c007c0c */ /* 0x000fe2000df81270 */
[----:B------:R-:W-:Y:S01]  /*5fb20*/  IMAD.WIDE R38, R41, 0x2, R52 ;  /* 0x0000000229267825 */ /* 0x000fe200078e0234 */
[----:B------:R-:W2:Y:S03]  /*5fb30*/  LDCU UR8, c[0x0][0x398] ;  /* 0x00007300ff0877ac */ /* 0x000ea60008000800 */
[----:B------:R-:W-:Y:S01]  /*5fb40*/  VIADD R40, R3, 0x14 ;  /* 0x0000001403287836 */ /* 0x000fe20000000000 */
[----:B-1----:R-:W-:Y:S01]  /*5fb50*/  MOV.SPILL R36, UR25 ;  /* 0x0000001900247c02 */ /* 0x002fe20009000f00 */
[----:B----4-:R1:W-:Y:S01]  /*5fb60*/  @P2 STG.E.U16 desc[UR66][R38.64], R23 ;  /* 0x0000001726002986 */ /* 0x0103e2000c101542 */
[----:B------:R-:W-:Y:S01]  /*5fb70*/  PRMT R42, R23, 0x7632, R42 ;  /* 0x00007632172a7816 */ /* 0x000fe2000000002a */
[----:B------:R-:W4:Y:S02]  /*5fb80*/  LDCU.64 UR52, c[0x0][0x398] ;  /* 0x00007300ff3477ac */ /* 0x000f240008000a00 */
[----:B------:R1:W-:Y:S01]  /*5fb90*/  STL [R1+0x1b0], R36 ;  /* 0x0001b02401007387 */ /* 0x0003e20000100800 */
[----:B0-----:R-:W-:-:S02]  /*5fba0*/  UMOV UR23, UR15 ;  /* 0x0000000f00177c82 */ /* 0x001fc40008000000 */
[----:B------:R-:W-:Y:S01]  /*5fbb0*/  MOV.SPILL R43, UR23 ;  /* 0x00000017002b7c02 */ /* 0x000fe20009000f00 */
[----:B-1----:R-:W4:Y:S01]  /*5fbc0*/  LDL.LU R23, [R1+0x1d4] ;  /* 0x0001d40001177983 */ /* 0x002f220000300800 */
[----:B------:R-:W-:Y:S01]  /*5fbd0*/  IMAD.WIDE R36, R41, 0x2, R54 ;  /* 0x0000000229247825 */ /* 0x000fe200078e0236 */
[----:B------:R-:W-:-:S03]  /*5fbe0*/  ISETP.GE.AND P0, PT, R40, UR12, PT ;  /* 0x0000000c28007c0c */ /* 0x000fc6000bf06270 */
[C---:B------:R-:W-:Y:S01]  /*5fbf0*/  IMAD.WIDE R38, R41.reuse, 0x2, R56 ;  /* 0x0000000229267825 */ /* 0x040fe200078e0238 */
[----:B------:R0:W-:Y:S03]  /*5fc00*/  @P1 STG.E.U16 desc[UR66][R36.64], R42 ;  /* 0x0000002a24001986 */ /* 0x0001e6000c101542 */
[C---:B------:R-:W-:Y:S01]  /*5fc10*/  VIADD R40, R41.reuse, UR54 ;  /* 0x0000003629287c36 */ /* 0x040fe20008000000 */
[----:B------:R-:W-:Y:S01]  /*5fc20*/  STL [R1+0x1ac], R43 ;  /* 0x0001ac2b01007387 */ /* 0x000fe20000100800 */
[----:B0-----:R-:W-:Y:S01]  /*5fc30*/  IMAD.WIDE R36, R41, 0x2, R58 ;  /* 0x0000000229247825 */ /* 0x001fe200078e023a */
[----:B------:R-:W-:Y:S01]  /*5fc40*/  ISETP.LT.AND P1, PT, R61, UR11, !P5 ;  /* 0x0000000b3d007c0c */ /* 0x000fe2000ef21270 */
[----:B------:R-:W0:Y:S01]  /*5fc50*/  LDCU.64 UR54, c[0x0][0x398] ;  /* 0x00007300ff3677ac */ /* 0x000e220008000a00 */
[----:B---3--:R-:W-:Y:S01]  /*5fc60*/  PRMT R41, R22, 0x7632, R41 ;  /* 0x0000763216297816 */ /* 0x008fe20000000029 */
[----:B------:R1:W-:Y:S04]  /*5fc70*/  @P4 STG.E.U16 desc[UR66][R38.64], R22 ;  /* 0x0000001626004986 */ /* 0x0003e8000c101542 */
[----:B-1----:R-:W3:Y:S01]  /*5fc80*/  LDL.LU R22, [R1+0x1e4] ;  /* 0x0001e40001167983 */ /* 0x002ee20000300800 */
[----:B------:R-:W-:Y:S01]  /*5fc90*/  UMOV UR11, UR14 ;  /* 0x0000000e000b7c82 */ /* 0x000fe20008000000 */
[----:B------:R-:W1:Y:S01]  /*5fca0*/  LDCU.64 UR14, c[0x0][0x398] ;  /* 0x00007300ff0e77ac */ /* 0x000e620008000a00 */
[----:B------:R-:W-:-:S02]  /*5fcb0*/  ISETP.LT.AND P3, PT, R0, UR5, !P3 ;  /* 0x0000000500007c0c */ /* 0x000fc4000df61270 */
[----:B------:R-:W-:Y:S01]  /*5fcc0*/  ISETP.LT.AND P4, PT, R16, UR6, !P5 ;  /* 0x0000000610007c0c */ /* 0x000fe2000ef81270 */
[----:B------:R-:W0:Y:S01]  /*5fcd0*/  LDCU UR5, c[0x0][0x398] ;  /* 0x00007300ff0577ac */ /* 0x000e220008000800 */
[----:B------:R-:W-:-:S09]  /*5fce0*/  ISETP.LT.AND P2, PT, R0, UR9, !P5 ;  /* 0x0000000900007c0c */ /* 0x000fd2000ef41270 */
[----:B------:R0:W-:Y:S01]  /*5fcf0*/  @P3 STG.E.U16 desc[UR66][R36.64], R41 ;  /* 0x0000002924003986 */ /* 0x0001e2000c101542 */
[----:B------:R-:W2:Y:S01]  /*5fd00*/  LDCU UR9, c[0x0][0x398] ;  /* 0x00007300ff0977ac */ /* 0x000ea20008000800 */
[----:B-1----:R-:W-:Y:S01]  /*5fd10*/  UMOV UR29, UR15 ;  /* 0x0000000f001d7c82 */ /* 0x002fe20008000000 */
[----:B------:R-:W-:Y:S01]  /*5fd20*/  UMOV UR12, UR14 ;  /* 0x0000000e000c7c82 */ /* 0x000fe20008000000 */
[----:B------:R-:W-:Y:S01]  /*5fd30*/  MOV.SPILL R38, UR29 ;  /* 0x0000001d00267c02 */ /* 0x000fe20009000f00 */
[----:B------:R-:W1:Y:S01]  /*5fd40*/  LDCU.64 UR14, c[0x0][0x398] ;  /* 0x00007300ff0e77ac */ /* 0x000e620008000a00 */
[----:B0-----:R-:W-:-:S03]  /*5fd50*/  IMAD.WIDE R36, R40, 0x2, R52 ;  /* 0x0000000228247825 */ /* 0x001fc600078e0234 */
[----:B------:R-:W-:Y:S01]  /*5fd60*/  STL [R1+0x1a8], R38 ;  /* 0x0001a82601007387 */ /* 0x000fe20000100800 */
[----:B------:R-:W0:Y:S01]  /*5fd70*/  LDCU UR6, c[0x0][0x398] ;  /* 0x00007300ff0677ac */ /* 0x000e220008000800 */
[----:B--2---:R-:W-:Y:S02]  /*5fd80*/  PRMT R41, R17, 0x7632, R41 ;  /* 0x0000763211297816 */ /* 0x004fe40000000029 */
[----:B------:R2:W-:Y:S04]  /*5fd90*/  @P1 STG.E.U16 desc[UR66][R36.64], R17 ;  /* 0x0000001124001986 */ /* 0x0005e8000c101542 */
[----:B--2---:R-:W2:Y:S01]  /*5fda0*/  LDL.LU R17, [R1+0x1f4] ;  /* 0x0001f40001117983 */ /* 0x004ea20000300800 */
[----:B------:R-:W-:Y:S01]  /*5fdb0*/  IMAD.WIDE R38, R40, 0x2, R54 ;  /* 0x0000000228267825 */ /* 0x000fe200078e0236 */
[----:B-1----:R-:W-:-:S04]  /*5fdc0*/  UMOV UR72, UR14 ;  /* 0x0000000e00487c82 */ /* 0x002fc80008000000 */
[----:B------:R1:W-:Y:S01]  /*5fdd0*/  @P4 STG.E.U16 desc[UR66][R38.64], R41 ;  /* 0x0000002926004986 */ /* 0x0003e2000c101542 */
[----:B------:R-:W-:Y:S01]  /*5fde0*/  ISETP.LT.AND P4, PT, R61, UR11, !P6 ;  /* 0x0000000b3d007c0c */ /* 0x000fe2000f781270 */
[----:B------:R-:W-:Y:S01]  /*5fdf0*/  UMOV UR11, UR15 ;  /* 0x0000000f000b7c82 */ /* 0x000fe20008000000 */
[----:B------:R-:W0:Y:S01]  /*5fe00*/  LDCU.64 UR14, c[0x0][0x398] ;  /* 0x00007300ff0e77ac */ /* 0x000e220008000a00 */
[----:B------:R-:W-:Y:S01]  /*5fe10*/  ISETP.LT.AND P5, PT, R60, UR20, !P5 ;  /* 0x000000143c007c0c */ /* 0x000fe2000efa1270 */
[----:B------:R-:W-:-:S04]  /*5fe20*/  IMAD.WIDE R36, R40, 0x2, R56 ;  /* 0x0000000228247825 */ /* 0x000fc800078e0238 */
[C---:B-1----:R-:W-:Y:S02]  /*5fe30*/  VIADD R41, R40.reuse, UR10 ;  /* 0x0000000a28297c36 */ /* 0x042fe40008000000 */
[----:B------:R-:W-:Y:S01]  /*5fe40*/  IMAD.WIDE R38, R40, 0x2, R58 ;  /* 0x0000000228267825 */ /* 0x000fe200078e023a */
[----:B0-----:R-:W-:-:S05]  /*5fe50*/  UMOV UR27, UR15 ;  /* 0x0000000f001b7c82 */ /* 0x001fca0008000000 */
[----:B----4-:R0:W-:Y:S01]  /*5fe60*/  @P5 STG.E.U16 desc[UR66][R36.64], R23 ;  /* 0x0000001724005986 */ /* 0x0101e2000c101542 */
[----:B------:R-:W-:-:S05]  /*5fe70*/  PRMT R42, R23, 0x7632, R42 ;  /* 0x00007632172a7816 */ /* 0x000fca000000002a */
[----:B------:R-:W-:Y:S01]  /*5fe80*/  @P2 STG.E.U16 desc[UR66][R38.64], R42 ;  /* 0x0000002a26002986 */ /* 0x000fe2000c101542 */
[----:B0-----:R-:W-:Y:S01]  /*5fe90*/  MOV.SPILL R23, UR27 ;  /* 0x0000001b00177c02 */ /* 0x001fe20009000f00 */
[----:B------:R-:W-:-:S04]  /*5fea0*/  IMAD.WIDE R36, R41, 0x2, R52 ;  /* 0x0000000229247825 */ /* 0x000fc800078e0234 */
[----:B------:R-:W-:Y:S04]  /*5feb0*/  STL [R1+0x1a4], R23 ;  /* 0x0001a41701007387 */ /* 0x000fe80000100800 */
[----:B---3--:R0:W-:Y:S01]  /*5fec0*/  @P4 STG.E.U16 desc[UR66][R36.64], R22 ;  /* 0x0000001624004986 */ /* 0x0081e2000c101542 */
[----:B------:R-:W-:-:S03]  /*5fed0*/  PRMT R40, R22, 0x7632, R40 ;  /* 0x0000763216287816 */ /* 0x000fc60000000028 */
[----:B0-----:R-:W3:Y:S01]  /*5fee0*/  LDL.LU R22, [R1+0x1c8] ;  /* 0x0001c80001167983 */ /* 0x001ee20000300800 */
[----:B------:R-:W-:Y:S02]  /*5fef0*/  ISETP.LT.AND P3, PT, R0, UR13, !P6 ;  /* 0x0000000d00007c0c */ /* 0x000fe4000f761270 */
[----:B------:R-:W-:Y:S01]  /*5ff00*/  ISETP.LT.AND P1, PT, R60, UR8, !P6 ;  /* 0x000000083c007c0c */ /* 0x000fe2000f721270 */
[----:B------:R-:W4:Y:S01]  /*5ff10*/  LDL.LU R23, [R1+0x1d8] ;  /* 0x0001d80001177983 */ /* 0x000f220000300800 */
[----:B------:R-:W-:Y:S01]  /*5ff20*/  ISETP.LT.AND P6, PT, R16, UR5, !P6 ;  /* 0x0000000510007c0c */ /* 0x000fe2000f7c1270 */
[----:B------:R-:W-:Y:S01]  /*5ff30*/  IMAD.WIDE R38, R41, 0x2, R54 ;  /* 0x0000000229267825 */ /* 0x000fe200078e0236 */
[----:B------:R-:W-:-:S03]  /*5ff40*/  UMOV UR10, UR14 ;  /* 0x0000000e000a7c82 */ /* 0x000fc60008000000 */
[----:B------:R-:W-:Y:S01]  /*5ff50*/  VIADD R42, R3, 0x15 ;  /* 0x00000015032a7836 */ /* 0x000fe20000000000 */
[----:B------:R-:W-:Y:S02]  /*5ff60*/  ISETP.LT.AND P5, PT, R0, UR12, !P0 ;  /* 0x0000000c00007c0c */ /* 0x000fe4000c7a1270 */
[----:B------:R-:W-:Y:S01]  /*5ff70*/  ISETP.LT.AND P2, PT, R60, UR9, !P0 ;  /* 0x000000093c007c0c */ /* 0x000fe2000c741270 */
[----:B------:R-:W-:Y:S01]  /*5ff80*/  IMAD.WIDE R36, R41, 0x2, R56 ;  /* 0x0000000229247825 */ /* 0x000fe200078e0238 */
[----:B------:R-:W-:Y:S01]  /*5ff90*/  ISETP.LT.AND P4, PT, R16, UR6, !P0 ;  /* 0x0000000610007c0c */ /* 0x000fe2000c781270 */
[----:B------:R-:W0:Y:S01]  /*5ffa0*/  LDCU UR5, c[0x0][0x3b8] ;  /* 0x00007700ff0577ac */ /* 0x000e220008000800 */
[----:B------:R-:W-:Y:S01]  /*5ffb0*/  ISETP.LT.AND P0, PT, R61, UR10, !P0 ;  /* 0x0000000a3d007c0c */ /* 0x000fe2000c701270 */
[----:B------:R1:W-:Y:S01]  /*5ffc0*/  @P6 STG.E.U16 desc[UR66][R38.64], R40 ;  /* 0x0000002826006986 */ /* 0x0003e2000c101542 */
[----:B------:R-:W-:Y:S01]  /*5ffd0*/  ISETP.GE.AND P6, PT, R42, UR11, PT ;  /* 0x0000000b2a007c0c */ /* 0x000fe2000bfc6270 */
[----:B------:R-:W0:Y:S01]  /*5ffe0*/  LDCU.64 UR10, c[0x0][0x398] ;  /* 0x00007300ff0a77ac */ /* 0x000e220008000a00 */
[----:B------:R-:W1:Y:S01]  /*5fff0*/  LDCU.64 UR12, c[0x0][0x398] ;  /* 0x00007300ff0c77ac */ /* 0x000e620008000a00 */
[----:B------:R-:W1:Y:S01]  /*60000*/  LDCU UR8, c[0x0][0x398] ;  /* 0x00007300ff0877ac */ /* 0x000e620008000800 */
[----:B------:R-:W-:-:S02]  /*60010*/  MOV.SPILL R48, UR72 ;  /* 0x0000004800307c02 */ /* 0x000fc40009000f00 */
[----:B------:R-:W-:Y:S01]  /*60020*/  MOV.SPILL R49, UR73 ;  /* 0x0000004900317c02 */ /* 0x000fe20009000f00 */
[----:B------:R-:W2:Y:S01]  /*60030*/  LDCU.64 UR14, c[0x0][0x398] ;  /* 0x00007300ff0e77ac */ /* 0x000ea20008000a00 */
[----:B0-----:R-:W-:Y:S02]  /*60040*/  UMOV UR21, UR11 ;  /* 0x0000000b00157c82 */ /* 0x001fe40008000000 */
[----:B-1----:R-:W-:-:S05]  /*60050*/  MOV.SPILL R38, UR21 ;  /* 0x0000001500267c02 */ /* 0x002fca0009000f00 */
[----:B------:R-:W-:Y:S04]  /*60060*/  STL [R1+0x1a0], R38 ;  /* 0x0001a02601007387 */ /* 0x000fe80000100800 */
[----:B--2---:R0:W-:Y:S01]  /*60070*/  @P1 STG.E.U16 desc[UR66][R36.64], R17 ;  /* 0x0000001124001986 */ /* 0x0041e2000c101542 */
[----:B------:R-:W-:-:S03]  /*60080*/  PRMT R42, R17, 0x7632, R42 ;  /* 0x00007632112a7816 */ /* 0x000fc6000000002a */
[----:B0-----:R-:W2:Y:S01]  /*60090*/  LDL.LU R17, [R1+0x1e8] ;  /* 0x0001e80001117983 */ /* 0x001ea20000300800 */
[C---:B------:R-:W-:Y:S02]  /*600a0*/  VIADD R40, R41.reuse, UR5 ;  /* 0x0000000529287c36 */ /* 0x040fe40008000000 */
[----:B------:R-:W-:Y:S01]  /*600b0*/  IMAD.WIDE R36, R41, 0x2, R58 ;  /* 0x0000000229247825 */ /* 0x000fe200078e023a */
[----:B------:R-:W-:-:S03]  /*600c0*/  UMOV UR9, UR13 ;  /* 0x0000000d00097c82 */ /* 0x000fc60008000000 */
[----:B------:R-:W-:Y:S02]  /*600d0*/  VIADD R41, R3, 0x16 ;  /* 0x0000001603297836 */ /* 0x000fe40000000000 */
[C---:B------:R-:W-:Y:S01]  /*600e0*/  IMAD.WIDE R38, R40.reuse, 0x2, R52 ;  /* 0x0000000228267825 */ /* 0x040fe200078e0234 */
[----:B------:R0:W-:Y:S02]  /*600f0*/  @P3 STG.E.U16 desc[UR66][R36.64], R42 ;  /* 0x0000002a24003986 */ /* 0x0001e4000c101542 */
[----:B------:R-:W-:Y:S01]  /*60100*/  ISETP.GE.AND P3, PT, R41, UR9, PT ;  /* 0x0000000929007c0c */ /* 0x000fe2000bf66270 */
[----:B------:R-:W-:Y:S01]  /*60110*/  UMOV UR6, UR10 ;  /* 0x0000000a00067c82 */ /* 0x000fe20008000000 */
[----:B------:R-:W1:Y:S01]  /*60120*/  LDCU.64 UR10, c[0x0][0x398] ;  /* 0x00007300ff0a77ac */ /* 0x000e620008000a00 */
[----:B0-----:R-:W-:Y:S01]  /*60130*/  IMAD.WIDE R36, R40, 0x2, R54 ;  /* 0x0000000228247825 */ /* 0x001fe200078e0236 */
[----:B------:R-:W-:Y:S01]  /*60140*/  ISETP.LT.AND P1, PT, R16, UR8, !P6 ;  /* 0x0000000810007c0c */ /* 0x000fe2000f721270 */
[----:B------:R-:W0:Y:S01]  /*60150*/  LDCU.64 UR8, c[0x0][0x398] ;  /* 0x00007300ff0877ac */ /* 0x000e220008000a00 */
[----:B---3--:R-:W-:Y:S01]  /*60160*/  PRMT R41, R22, 0x7632, R41 ;  /* 0x0000763216297816 */ /* 0x008fe20000000029 */
[----:B------:R3:W-:Y:S04]  /*60170*/  @P0 STG.E.U16 desc[UR66][R38.64], R22 ;  /* 0x0000001626000986 */ /* 0x0007e8000c101542 */
[----:B---3--:R-:W3:Y:S04]  /*60180*/  LDL.LU R22, [R1+0x1f8] ;  /* 0x0001f80001167983 */ /* 0x008ee80000300800 */
[----:B------:R0:W-:Y:S01]  /*60190*/  @P4 STG.E.U16 desc[UR66][R36.64], R41 ;  /* 0x0000002924004986 */ /* 0x0001e2000c101542 */
[----:B----4-:R-:W-:Y:S01]  /*601a0*/  PRMT R42, R23, 0x7632, R42 ;  /* 0x00007632172a7816 */ /* 0x010fe2000000002a */
[----:B------:R-:W-:-:S02]  /*601b0*/  VIADD R38, R3, 0x17 ;  /* 0x0000001703267836 */ /* 0x000fc40000000000 */
[----:B0-----:R-:W-:-:S05]  /*601c0*/  IMAD.WIDE R36, R40, 0x2, R56 ;  /* 0x0000000228247825 */ /* 0x001fca00078e0238 */
[----:B------:R0:W-:Y:S01]  /*601d0*/  @P2 STG.E.U16 desc[UR66][R36.64], R23 ;  /* 0x0000001724002986 */ /* 0x0001e2000c101542 */
[----:B-1----:R-:W-:Y:S02]  /*601e0*/  UMOV UR5, UR11 ;  /* 0x0000000b00057c82 */ /* 0x002fe40008000000 */
[----:B------:R-:W-:Y:S02]  /*601f0*/  ISETP.GE.AND P4, PT, R38, UR5, PT ;  /* 0x0000000526007c0c */ /* 0x000fe4000bf86270 */
[----:B------:R-:W1:Y:S01]  /*60200*/  LDCU UR5, c[0x0][0x3b8] ;  /* 0x00007700ff0577ac */ /* 0x000e620008000800 */
[----:B0-----:R-:W4:Y:S01]  /*60210*/  LDL.LU R23, [R1+0x1cc] ;  /* 0x0001cc0001177983 */ /* 0x001f220000300800 */
[----:B------:R-:W-:Y:S01]  /*60220*/  ISETP.LT.AND P0, PT, R61, UR6, !P6 ;  /* 0x000000063d007c0c */ /* 0x000fe2000f701270 */
[----:B------:R-:W-:Y:S01]  /*60230*/  VIADD R38, R3, 0x18 ;  /* 0x0000001803267836 */ /* 0x000fe20000000000 */
[----:B------:R-:W-:-:S04]  /*60240*/  UMOV UR6, UR9 ;  /* 0x0000000900067c82 */ /* 0x000fc80008000000 */
[----:B------:R-:W-:Y:S01]  /*60250*/  ISETP.GE.AND P2, PT, R38, UR6, PT ;  /* 0x0000000626007c0c */ /* 0x000fe2000bf46270 */
[----:B------:R-:W-:-:S04]  /*60260*/  IMAD.WIDE R38, R40, 0x2, R58 ;  /* 0x0000000228267825 */ /* 0x000fc800078e023a */
[----:B-1----:R-:W-:-:S04]  /*60270*/  VIADD R41, R40, UR5 ;  /* 0x0000000528297c36 */ /* 0x002fc80008000000 */
[----:B------:R-:W-:Y:S01]  /*60280*/  IMAD.WIDE R36, R41, 0x2, R52 ;  /* 0x0000000229247825 */ /* 0x000fe200078e0234 */
[----:B------:R0:W-:Y:S01]  /*60290*/  @P5 STG.E.U16 desc[UR66][R38.64], R42 ;  /* 0x0000002a26005986 */ /* 0x0001e2000c101542 */
[----:B------:R-:W-:Y:S01]  /*602a0*/  UMOV UR70, UR8 ;  /* 0x0000000800467c82 */ /* 0x000fe20008000000 */
[----:B------:R-:W1:Y:S02]  /*602b0*/  LDCU.64 UR8, c[0x0][0x398] ;  /* 0x00007300ff0877ac */ /* 0x000e640008000a00 */
[----:B--2---:R2:W-:Y:S01]  /*602c0*/  @P0 STG.E.U16 desc[UR66][R36.64], R17 ;  /* 0x0000001124000986 */ /* 0x0045e2000c101542 */
[----:B0-----:R-:W-:-:S03]  /*602d0*/  PRMT R38, R17, 0x7632, R38 ;  /* 0x0000763211267816 */ /* 0x001fc60000000026 */
[----:B--2---:R-:W2:Y:S01]  /*602e0*/  LDL.LU R17, [R1+0x1dc] ;  /* 0x0001dc0001117983 */ /* 0x004ea20000300800 */
[----:B------:R-:W-:Y:S01]  /*602f0*/  MOV.SPILL R46, UR70 ;  /* 0x00000046002e7c02 */ /* 0x000fe20009000f00 */
[----:B-1----:R-:W-:Y:S01]  /*60300*/  UMOV UR5, UR9 ;  /* 0x0000000900057c82 */ /* 0x002fe20008000000 */
[----:B------:R-:W-:Y:S01]  /*60310*/  UMOV UR70, UR8 ;  /* 0x0000000800467c82 */ /* 0x000fe20008000000 */
[----:B------:R-:W0:Y:S01]  /*60320*/  LDCU.64 UR8, c[0x0][0x398] ;  /* 0x00007300ff0877ac */ /* 0x000e220008000a00 */
[C---:B------:R-:W-:Y:S02]  /*60330*/  VIADD R40, R3.reuse, 0x19 ;  /* 0x0000001903287836 */ /* 0x040fe40000000000 */
[----:B------:R-:W-:-:S03]  /*60340*/  VIADD R36, R3, 0x1a ;  /* 0x0000001a03247836 */ /* 0x000fc60000000000 */
[----:B------:R-:W-:Y:S01]  /*60350*/  ISETP.GE.AND P5, PT, R40, UR5, PT ;  /* 0x0000000528007c0c */ /* 0x000fe2000bfa6270 */
[----:B0-----:R-:W-:Y:S01]  /*60360*/  UMOV UR5, UR9 ;  /* 0x0000000900057c82 */ /* 0x001fe20008000000 */
[----:B------:R-:W-:Y:S01]  /*60370*/  UMOV UR20, UR8 ;  /* 0x0000000800147c82 */ /* 0x000fe20008000000 */
[----:B------:R-:W-:Y:S01]  /*60380*/  ISETP.GE.AND P0, PT, R36, UR5, PT ;  /* 0x0000000524007c0c */ /* 0x000fe2000bf06270 */
[----:B------:R-:W0:Y:S01]  /*60390*/  LDCU.64 UR8, c[0x0][0x398] ;  /* 0x00007300ff0877ac */ /* 0x000e220008000a00 */
[----:B------:R-:W1:Y:S01]  /*603a0*/  LDCU UR5, c[0x0][0x398] ;  /* 0x00007300ff0577ac */ /* 0x000e620008000800 */
[----:B------:R-:W-:-:S05]  /*603b0*/  IMAD.WIDE R36, R41, 0x2, R54 ;  /* 0x0000000229247825 */ /* 0x000fca00078e0236 */
[----:B------:R1:W-:Y:S01]  /*603c0*/  @P1 STG.E.U16 desc[UR66][R36.64], R38 ;  /* 0x0000002624001986 */ /* 0x0003e2000c101542 */
[----:B0-----:R-:W-:Y:S01]  /*603d0*/  UMOV UR23, UR9 ;  /* 0x0000000900177c82 */ /* 0x001fe20008000000 */
[----:B-1----:R-:W-:Y:S01]  /*603e0*/  ISETP.LT.AND P1, PT, R60, UR5, !P6 ;  /* 0x000000053c007c0c */ /* 0x002fe2000f721270 */
[----:B------:R-:W-:Y:S01]  /*603f0*/  UMOV UR5, UR8 ;  /* 0x0000000800057c82 */ /* 0x000fe20008000000 */
[----:B------:R-:W0:Y:S01]  /*60400*/  LDCU.64 UR8, c[0x0][0x398] ;  /* 0x00007300ff0877ac */ /* 0x000e220008000a00 */
[----:B------:R-:W-:Y:S02]  /*60410*/  MOV.SPILL R36, UR23 ;  /* 0x0000001700247c02 */ /* 0x000fe40009000f00 */
[----:B------:R-:W-:-:S03]  /*60420*/  ISETP.LT.AND P6, PT, R0, UR5, !P6 ;  /* 0x0000000500007c0c */ /* 0x000fc6000f7c1270 */
[----:B------:R1:W-:Y:S02]  /*60430*/  STL [R1+0x19c], R36 ;  /* 0x00019c2401007387 */ /* 0x0003e40000100800 */
[----:B-1----:R-:W-:Y:S01]  /*60440*/  IMAD.WIDE R36, R41, 0x2, R56 ;  /* 0x0000000229247825 */ /* 0x002fe200078e0238 */
[----:B0-----:R-:W-:-:S04]  /*60450*/  UMOV UR5, UR8 ;  /* 0x0000000800057c82 */ /* 0x001fc80008000000 */
[----:B---3--:R0:W-:Y:S01]  /*60460*/  @P1 STG.E.U16 desc[UR66][R36.64], R22 ;  /* 0x0000001624001986 */ /* 0x0081e2000c101542 */
[----:B------:R-:W-:Y:S02]  /*60470*/  PRMT R39, R22, 0x7632, R39 ;  /* 0x0000763216277816 */ /* 0x000fe40000000027 */
[----:B------:R-:W-:Y:S01]  /*60480*/  ISETP.LT.AND P1, PT, R61, UR5, !P3 ;  /* 0x000000053d007c0c */ /* 0x000fe2000df21270 */
[----:B------:R-:W1:Y:S01]  /*60490*/  LDCU UR5, c[0x0][0x3b8] ;  /* 0x00007700ff0577ac */ /* 0x000e620008000800 */
[----:B0-----:R-:W3:Y:S01]  /*604a0*/  LDL.LU R22, [R1+0x1ec] ;  /* 0x0001ec0001167983 */ /* 0x001ee20000300800 */
[----:B------:R-:W-:Y:S01]  /*604b0*/  UMOV UR25, UR9 ;  /* 0x0000000900197c82 */ /* 0x000fe20008000000 */
[----:B------:R-:W0:Y:S01]  /*604c0*/  LDCU.64 UR8, c[0x0][0x398] ;  /* 0x00007300ff0877ac */ /* 0x000e220008000a00 */
[C---:B------:R-:W-:Y:S01]  /*604d0*/  IMAD.WIDE R36, R41.reuse, 0x2, R58 ;  /* 0x0000000229247825 */ /* 0x040fe200078e023a */
[----:B------:R-:W3:Y:S03]  /*604e0*/  LDL.LU R43, [R1+0x1fc] ;  /* 0x0001fc00012b7983 */ /* 0x000ee60000300800 */
[----:B-1----:R-:W-:Y:S01]  /*604f0*/  VIADD R38, R41, UR5 ;  /* 0x0000000529267c36 */ /* 0x002fe20008000000 */
[----:B------:R-:W1:Y:S01]  /*60500*/  LDCU UR5, c[0x0][0x398] ;  /* 0x00007300ff0577ac */ /* 0x000e620008000800 */
[----:B------:R0:W-:Y:S02]  /*60510*/  @P6 STG.E.U16 desc[UR66][R36.64], R39 ;  /* 0x0000002724006986 */ /* 0x0001e4000c101542 */
[----:B0-----:R-:W-:-:S05]  /*60520*/  IMAD.WIDE R36, R38, 0x2, R52 ;  /* 0x0000000226247825 */ /* 0x001fca00078e0234 */
[----:B----4-:R0:W-:Y:S01]  /*60530*/  @P1 STG.E.U16 desc[UR66][R36.64], R23 ;  /* 0x0000001724001986 */ /* 0x0101e2000c101542 */
[----:B-1----:R-:W-:Y:S01]  /*60540*/  ISETP.LT.AND P6, PT, R16, UR5, !P3 ;  /* 0x0000000510007c0c */ /* 0x002fe2000dfc1270 */
[----:B------:R-:W-:Y:S01]  /*60550*/  UMOV UR5, UR9 ;  /* 0x0000000900057c82 */ /* 0x000fe20008000000 */
[----:B0-----:R-:W-:-:S05]  /*60560*/  VIADD R36, R3, 0x1b ;  /* 0x0000001b03247836 */ /* 0x001fca0000000000 */
[----:B------:R-:W-:Y:S01]  /*60570*/  ISETP.GE.AND P1, PT, R36, UR5, PT ;  /* 0x0000000524007c0c */ /* 0x000fe2000bf26270 */
[----:B------:R-:W0:Y:S01]  /*60580*/  LDCU UR5, c[0x0][0x398] ;  /* 0x00007300ff0577ac */ /* 0x000e220008000800 */
[----:B------:R-:W-:Y:S01]  /*60590*/  PRMT R39, R23, 0x7632, R39 ;  /* 0x0000763217277816 */ /* 0x000fe20000000027 */
[----:B------:R-:W-:-:S05]  /*605a0*/  IMAD.WIDE R36, R38, 0x2, R54 ;  /* 0x0000000226247825 */ /* 0x000fca00078e0236 */
[----:B------:R1:W-:Y:S01]  /*605b0*/  @P6 STG.E.U16 desc[UR66][R36.64], R39 ;  /* 0x0000002724006986 */ /* 0x0003e2000c101542 */
[----:B0-----:R-:W-:Y:S01]  /*605c0*/  ISETP.LT.AND P6, PT, R60, UR5, !P3 ;  /* 0x000000053c007c0c */ /* 0x001fe2000dfc1270 */
[----:B-1----:R-:W-:-:S12]  /*605d0*/  IMAD.WIDE R36, R38, 0x2, R56 ;  /* 0x0000000226247825 */ /* 0x002fd800078e0238 */
[----:B--2---:R0:W-:Y:S02]  /*605e0*/  @P6 STG.E.U16 desc[UR66][R36.64], R17 ;  /* 0x0000001124006986 */ /* 0x0041e4000c101542 */
[----:B0-----:R-:W-:Y:S02]  /*605f0*/  PRMT R36, R17, 0x7632, R36 ;  /* 0x0000763211247816 */ /* 0x001fe40000000024 */
[----:B------:R-:W2:Y:S01]  /*60600*/  LDL.LU R17, [R1+0x200] ;  /* 0x0002000001117983 */ /* 0x000ea20000300800 */
[----:B------:R-:W-:Y:S01]  /*60610*/  UMOV UR72, UR8 ;  /* 0x0000000800487c82 */ /* 0x000fe20008000000 */
[----:B------:R-:W0:Y:S02]  /*60620*/  LDCU.64 UR8, c[0x0][0x398] ;  /* 0x00007300ff0877ac */ /* 0x000e240008000a00 */
[----:B0-----:R-:W-:Y:S01]  /*60630*/  UMOV UR5, UR8 ;  /* 0x0000000800057c82 */ /* 0x001fe20008000000 */
[----:B------:R-:W-:Y:S01]  /*60640*/  UMOV UR27, UR9 ;  /* 0x00000009001b7c82 */ /* 0x000fe20008000000 */
[----:B------:R-:W0:Y:S01]  /*60650*/  LDCU.64 UR8, c[0x0][0x398] ;  /* 0x00007300ff0877ac */ /* 0x000e220008000a00 */
[----:B------:R-:W-:Y:S01]  /*60660*/  ISETP.LT.AND P3, PT, R0, UR5, !P3 ;  /* 0x0000000500007c0c */ /* 0x000fe2000df61270 */
[----:B0-----:R-:W-:-:S02]  /*60670*/  UMOV UR5, UR8 ;  /* 0x0000000800057c82 */ /* 0x001fc40008000000 */
[----:B------:R-:W-:Y:S02]  /*60680*/  ISETP.LT.AND P6, PT, R61, UR5, !P4 ;  /* 0x000000053d007c0c */ /* 0x000fe4000e7c1270 */
[----:B------:R-:W0:Y:S01]  /*60690*/  LDCU UR5, c[0x0][0x3b8] ;  /* 0x00007700ff0577ac */ /* 0x000e220008000800 */
[----:B------:R-:W-:Y:S01]  /*606a0*/  UMOV UR29, UR9 ;  /* 0x00000009001d7c82 */ /* 0x000fe20008000000 */
[----:B------:R-:W1:Y:S01]  /*606b0*/  LDCU.64 UR8, c[0x0][0x398] ;  /* 0x00007300ff0877ac */ /* 0x000e620008000a00 */
[C---:B0-----:R-:W-:Y:S01]  /*606c0*/  VIADD R40, R38.reuse, UR5 ;  /* 0x0000000526287c36 */ /* 0x041fe20008000000 */
[----:B------:R-:W0:Y:S01]  /*606d0*/  LDCU UR5, c[0x0][0x398] ;  /* 0x00007300ff0577ac */ /* 0x000e220008000800 */
[----:B------:R-:W-:-:S05]  /*606e0*/  IMAD.WIDE R38, R38, 0x2, R58 ;  /* 0x0000000226267825 */ /* 0x000fca00078e023a */
[----:B------:R4:W-:Y:S02]  /*606f0*/  @P3 STG.E.U16 desc[UR66][R38.64], R36 ;  /* 0x0000002426003986 */ /* 0x0009e4000c101542 */
[----:B----4-:R-:W-:Y:S01]  /*60700*/  IMAD.WIDE R36, R40, 0x2, R52 ;  /* 0x0000000228247825 */ /* 0x010fe200078e0234 */
[----:B---3--:R-:W-:Y:S02]  /*60710*/  PRMT R38, R22, 0x7632, R38 ;  /* 0x0000763216267816 */ /* 0x008fe40000000026 */
[----:B0-----:R-:W-:Y:S02]  /*60720*/  ISETP.LT.AND P3, PT, R16, UR5, !P4 ;  /* 0x0000000510007c0c */ /* 0x001fe4000e761270 */
[----:B------:R0:W-:Y:S01]  /*60730*/  @P6 STG.E.U16 desc[UR66][R36.64], R22 ;  /* 0x0000001624006986 */ /* 0x0001e2000c101542 */
[----:B-1----:R-:W-:Y:S01]  /*60740*/  UMOV UR5, UR9 ;  /* 0x0000000900057c82 */ /* 0x002fe20008000000 */
[----:B------:R-:W-:Y:S01]  /*60750*/  UMOV UR73, UR8 ;  /* 0x0000000800497c82 */ /* 0x000fe20008000000 */
[----:B------:R-:W1:Y:S01]  /*60760*/  LDCU.64 UR8, c[0x0][0x398] ;  /* 0x00007300ff0877ac */ /* 0x000e620008000a00 */
[----:B0-----:R-:W-:Y:S01]  /*60770*/  VIADD R36, R3, 0x1c ;  /* 0x0000001c03247836 */ /* 0x001fe20000000000 */
[----:B------:R-:W3:Y:S04]  /*60780*/  LDL.LU R22, [R1+0x220] ;  /* 0x0002200001167983 */ /* 0x000ee80000300800 */
[----:B------:R-:W-:Y:S01]  /*60790*/  ISETP.GE.AND P6, PT, R36, UR5, PT ;  /* 0x0000000524007c0c */ /* 0x000fe2000bfc6270 */
[----:B------:R-:W0:Y:S01]  /*607a0*/  LDCU UR5, c[0x0][0x398] ;  /* 0x00007300ff0577ac */ /* 0x000e220008000800 */
[----:B------:R-:W-:Y:S01]  /*607b0*/  IMAD.WIDE R36, R40, 0x2, R54 ;  /* 0x0000000228247825 */ /* 0x000fe200078e0236 */
[----:B------:R-:W4:Y:S01]  /*607c0*/  LDL.LU R23, [R1+0x20] ;  /* 0x0000200001177983 */ /* 0x000f220000300800 */
[----:B-1----:R-:W-:-:S03]  /*607d0*/  UMOV UR21, UR9 ;  /* 0x0000000900157c82 */ /* 0x002fc60008000000 */
[----:B------:R1:W-:Y:S01]  /*607e0*/  @P3 STG.E.U16 desc[UR66][R36.64], R38 ;  /* 0x0000002624003986 */ /* 0x0003e2000c101542 */
[----:B0-----:R-:W-:Y:S01]  /*607f0*/  ISETP.LT.AND P3, PT, R60, UR5, !P4 ;  /* 0x000000053c007c0c */ /* 0x001fe2000e761270 */
[----:B------:R-:W-:Y:S01]  /*60800*/  UMOV UR5, UR8 ;  /* 0x0000000800057c82 */ /* 0x000fe20008000000 */
[----:B------:R-:W0:Y:S01]  /*60810*/  LDCU.64 UR8, c[0x0][0x398] ;  /* 0x00007300ff0877ac */ /* 0x000e220008000a00 */
[----:B-1----:R-:W-:Y:S01]  /*60820*/  IMAD.WIDE R36, R40, 0x2, R56 ;  /* 0x0000000228247825 */ /* 0x002fe200078e0238 */
[----:B------:R-:W-:-:S09]  /*60830*/  ISETP.LT.AND P4, PT, R0, UR5, !P4 ;  /* 0x0000000500007c0c */ /* 0x000fd2000e781270 */
[----:B------:R1:W-:Y:S01]  /*60840*/  @P3 STG.E.U16 desc[UR66][R36.64], R43 ;  /* 0x0000002b24003986 */ /* 0x0003e2000c101542 */
[----:B0-----:R-:W-:Y:S02]  /*60850*/  UMOV UR5, UR8 ;  /* 0x0000000800057c82 */ /* 0x001fe40008000000 */
[----:B------:R-:W-:Y:S02]  /*60860*/  ISETP.LT.AND P3, PT, R61, UR5, !P2 ;  /* 0x000000053d007c0c */ /* 0x000fe4000d761270 */
[----:B------:R-:W0:Y:S01]  /*60870*/  LDCU UR5, c[0x0][0x3b8] ;  /* 0x00007700ff0577ac */ /* 0x000e220008000800 */
[----:B------:R-:W-:Y:S01]  /*60880*/  PRMT R39, R43, 0x7632, R39 ;  /* 0x000076322b277816 */ /* 0x000fe20000000027 */
[----:B-1----:R-:W-:-:S05]  /*60890*/  IMAD.WIDE R36, R40, 0x2, R58 ;  /* 0x0000000228247825 */ /* 0x002fca00078e023a */
[----:B------:R1:W-:Y:S01]  /*608a0*/  @P4 STG.E.U16 desc[UR66][R36.64], R39 ;  /* 0x0000002724004986 */ /* 0x0003e2000c101542 */
[----:B0-----:R-:W-:Y:S01]  /*608b0*/  VIADD R38, R40, UR5 ;  /* 0x0000000528267c36 */ /* 0x001fe20008000000 */
[----:B------:R-:W0:Y:S01]  /*608c0*/  LDCU UR5, c[0x0][0x398] ;  /* 0x00007300ff0577ac */ /* 0x000e220008000800 */
[----:B-1----:R-:W-:Y:S02]  /*608d0*/  VIADD R39, R3, 0x98 ;  /* 0x0000009803277836 */ /* 0x002fe40000000000 */
[----:B------:R-:W-:-:S05]  /*608e0*/  IMAD.WIDE R36, R38, 0x2, R52 ;  /* 0x0000000226247825 */ /* 0x000fca00078e0234 */
[----:B--2---:R1:W-:Y:S01]  /*608f0*/  @P3 STG.E.U16 desc[UR66][R36.64], R17 ;  /* 0x0000001124003986 */ /* 0x0043e2000c101542 */
[----:B------:R-:W-:Y:S01]  /*60900*/  ISETP.GE.AND P3, PT, R39, UR7, PT ;  /* 0x0000000727007c0c */ /* 0x000fe2000bf66270 */
[----:B------:R-:W-:Y:S01]  /*60910*/  UMOV UR23, UR9 ;  /* 0x0000000900177c82 */ /* 0x000fe20008000000 */
[----:B------:R-:W-:Y:S01]  /*60920*/  PRMT R39, R17, 0x7632, R39 ;  /* 0x0000763211277816 */ /* 0x000fe20000000027 */
[----:B------:R-:W2:Y:S01]  /*60930*/  LDCU.64 UR8, c[0x0][0x398] ;  /* 0x00007300ff0877ac */ /* 0x000ea20008000a00 */
[----:B0-----:R-:W-:Y:S01]  /*60940*/  ISETP.LT.AND P4, PT, R16, UR5, !P2 ;  /* 0x0000000510007c0c */ /* 0x001fe2000d781270 */
[----:B------:R-:W0:Y:S01]  /*60950*/  LDCU UR5, c[0x0][0x398] ;  /* 0x00007300ff0577ac */ /* 0x000e220008000800 */
[----:B-1----:R-:W4:Y:S01]  /*60960*/  LDL.LU R17, [R1+0x230] ;  /* 0x0002300001117983 */ /* 0x002f220000300800 */
[----:B------:R-:W-:Y:S01]  /*60970*/  IMAD.WIDE R36, R38, 0x2, R54 ;  /* 0x0000000226247825 */ /* 0x000fe200078e0236 */
[----:B------:R-:W1:Y:S09]  /*60980*/  LDCU.64 UR6, c[0x0][0x398] ;  /* 0x00007300ff0677ac */ /* 0x000e720008000a00 */
[----:B------:R2:W-:Y:S01]  /*60990*/  @P4 STG.E.U16 desc[UR66][R36.64], R39 ;  /* 0x0000002724004986 */ /* 0x0005e2000c101542 */
[----:B0-----:R-:W-:Y:S01]  /*609a0*/  ISETP.LT.AND P4, PT, R60, UR5, !P2 ;  /* 0x000000053c007c0c */ /* 0x001fe2000d781270 */
[----:B------:R-:W0:Y:S01]  /*609b0*/  LDCU UR5, c[0x0][0x3b8] ;  /* 0x00007700ff0577ac */ /* 0x000e220008000800 */
[----:B--2---:R-:W-:Y:S01]  /*609c0*/  IMAD.WIDE R36, R38, 0x2, R56 ;  /* 0x0000000226247825 */ /* 0x004fe200078e0238 */
[----:B------:R-:W-:-:S03]  /*609d0*/  ISETP.LT.AND P2, PT, R0, UR30, !P2 ;  /* 0x0000001e00007c0c */ /* 0x000fc6000d741270 */
[C---:B0-----:R-:W-:Y:S01]  /*609e0*/  VIADD R40, R38.reuse, UR5 ;  /* 0x0000000526287c36 */ /* 0x041fe20008000000 */
[----:B------:R-:W0:Y:S01]  /*609f0*/  LDCU UR5, c[0x0][0x398] ;  /* 0x00007300ff0577ac */ /* 0x000e220008000800 */
[----:B------:R-:W-:-:S05]  /*60a00*/  IMAD.WIDE R38, R38, 0x2, R58 ;  /* 0x0000000226267825 */ /* 0x000fca00078e023a */
[----:B---3--:R2:W-:Y:S02]  /*60a10*/  @P4 STG.E.U16 desc[UR66][R36.64], R22 ;  /* 0x0000001624004986 */ /* 0x0085e4000c101542 */
[----:B--2---:R-:W-:Y:S02]  /*60a20*/  PRMT R36, R22, 0x7632, R36 ;  /* 0x0000763216247816 */ /* 0x004fe40000000024 */
[----:B------:R-:W2:Y:S01]  /*60a30*/  LDL.LU R22, [R1+0x204] ;  /* 0x0002040001167983 */ /* 0x000ea20000300800 */
[----:B------:R-:W-:-:S03]  /*60a40*/  ISETP.LT.AND P4, PT, R61, UR32, !P5 ;  /* 0x000000203d007c0c */ /* 0x000fc6000ef81270 */
[----:B------:R3:W-:Y:S01]  /*60a50*/  @P2 STG.E.U16 desc[UR66][R38.64], R36 ;  /* 0x0000002426002986 */ /* 0x0007e2000c101542 */
[----:B0-----:R-:W-:Y:S01]  /*60a60*/  ISETP.LT.AND P2, PT, R16, UR5, !P5 ;  /* 0x0000000510007c0c */ /* 0x001fe2000ef41270 */
[----:B------:R-:W-:Y:S01]  /*60a70*/  UMOV UR5, UR9 ;  /* 0x0000000900057c82 */ /* 0x000fe20008000000 */
[----:B---3--:R-:W-:Y:S01]  /*60a80*/  IMAD.WIDE R36, R40, 0x2, R52 ;  /* 0x0000000228247825 */ /* 0x008fe200078e0234 */
[----:B----4-:R-:W-:-:S06]  /*60a90*/  PRMT R38, R23, 0x7632, R38 ;  /* 0x0000763217267816 */ /* 0x010fcc0000000026 */
[----:B------:R0:W-:Y:S04]  /*60aa0*/  @P4 STG.E.U16 desc[UR66][R36.64], R23 ;  /* 0x0000001724004986 */ /* 0x0001e8000c101542 */
[----:B0-----:R-:W3:Y:S01]  /*60ab0*/  LDL.LU R23, [R1+0x224] ;  /* 0x0002240001177983 */ /* 0x001ee20000300800 */
[----:B------:R-:W-:-:S05]  /*60ac0*/  VIADD R36, R3, 0x9b ;  /* 0x0000009b03247836 */ /* 0x000fca0000000000 */
[----:B------:R-:W-:Y:S01]  /*60ad0*/  ISETP.GE.AND P4, PT, R36, UR5, PT ;  /* 0x0000000524007c0c */ /* 0x000fe2000bf86270 */
[----:B------:R-:W0:Y:S01]  /*60ae0*/  LDCU UR5, c[0x0][0x398] ;  /* 0x00007300ff0577ac */ /* 0x000e220008000800 */
[----:B------:R-:W-:-:S05]  /*60af0*/  IMAD.WIDE R36, R40, 0x2, R54 ;  /* 0x0000000228247825 */ /* 0x000fca00078e0236 */
[----:B------:R4:W-:Y:S01]  /*60b00*/  @P2 STG.E.U16 desc[UR66][R36.64], R38 ;  /* 0x0000002624002986 */ /* 0x0009e2000c101542 */
[----:B0-----:R-:W-:Y:S01]  /*60b10*/  ISETP.LT.AND P2, PT, R60, UR5, !P5 ;  /* 0x000000053c007c0c */ /* 0x001fe2000ef41270 */
[----:B----4-:R-:W-:Y:S01]  /*60b20*/  IMAD.WIDE R36, R40, 0x2, R56 ;  /* 0x0000000228247825 */ /* 0x010fe200078e0238 */
[----:B------:R-:W0:Y:S11]  /*60b30*/  LDCU UR5, c[0x0][0x3b8] ;  /* 0x00007700ff0577ac */ /* 0x000e360008000800 */
[----:B------:R4:W-:Y:S01]  /*60b40*/  @P2 STG.E.U16 desc[UR66][R36.64], R17 ;  /* 0x0000001124002986 */ /* 0x0009e2000c101542 */
[----:B------:R-:W-:-:S03]  /*60b50*/  PRMT R39, R17, 0x7632, R39 ;  /* 0x0000763211277816 */ /* 0x000fc60000000027 */
[----:B----4-:R-:W4:Y:S01]  /*60b60*/  LDL.LU R17, [R1+0x24] ;  /* 0x0000240001117983 */ /* 0x010f220000300800 */
[----:B------:R-:W-:Y:S01]  /*60b70*/  ISETP.LT.AND P5, PT, R0, UR46, !P5 ;  /* 0x0000002e00007c0c */ /* 0x000fe2000efa1270 */
[C---:B0-----:R-:W-:Y:S01]  /*60b80*/  VIADD R38, R40.reuse, UR5 ;  /* 0x0000000528267c36 */ /* 0x041fe20008000000 */
[----:B------:R-:W-:Y:S01]  /*60b90*/  UMOV UR24, UR8 ;  /* 0x0000000800187c82 */ /* 0x000fe20008000000 */
[----:B------:R-:W0:Y:S01]  /*60ba0*/  LDCU UR5, c[0x0][0x398] ;  /* 0x00007300ff0577ac */ /* 0x000e220008000800 */
[----:B-1----:R-:W-:Y:S01]  /*60bb0*/  ISETP.LT.AND P2, PT, R61, UR6, !P0 ;  /* 0x000000063d007c0c */ /* 0x002fe2000c741270 */
[----:B------:R-:W1:Y:S01]  /*60bc0*/  LDCU.64 UR8, c[0x0][0x398] ;  /* 0x00007300ff0877ac */ /* 0x000e620008000a00 */
[----:B------:R-:W-:-:S07]  /*60bd0*/  IMAD.WIDE R36, R40, 0x2, R58 ;  /* 0x0000000228247825 */ /* 0x000fce00078e023a */
[----:B------:R0:W-:Y:S02]  /*60be0*/  @P5 STG.E.U16 desc[UR66][R36.64], R39 ;  /* 0x0000002724005986 */ /* 0x0001e4000c101542 */
[----:B0-----:R-:W-:Y:S01]  /*60bf0*/  IMAD.WIDE R36, R38, 0x2, R52 ;  /* 0x0000000226247825 */ /* 0x001fe200078e0234 */
[----:B------:R-:W-:Y:S01]  /*60c00*/  ISETP.LT.AND P5, PT, R16, UR5, !P0 ;  /* 0x0000000510007c0c */ /* 0x000fe2000c7a1270 */
[----:B-1----:R-:W-:-:S03]  /*60c10*/  UMOV UR5, UR9 ;  /* 0x0000000900057c82 */ /* 0x002fc60008000000 */
[----:B--2---:R0:W-:Y:S02]  /*60c20*/  @P2 STG.E.U16 desc[UR66][R36.64], R22 ;  /* 0x0000001624002986 */ /* 0x0041e4000c101542 */
[----:B0-----:R-:W-:-:S05]  /*60c30*/  VIADD R36, R3, 0x99 ;  /* 0x0000009903247836 */ /* 0x001fca0000000000 */
[----:B------:R-:W-:Y:S01]  /*60c40*/  ISETP.GE.AND P2, PT, R36, UR5, PT ;  /* 0x0000000524007c0c */ /* 0x000fe2000bf46270 */
[----:B------:R-:W0:Y:S01]  /*60c50*/  LDCU UR5, c[0x0][0x398] ;  /* 0x00007300ff0577ac */ /* 0x000e220008000800 */
[----:B------:R-:W-:Y:S02]  /*60c60*/  PRMT R39, R22, 0x7632, R39 ;  /* 0x0000763216277816 */ /* 0x000fe40000000027 */
[----:B------:R-:W2:Y:S01]  /*60c70*/  LDL.LU R22, [R1+0x234] ;  /* 0x0002340001167983 */ /* 0x000ea20000300800 */
[----:B------:R-:W-:-:S05]  /*60c80*/  IMAD.WIDE R36, R38, 0x2, R54 ;  /* 0x0000000226247825 */ /* 0x000fca00078e0236 */
[----:B------:R1:W-:Y:S01]  /*60c90*/  @P5 STG.E.U16 desc[UR66][R36.64], R39 ;  /* 0x0000002724005986 */ /* 0x0003e2000c101542 */
[----:B0-----:R-:W-:Y:S01]  /*60ca0*/  ISETP.LT.AND P5, PT, R60, UR5, !P0 ;  /* 0x000000053c007c0c */ /* 0x001fe2000c7a1270 */
[----:B------:R-:W0:Y:S01]  /*60cb0*/  LDCU UR5, c[0x0][0x3b8] ;  /* 0x00007700ff0577ac */ /* 0x000e220008000800 */
[----:B-1----:R-:W-:-:S11]  /*60cc0*/  IMAD.WIDE R36, R38, 0x2, R56 ;  /* 0x0000000226247825 */ /* 0x002fd600078e0238 */
[----:B---3--:R1:W-:Y:S02]  /*60cd0*/  @P5 STG.E.U16 desc[UR66][R36.64], R23 ;  /* 0x0000001724005986 */ /* 0x0083e4000c101542 */
[----:B-1----:R-:W-:Y:S02]  /*60ce0*/  PRMT R36, R23, 0x7632, R36 ;  /* 0x0000763217247816 */ /* 0x002fe40000000024 */
[----:B------:R-:W3:Y:S01]  /*60cf0*/  LDL.LU R23, [R1+0x208] ;  /* 0x0002080001177983 */ /* 0x000ee20000300800 */
[----:B------:R-:W-:Y:S01]  /*60d00*/  ISETP.LT.AND P0, PT, R0, UR44, !P0 ;  /* 0x0000002c00007c0c */ /* 0x000fe2000c701270 */
[C---:B0-----:R-:W-:Y:S01]  /*60d10*/  VIADD R40, R38.reuse, UR5 ;  /* 0x0000000526287c36 */ /* 0x041fe20008000000 */
[----:B------:R-:W-:Y:S01]  /*60d20*/  ISETP.LT.AND P5, PT, R61, UR38, !P1 ;  /* 0x000000263d007c0c */ /* 0x000fe2000cfa1270 */
[----:B------:R-:W-:Y:S01]  /*60d30*/  IMAD.WIDE R38, R38, 0x2, R58 ;  /* 0x0000000226267825 */ /* 0x000fe200078e023a */
[----:B------:R-:W-:Y:S01]  /*60d40*/  UMOV UR30, UR8 ;  /* 0x00000008001e7c82 */ /* 0x000fe20008000000 */
[----:B------:R-:W0:Y:S01]  /*60d50*/  LDCU UR5, c[0x0][0x398] ;  /* 0x00007300ff0577ac */ /* 0x000e220008000800 */
[----:B------:R-:W1:Y:S07]  /*60d60*/  LDCU.64 UR8, c[0x0][0x398] ;  /* 0x00007300ff0877ac */ /* 0x000e6e0008000a00 */
[----:B------:R0:W-:Y:S02]  /*60d70*/  @P0 STG.E.U16 desc[UR66][R38.64], R36 ;  /* 0x0000002426000986 */ /* 0x0001e4000c101542 */
[----:B0-----:R-:W-:-:S05]  /*60d80*/  IMAD.WIDE R36, R40, 0x2, R52 ;  /* 0x0000000228247825 */ /* 0x001fca00078e0234 */
[----:B----4-:R0:W-:Y:S01]  /*60d90*/  @P5 STG.E.U16 desc[UR66][R36.64], R17 ;  /* 0x0000001124005986 */ /* 0x0101e2000c101542 */
[----:B------:R-:W-:-:S03]  /*60da0*/  PRMT R38, R17, 0x7632, R38 ;  /* 0x0000763211267816 */ /* 0x000fc60000000026 */
[----:B0-----:R-:W4:Y:S01]  /*60db0*/  LDL.LU R17, [R1+0x228] ;  /* 0x0002280001117983 */ /* 0x001f220000300800 */
[----:B------:R-:W-:Y:S01]  /*60dc0*/  VIADD R36, R3, 0x97 ;  /* 0x0000009703247836 */ /* 0x000fe20000000000 */
[----:B------:R-:W-:Y:S01]  /*60dd0*/  ISETP.LT.AND P0, PT, R16, UR5, !P1 ;  /* 0x0000000510007c0c */ /* 0x000fe2000cf01270 */
[----:B-1----:R-:W-:-:S03]  /*60de0*/  UMOV UR5, UR9 ;  /* 0x0000000900057c82 */ /* 0x002fc60008000000 */
[----:B------:R-:W-:Y:S01]  /*60df0*/  ISETP.GE.AND P5, PT, R36, UR5, PT ;  /* 0x0000000524007c0c */ /* 0x000fe2000bfa6270 */
[----:B------:R-:W0:Y:S01]  /*60e00*/  LDCU UR5, c[0x0][0x398] ;  /* 0x00007300ff0577ac */ /* 0x000e220008000800 */
[----:B------:R-:W-:-:S07]  /*60e10*/  IMAD.WIDE R36, R40, 0x2, R54 ;  /* 0x0000000228247825 */ /* 0x000fce00078e0236 */
[----:B------:R1:W-:Y:S01]  /*60e20*/  @P0 STG.E.U16 desc[UR66][R36.64], R38 ;  /* 0x0000002624000986 */ /* 0x0003e2000c101542 */
[----:B0-----:R-:W-:Y:S01]  /*60e30*/  ISETP.LT.AND P0, PT, R60, UR5, !P1 ;  /* 0x000000053c007c0c */ /* 0x001fe2000cf01270 */
[----:B------:R-:W0:Y:S01]  /*60e40*/  LDCU UR5, c[0x0][0x3b8] ;  /* 0x00007700ff0577ac */ /* 0x000e220008000800 */
[----:B-1----:R-:W-:Y:S01]  /*60e50*/  IMAD.WIDE R36, R40, 0x2, R56 ;  /* 0x0000000228247825 */ /* 0x002fe200078e0238 */
[----:B------:R-:W-:Y:S01]  /*60e60*/  ISETP.LT.AND P1, PT, R0, UR36, !P1 ;  /* 0x0000002400007c0c */ /* 0x000fe2000cf21270 */
[----:B------:R-:W-:Y:S01]  /*60e70*/  UMOV UR32, UR8 ;  /* 0x0000000800207c82 */ /* 0x000fe20008000000 */
[----:B------:R-:W1:Y:S01]  /*60e80*/  LDCU.64 UR8, c[0x0][0x398] ;  /* 0x00007300ff0877ac */ /* 0x000e620008000a00 */
[----:B0-----:R-:W-:Y:S01]  /*60e90*/  VIADD R38, R40, UR5 ;  /* 0x0000000528267c36 */ /* 0x001fe20008000000 */
[----:B------:R-:W0:Y:S06]  /*60ea0*/  LDCU UR5, c[0x0][0x398] ;  /* 0x00007300ff0577ac */ /* 0x000e2c0008000800 */
[----:B--2---:R2:W-:Y:S01]  /*60eb0*/  @P0 STG.E.U16 desc[UR66][R36.64], R22 ;  /* 0x0000001624000986 */ /* 0x0045e2000c101542 */
[----:B------:R-:W-:-:S03]  /*60ec0*/  PRMT R39, R22, 0x7632, R39 ;  /* 0x0000763216277816 */ /* 0x000fc60000000027 */
[----:B--2---:R-:W2:Y:S01]  /*60ed0*/  LDL.LU R22, [R1+0x28] ;  /* 0x0000280001167983 */ /* 0x004ea20000300800 */
[----:B------:R-:W-:Y:S01]  /*60ee0*/  ISETP.LT.AND P0, PT, R61, UR62, !P6 ;  /* 0x0000003e3d007c0c */ /* 0x000fe2000f701270 */
[----:B------:R-:W-:-:S05]  /*60ef0*/  IMAD.WIDE R36, R40, 0x2, R58 ;  /* 0x0000000228247825 */ /* 0x000fca00078e023a */
[----:B------:R1:W-:Y:S01]  /*60f00*/  @P1 STG.E.U16 desc[UR66][R36.64], R39 ;  /* 0x0000002724001986 */ /* 0x0003e2000c101542 */
[----:B0-----:R-:W-:Y:S01]  /*60f10*/  ISETP.LT.AND P1, PT, R16, UR5, !P6 ;  /* 0x0000000510007c0c */ /* 0x001fe2000f721270 */
[----:B-1----:R-:W-:Y:S01]  /*60f20*/  UMOV UR5, UR9 ;  /* 0x0000000900057c82 */ /* 0x002fe20008000000 */
[----:B------:R-:W-:-:S05]  /*60f30*/  IMAD.WIDE R36, R38, 0x2, R52 ;  /* 0x0000000226247825 */ /* 0x000fca00078e0234 */
[----:B---3--:R0:W-:Y:S02]  /*60f40*/  @P0 STG.E.U16 desc[UR66][R36.64], R23 ;  /* 0x0000001724000986 */ /* 0x0081e4000c101542 */
[----:B0-----:R-:W-:-:S05]  /*60f50*/  VIADD R36, R3, 0x1d ;  /* 0x0000001d03247836 */ /* 0x001fca0000000000 */
[----:B------:R-:W-:Y:S01]  /*60f60*/  ISETP.GE.AND P0, PT, R36, UR5, PT ;  /* 0x0000000524007c0c */ /* 0x000fe2000bf06270 */
[----:B------:R-:W0:Y:S01]  /*60f70*/  LDCU UR5, c[0x0][0x398] ;  /* 0x00007300ff0577ac */ /* 0x000e220008000800 */
[----:B------:R-:W-:Y:S01]  /*60f80*/  PRMT R39, R23, 0x7632, R39 ;  /* 0x0000763217277816 */ /* 0x000fe20000000027 */
[----:B------:R-:W-:Y:S01]  /*60f90*/  IMAD.WIDE R36, R38, 0x2, R54 ;  /* 0x0000000226247825 */ /* 0x000fe200078e0236 */
[----:B------:R-:W3:Y:S04]  /*60fa0*/  LDL.LU R23, [R1+0x238] ;  /* 0x0002380001177983 */ /* 0x000ee80000300800 */
[----:B------:R1:W-:Y:S01]  /*60fb0*/  @P1 STG.E.U16 desc[UR66][R36.64], R39 ;  /* 0x0000002724001986 */ /* 0x0003e2000c101542 */
[----:B0-----:R-:W-:Y:S01]  /*60fc0*/  ISETP.LT.AND P1, PT, R60, UR5, !P6 ;  /* 0x000000053c007c0c */ /* 0x001fe2000f721270 */
[----:B-1----:R-:W-:Y:S01]  /*60fd0*/  IMAD.WIDE R36, R38, 0x2, R56 ;  /* 0x0000000226247825 */ /* 0x002fe200078e0238 */
[----:B------:R-:W-:Y:S01]  /*60fe0*/  MOV.SPILL R43, UR24 ;  /* 0x00000018002b7c02 */ /* 0x000fe20009000f00 */
[----:B------:R-:W0:Y:S10]  /*60ff0*/  LDCU UR5, c[0x0][0x3b8] ;  /* 0x00007700ff0577ac */ /* 0x000e340008000800 */
[----:B----4-:R1:W-:Y:S01]  /*61000*/  @P1 STG.E.U16 desc[UR66][R36.64], R17 ;  /* 0x0000001124001986 */ /* 0x0103e2000c101542 */
[----:B------:R-:W-:-:S03]  /*61010*/  PRMT R40, R17, 0x7632, R40 ;  /* 0x0000763211287816 */ /* 0x000fc60000000028 */
[----:B-1----:R-:W4:Y:S01]  /*61020*/  LDL.LU R17, [R1+0x20c] ;  /* 0x00020c0001117983 */ /* 0x002f220000300800 */
[----:B------:R-:W-:Y:S01]  /*61030*/  UMOV UR24, UR8 ;  /* 0x0000000800187c82 */ /* 0x000fe20008000000 */
[----:B------:R-:W1:Y:S01]  /*61040*/  LDCU.64 UR8, c[0x0][0x398] ;  /* 0x00007300ff0877ac */ /* 0x000e620008000a00 */
[----:B------:R-:W-:Y:S01]  /*61050*/  ISETP.LT.AND P6, PT, R0, UR64, !P6 ;  /* 0x0000004000007c0c */ /* 0x000fe2000f7c1270 */
[C---:B0-----:R-:W-:Y:S01]  /*61060*/  VIADD R39, R38.reuse, UR5 ;  /* 0x0000000526277c36 */ /* 0x041fe20008000000 */
[----:B------:R-:W0:Y:S01]  /*61070*/  LDCU UR5, c[0x0][0x398] ;  /* 0x00007300ff0577ac */ /* 0x000e220008000800 */
[----:B------:R-:W-:Y:S01]  /*61080*/  IMAD.WIDE R36, R38, 0x2, R58 ;  /* 0x0000000226247825 */ /* 0x000fe200078e023a */
[----:B-1----:R-:W-:-:S09]  /*61090*/  ISETP.LT.AND P1, PT, R61, UR8, !P0 ;  /* 0x000000083d007c0c */ /* 0x002fd2000c721270 */
[----:B------:R1:W-:Y:S01]  /*610a0*/  @P6 STG.E.U16 desc[UR66][R36.64], R40 ;  /* 0x0000002824006986 */ /* 0x0003e2000c101542 */
[----:B------:R-:W-:Y:S01]  /*610b0*/  UMOV UR74, UR10 ;  /* 0x0000000a004a7c82 */ /* 0x000fe20008000000 */
[----:B------:R-:W0:Y:S01]  /*610c0*/  LDCU.64 UR10, c[0x0][0x398] ;  /* 0x00007300ff0a77ac */ /* 0x000e220008000a00 */
[----:B-1----:R-:W-:Y:S01]  /*610d0*/  IMAD.WIDE R36, R39, 0x2, R52 ;  /* 0x0000000227247825 */ /* 0x002fe200078e0234 */
[----:B0-----:R-:W-:Y:S01]  /*610e0*/  ISETP.LT.AND P6, PT, R16, UR5, !P0 ;  /* 0x0000000510007c0c */ /* 0x001fe2000c7c1270 */
[----:B------:R-:W0:Y:S01]  /*610f0*/  LDCU UR5, c[0x0][0x398] ;  /* 0x00007300ff0577ac */ /* 0x000e220008000800 */
[----:B------:R-:W-:Y:S01]  /*61100*/  MOV.SPILL R44, UR25 ;  /* 0x00000019002c7c02 */ /* 0x000fe20009000f00 */
[----:B------:R-:W-:Y:S01]  /*61110*/  UMOV UR25, UR10 ;  /* 0x0000000a00197c82 */ /* 0x000fe20008000000 */
[----:B------:R-:W-:Y:S01]  /*61120*/  UMOV UR22, UR12 ;  /* 0x0000000c00167c82 */ /* 0x000fe20008000000 */
[----:B------:R-:W1:Y:S01]  /*61130*/  LDCU.64 UR12, c[0x0][0x398] ;  /* 0x00007300ff0c77ac */ /* 0x000e620008000a00 */
[----:B--2---:R2:W-:Y:S01]  /*61140*/  @P1 STG.E.U16 desc[UR66][R36.64], R22 ;  /* 0x0000001624001986 */ /* 0x0045e2000c101542 */
[----:B------:R-:W-:-:S03]  /*61150*/  PRMT R38, R22, 0x7632, R38 ;  /* 0x0000763216267816 */ /* 0x000fc60000000026 */
[----:B--2---:R-:W2:Y:S01]  /*61160*/  LDL.LU R22, [R1+0x22c] ;  /* 0x00022c0001167983 */ /* 0x004ea20000300800 */
[----:B0-----:R-:W-:Y:S01]  /*61170*/  ISETP.LT.AND P1, PT, R60, UR5, !P0 ;  /* 0x000000053c007c0c */ /* 0x001fe2000c721270 */
[----:B------:R-:W-:Y:S01]  /*61180*/  IMAD.WIDE R36, R39, 0x2, R54 ;  /* 0x0000000227247825 */ /* 0x000fe200078e0236 */
[----:B------:R-:W-:Y:S01]  /*61190*/  UMOV UR5, UR11 ;  /* 0x0000000b00057c82 */ /* 0x000fe20008000000 */
[----:B------:R-:W0:Y:S03]  /*611a0*/  LDCU.64 UR10, c[0x0][0x398] ;  /* 0x00007300ff0a77ac */ /* 0x000e260008000a00 */
[----:B------:R1:W-:Y:S02]  /*611b0*/  @P6 STG.E.U16 desc[UR66][R36.64], R38 ;  /* 0x0000002624006986 */ /* 0x0003e4000c101542 */
[----:B-1----:R-:W-:-:S05]  /*611c0*/  VIADD R36, R3, 0x1e ;  /* 0x0000001e03247836 */ /* 0x002fca0000000000 */
[----:B------:R-:W-:Y:S01]  /*611d0*/  ISETP.GE.AND P6, PT, R36, UR5, PT ;  /* 0x0000000524007c0c */ /* 0x000fe2000bfc6270 */
[----:B------:R-:W1:Y:S01]  /*611e0*/  LDCU UR5, c[0x0][0x3b8] ;  /* 0x00007700ff0577ac */ /* 0x000e620008000800 */
[----:B------:R-:W-:Y:S01]  /*611f0*/  IMAD.WIDE R36, R39, 0x2, R56 ;  /* 0x0000000227247825 */ /* 0x000fe200078e0238 */
[----:B0-----:R-:W-:-:S04]  /*61200*/  ISETP.LT.AND P0, PT, R0, UR10, !P0 ;  /* 0x0000000a00007c0c */ /* 0x001fc8000c701270 */
[----:B---3--:R0:W-:Y:S01]  /*61210*/  @P1 STG.E.U16 desc[UR66][R36.64], R23 ;  /* 0x0000001724001986 */ /* 0x0081e2000c101542 */
[----:B------:R-:W-:Y:S02]  /*61220*/  PRMT R40, R23, 0x7632, R40 ;  /* 0x0000763217287816 */ /* 0x000fe40000000028 */
[----:B------:R-:W-:Y:S01]  /*61230*/  ISETP.LT.AND P1, PT, R61, UR12, !P6 ;  /* 0x0000000c3d007c0c */ /* 0x000fe2000f721270 */
[----:B0-----:R-:W3:Y:S01]  /*61240*/  LDL.LU R23, [R1+0x2c] ;  /* 0x00002c0001177983 */ /* 0x001ee20000300800 */
[----:B------:R-:W-:-:S04]  /*61250*/  IMAD.WIDE R36, R39, 0x2, R58 ;  /* 0x0000000227247825 */ /* 0x000fc800078e023a */
[----:B-1----:R-:W-:Y:S01]  /*61260*/  VIADD R38, R39, UR5 ;  /* 0x0000000527267c36 */ /* 0x002fe20008000000 */
[----:B------:R0:W-:Y:S01]  /*61270*/  @P0 STG.E.U16 desc[UR66][R36.64], R40 ;  /* 0x0000002824000986 */ /* 0x0001e2000c101542 */
[----:B------:R-:W1:Y:S02]  /*61280*/  LDCU UR5, c[0x0][0x398] ;  /* 0x00007300ff0577ac */ /* 0x000e640008000800 */
[----:B0-----:R-:W-:-:S05]  /*61290*/  IMAD.WIDE R36, R38, 0x2, R52 ;  /* 0x0000000226247825 */ /* 0x001fca00078e0234 */
[----:B----4-:R0:W-:Y:S01]  /*612a0*/  @P1 STG.E.U16 desc[UR66][R36.64], R17 ;  /* 0x0000001124001986 */ /* 0x0101e2000c101542 */
[----:B------:R-:W-:-:S03]  /*612b0*/  PRMT R39, R17, 0x7632, R39 ;  /* 0x0000763211277816 */ /* 0x000fc60000000027 */
[----:B0-----:R-:W4:Y:S01]  /*612c0*/  LDL.LU R17, [R1+0x23c] ;  /* 0x00023c0001117983 */ /* 0x001f220000300800 */
[----:B-1----:R-:W-:Y:S01]  /*612d0*/  ISETP.LT.AND P0, PT, R16, UR5, !P6 ;  /* 0x0000000510007c0c */ /* 0x002fe2000f701270 */
[----:B------:R-:W0:Y:S01]  /*612e0*/  LDCU UR5, c[0x0][0x398] ;  /* 0x00007300ff0577ac */ /* 0x000e220008000800 */
[----:B------:R-:W-:Y:S01]  /*612f0*/  IMAD.WIDE R36, R38, 0x2, R54 ;  /* 0x0000000226247825 */ /* 0x000fe200078e0236 */
[----:B------:R-:W-:-:S10]  /*61300*/  MOV.SPILL R45, UR29 ;  /* 0x0000001d002d7c02 */ /* 0x000fd40009000f00 */
[----:B------:R1:W-:Y:S01]  /*61310*/  @P0 STG.E.U16 desc[UR66][R36.64], R39 ;  /* 0x0000002724000986 */ /* 0x0003e2000c101542 */
[----:B0-----:R-:W-:Y:S01]  /*61320*/  ISETP.LT.AND P1, PT, R60, UR5, !P6 ;  /* 0x000000053c007c0c */ /* 0x001fe2000f721270 */
[----:B------:R-:W-:Y:S01]  /*61330*/  UMOV UR5, UR15 ;  /* 0x0000000f00057c82 */ /* 0x000fe20008000000 */
[----:B-1----:R-:W-:-:S05]  /*61340*/  VIADD R36, R3, 0x1f ;  /* 0x0000001f03247836 */ /* 0x002fca0000000000 */
[----:B------:R-:W-:Y:S01]  /*61350*/  ISETP.GE.AND P0, PT, R36, UR5, PT ;  /* 0x0000000524007c0c */ /* 0x000fe2000bf06270 */
[----:B------:R-:W0:Y:S01]  /*61360*/  LDCU UR5, c[0x0][0x3b8] ;  /* 0x00007700ff0577ac */ /* 0x000e220008000800 */
[C---:B------:R-:W-:Y:S01]  /*61370*/  IMAD.WIDE R36, R38.reuse, 0x2, R56 ;  /* 0x0000000226247825 */ /* 0x040fe200078e0238 */
[----:B------:R-:W-:Y:S01]  /*61380*/  UMOV UR29, UR14 ;  /* 0x0000000e001d7c82 */ /* 0x000fe20008000000 */
[----:B------:R-:W1:Y:S02]  /*61390*/  LDCU.64 UR14, c[0x0][0x398] ;  /* 0x00007300ff0e77ac */ /* 0x000e640008000a00 */
[----:B0-----:R-:W-:Y:S01]  /*613a0*/  VIADD R40, R38, UR5 ;  /* 0x0000000526287c36 */ /* 0x001fe20008000000 */
[----:B------:R-:W0:Y:S01]  /*613b0*/  LDCU UR5, c[0x0][0x398] ;  /* 0x00007300ff0577ac */ /* 0x000e220008000800 */
[----:B-1----:R-:W-:Y:S01]  /*613c0*/  ISETP.LT.AND P6, PT, R0, UR14, !P6 ;  /* 0x0000000e00007c0c */ /* 0x002fe2000f7c1270 */
[----:B------:R-:W-:Y:S01]  /*613d0*/  IMAD.WIDE R38, R38, 0x2, R58 ;  /* 0x0000000226267825 */ /* 0x000fe200078e023a */
[----:B--2---:R1:W-:Y:S02]  /*613e0*/  @P1 STG.E.U16 desc[UR66][R36.64], R22 ;  /* 0x0000001624001986 */ /* 0x0043e4000c101542 */
[----:B-1----:R-:W-:-:S02]  /*613f0*/  PRMT R36, R22, 0x7632, R36 ;  /* 0x0000763216247816 */ /* 0x002fc40000000024 */
[----:B------:R-:W2:Y:S01]  /*61400*/  LDL.LU R22, [R1+0x30] ;  /* 0x0000300001167983 */ /* 0x000ea20000300800 */
[----:B------:R-:W-:-:S06]  /*61410*/  ISETP.LT.AND P1, PT, R61, UR16, !P0 ;  /* 0x000000103d007c0c */ /* 0x000fcc000c721270 */
[----:B------:R1:W-:Y:S01]  /*61420*/  @P6 STG.E.U16 desc[UR66][R38.64], R36 ;  /* 0x0000002426006986 */ /* 0x0003e2000c101542 */
[----:B0-----:R-:W-:Y:S01]  /*61430*/  ISETP.LT.AND P6, PT, R16, UR5, !P0 ;  /* 0x0000000510007c0c */ /* 0x001fe2000c7c1270 */
[----:B------:R-:W0:Y:S01]  /*61440*/  LDCU UR5, c[0x0][0x398] ;  /* 0x00007300ff0577ac */ /* 0x000e220008000800 */
[----:B-1----:R-:W-:-:S05]  /*61450*/  IMAD.WIDE R36, R40, 0x2, R52 ;  /* 0x0000000228247825 */ /* 0x002fca00078e0234 */
[----:B---3--:R1:W-:Y:S01]  /*61460*/  @P1 STG.E.U16 desc[UR66][R36.64], R23 ;  /* 0x0000001724001986 */ /* 0x0083e2000c101542 */
[----:B------:R-:W-:Y:S02]  /*61470*/  PRMT R38, R23, 0x7632, R38 ;  /* 0x0000763217267816 */ /* 0x000fe40000000026 */
[----:B0-----:R-:W-:Y:S01]  /*61480*/  ISETP.LT.AND P1, PT, R60, UR5, !P0 ;  /* 0x000000053c007c0c */ /* 0x001fe2000c721270 */
[----:B-1----:R-:W3:Y:S01]  /*61490*/  LDL.LU R23, [R1+0x40] ;  /* 0x0000400001177983 */ /* 0x002ee20000300800 */
[----:B------:R-:W-:Y:S01]  /*614a0*/  IMAD.WIDE R36, R40, 0x2, R54 ;  /* 0x0000000228247825 */ /* 0x000fe200078e0236 */
[----:B------:R-:W-:Y:S01]  /*614b0*/  UMOV UR5, UR19 ;  /* 0x0000001300057c82 */ /* 0x000fe20008000000 */
[----:B------:R-:W0:Y:S03]  /*614c0*/  LDCU.64 UR18, c[0x0][0x398] ;  /* 0x00007300ff1277ac */ /* 0x000e260008000a00 */
[----:B------:R1:W-:Y:S02]  /*614d0*/  @P6 STG.E.U16 desc[UR66][R36.64], R38 ;  /* 0x0000002624006986 */ /* 0x0003e4000c101542 */
[----:B-1----:R-:W-:-:S05]  /*614e0*/  VIADD R36, R3, 0x20 ;  /* 0x0000002003247836 */ /* 0x002fca0000000000 */
[----:B------:R-:W-:Y:S01]  /*614f0*/  ISETP.GE.AND P6, PT, R36, UR5, PT ;  /* 0x0000000524007c0c */ /* 0x000fe2000bfc6270 */
[----:B------:R-:W-:Y:S01]  /*61500*/  IMAD.WIDE R36, R40, 0x2, R56 ;  /* 0x0000000228247825 */ /* 0x000fe200078e0238 */
[----:B------:R-:W1:Y:S04]  /*61510*/  LDCU UR5, c[0x0][0x3b8] ;  /* 0x00007700ff0577ac */ /* 0x000e680008000800 */
[----:B----4-:R4:W-:Y:S01]  /*61520*/  @P1 STG.E.U16 desc[UR66][R36.64], R17 ;  /* 0x0000001124001986 */ /* 0x0109e2000c101542 */
[----:B------:R-:W-:-:S03]  /*61530*/  PRMT R39, R17, 0x7632, R39 ;  /* 0x0000763211277816 */ /* 0x000fc60000000027 */
[----:B----4-:R-:W4:Y:S01]  /*61540*/  LDL.LU R17, [R1+0x60] ;  /* 0x0000600001117983 */ /* 0x010f220000300800 */
[----:B0-----:R-:W-:Y:S02]  /*61550*/  ISETP.LT.AND P0, PT, R0, UR18, !P0 ;  /* 0x0000001200007c0c */ /* 0x001fe4000c701270 */
[----:B------:R-:W-:Y:S01]  /*61560*/  ISETP.LT.AND P1, PT, R61, UR42, !P6 ;  /* 0x0000002a3d007c0c */ /* 0x000fe2000f721270 */
[C---:B-1----:R-:W-:Y:S01]  /*61570*/  VIADD R38, R40.reuse, UR5 ;  /* 0x0000000528267c36 */ /* 0x042fe20008000000 */
[----:B------:R-:W0:Y:S01]  /*61580*/  LDCU UR5, c[0x0][0x398] ;  /* 0x00007300ff0577ac */ /* 0x000e220008000800 */
[----:B------:R-:W-:-:S08]  /*61590*/  IMAD.WIDE R36, R40, 0x2, R58 ;  /* 0x0000000228247825 */ /* 0x000fd000078e023a */
[----:B------:R1:W-:Y:S02]  /*615a0*/  @P0 STG.E.U16 desc[UR66][R36.64], R39 ;  /* 0x0000002724000986 */ /* 0x0003e4000c101542 */
[----:B-1----:R-:W-:Y:S01]  /*615b0*/  IMAD.WIDE R36, R38, 0x2, R52 ;  /* 0x0000000226247825 */ /* 0x002fe200078e0234 */
[----:B0-----:R-:W-:Y:S01]  /*615c0*/  ISETP.LT.AND P0, PT, R16, UR5, !P6 ;  /* 0x0000000510007c0c */ /* 0x001fe2000f701270 */
[----:B------:R-:W0:Y:S01]  /*615d0*/  LDCU UR5, c[0x0][0x398] ;  /* 0x00007300ff0577ac */ /* 0x000e220008000800 */
[----:B------:R-:W-:Y:S02]  /*615e0*/  MOV.SPILL R42, UR31 ;  /* 0x0000001f002a7c02 */ /* 0x000fe40009000f00 */
[----:B------:R-:W-:Y:S01]  /*615f0*/  MOV.SPILL R41, UR30 ;  /* 0x0000001e00297c02 */ /* 0x000fe20009000f00 */
[----:B------:R-:W1:Y:S01]  /*61600*/  LDCU.64 UR30, c[0x0][0x398] ;  /* 0x00007300ff1e77ac */ /* 0x000e620008000a00 */
[----:B--2---:R2:W-:Y:S01]  /*61610*/  @P1 STG.E.U16 desc[UR66][R36.64], R22 ;  /* 0x0000001624001986 */ /* 0x0045e2000c101542 */
[----:B------:R-:W-:-:S03]  /*61620*/  PRMT R39, R22, 0x7632, R39 ;  /* 0x0000763216277816 */ /* 0x000fc60000000027 */
[----:B--2---:R-:W2:Y:S01]  /*61630*/  LDL.LU R22, [R1+0x50] ;  /* 0x0000500001167983 */ /* 0x004ea20000300800 */
[----:B------:R-:W-:Y:S01]  /*61640*/  IMAD.WIDE R36, R38, 0x2, R54 ;  /* 0x0000000226247825 */ /* 0x000fe200078e0236 */
[----:B0-----:R-:W-:Y:S01]  /*61650*/  ISETP.LT.AND P1, PT, R60, UR5, !P6 ;  /* 0x000000053c007c0c */ /* 0x001fe2000f721270 */
[----:B-1----:R-:W-:-:S03]  /*61660*/  UMOV UR5, UR31 ;  /* 0x0000001f00057c82 */ /* 0x002fc60008000000 */
[----:B------:R0:W-:Y:S02]  /*61670*/  @P0 STG.E.U16 desc[UR66][R36.64], R39 ;  /* 0x0000002724000986 */ /* 0x0001e4000c101542 */
[----:B0-----:R-:W-:-:S05]  /*61680*/  VIADD R36, R3, 0x21 ;  /* 0x0000002103247836 */ /* 0x001fca0000000000 */
[----:B------:R-:W-:Y:S01]  /*61690*/  ISETP.GE.AND P0, PT, R36, UR5, PT ;  /* 0x0000000524007c0c */ /* 0x000fe2000bf06270 */
[----:B------:R-:W0:Y:S01]  /*616a0*/  LDCU UR5, c[0x0][0x3b8] ;  /* 0x00007700ff0577ac */ /* 0x000e220008000800 */
[----:B------:R-:W-:Y:S01]  /*616b0*/  IMAD.WIDE R36, R38, 0x2, R56 ;  /* 0x0000000226247825 */ /* 0x000fe200078e0238 */
[----:B------:R-:W-:-:S04]  /*616c0*/  ISETP.LT.AND P6, PT, R0, UR34, !P6 ;  /* 0x0000002200007c0c */ /* 0x000fc8000f7c1270 */
[----:B---3--:R1:W-:Y:S01]  /*616d0*/  @P1 STG.E.U16 desc[UR66][R36.64], R23 ;  /* 0x0000001724001986 */ /* 0x0083e2000c101542 */
[----:B------:R-:W-:Y:S01]  /*616e0*/  ISETP.LT.AND P1, PT, R61, UR40, !P0 ;  /* 0x000000283d007c0c */ /* 0x000fe2000c721270 */
[C---:B0-----:R-:W-:Y:S01]  /*616f0*/  VIADD R40, R38.reuse, UR5 ;  /* 0x0000000526287c36 */ /* 0x041fe20008000000 */
[----:B------:R-:W0:Y:S01]  /*61700*/  LDCU UR5, c[0x0][0x398] ;  /* 0x00007300ff0577ac */ /* 0x000e220008000800 */
[----:B-1----:R-:W-:Y:S02]  /*61710*/  PRMT R36, R23, 0x7632, R36 ;  /* 0x0000763217247816 */ /* 0x002fe40000000024 */
[----:B------:R-:W3:Y:S01]  /*61720*/  LDL.LU R23, [R1+0x34] ;  /* 0x0000340001177983 */ /* 0x000ee20000300800 */
[----:B------:R-:W-:-:S05]  /*61730*/  IMAD.WIDE R38, R38, 0x2, R58 ;  /* 0x0000000226267825 */ /* 0x000fca00078e023a */
[----:B------:R1:W-:Y:S02]  /*61740*/  @P6 STG.E.U16 desc[UR66][R38.64], R36 ;  /* 0x0000002426006986 */ /* 0x0003e4000c101542 */
[----:B-1----:R-:W-:-:S05]  /*61750*/  IMAD.WIDE R36, R40, 0x2, R52 ;  /* 0x0000000228247825 */ /* 0x002fca00078e0234 */
[----:B----4-:R1:W-:Y:S01]  /*61760*/  @P1 STG.E.U16 desc[UR66][R36.64], R17 ;  /* 0x0000001124001986 */ /* 0x0103e2000c101542 */
[----:B------:R-:W-:-:S03]  /*61770*/  PRMT R38, R17, 0x7632, R38 ;  /* 0x0000763211267816 */ /* 0x000fc60000000026 */
[----:B-1----:R-:W4:Y:S01]  /*61780*/  LDL.LU R17, [R1+0x44] ;  /* 0x0000440001117983 */ /* 0x002f220000300800 */
[----:B0-----:R-:W-:Y:S01]  /*61790*/  ISETP.LT.AND P6, PT, R16, UR5, !P0 ;  /* 0x0000000510007c0c */ /* 0x001fe2000c7c1270 */
[----:B------:R-:W0:Y:S01]  /*617a0*/  LDCU UR5, c[0x0][0x398] ;  /* 0x00007300ff0577ac */ /* 0x000e220008000800 */
[----:B------:R-:W-:Y:S01]  /*617b0*/  UMOV UR26, UR30 ;  /* 0x0000001e001a7c82 */ /* 0x000fe20008000000 */
[----:B------:R-:W1:Y:S01]  /*617c0*/  LDCU.64 UR30, c[0x0][0x398] ;  /* 0x00007300ff1e77ac */ /* 0x000e620008000a00 */
[----:B------:R-:W-:-:S09]  /*617d0*/  IMAD.WIDE R36, R40, 0x2, R54 ;  /* 0x0000000228247825 */ /* 0x000fd200078e0236 */
[----:B------:R1:W-:Y:S01]  /*617e0*/  @P6 STG.E.U16 desc[UR66][R36.64], R38 ;  /* 0x0000002624006986 */ /* 0x0003e2000c101542 */
[----:B0-----:R-:W-:Y:S01]  /*617f0*/  ISETP.LT.AND P1, PT, R60, UR5, !P0 ;  /* 0x000000053c007c0c */ /* 0x001fe2000c721270 */
[----:B-1----:R-:W-:Y:S01]  /*61800*/  VIADD R36, R3, 0x22 ;  /* 0x0000002203247836 */ /* 0x002fe20000000000 */
[----:B------:R-:W-:-:S04]  /*61810*/  UMOV UR5, UR31 ;  /* 0x0000001f00057c82 */ /* 0x000fc80008000000 */
[----:B------:R-:W-:Y:S01]  /*61820*/  ISETP.GE.AND P6, PT, R36, UR5, PT ;  /* 0x0000000524007c0c */ /* 0x000fe2000bfc6270 */
[----:B------:R-:W0:Y:S01]  /*61830*/  LDCU UR5, c[0x0][0x3b8] ;  /* 0x00007700ff0577ac */ /* 0x000e220008000800 */
[----:B------:R-:W-:Y:S01]  /*61840*/  IMAD.WIDE R36, R40, 0x2, R56 ;  /* 0x0000000228247825 */ /* 0x000fe200078e0238 */
[----:B------:R-:W-:-:S03]  /*61850*/  ISETP.LT.AND P0, PT, R0, UR50, !P0 ;  /* 0x0000003200007c0c */ /* 0x000fc6000c701270 */
[----:B0-----:R-:W-:Y:S01]  /*61860*/  VIADD R38, R40, UR5 ;  /* 0x0000000528267c36 */ /* 0x001fe20008000000 */
[----:B------:R-:W0:Y:S01]  /*61870*/  LDCU UR5, c[0x0][0x398] ;  /* 0x00007300ff0577ac */ /* 0x000e220008000800 */
[----:B------:R-:W-:Y:S01]  /*61880*/  UMOV UR34, UR30 ;  /* 0x0000001e00227c82 */ /* 0x000fe20008000000 */
[----:B------:R-:W1:Y:S01]  /*61890*/  LDCU.64 UR30, c[0x0][0x398] ;  /* 0x00007300ff1e77ac */ /* 0x000e620008000a00 */
[----:B--2---:R2:W-:Y:S01]  /*618a0*/  @P1 STG.E.U16 desc[UR66][R36.64], R22 ;  /* 0x0000001624001986 */ /* 0x0045e2000c101542 */
[----:B------:R-:W-:-:S03]  /*618b0*/  PRMT R39, R22, 0x7632, R39 ;  /* 0x0000763216277816 */ /* 0x000fc60000000027 */
[----:B--2---:R-:W2:Y:S01]  /*618c0*/  LDL.LU R22, [R1+0x64] ;  /* 0x0000640001167983 */ /* 0x004ea20000300800 */
[----:B------:R-:W-:Y:S01]  /*618d0*/  IMAD.WIDE R36, R40, 0x2, R58 ;  /* 0x0000000228247825 */ /* 0x000fe200078e023a */
[----:B------:R-:W-:-:S04]  /*618e0*/  ISETP.LT.AND P1, PT, R61, UR52, !P6 ;  /* 0x000000343d007c0c */ /* 0x000fc8000f721270 */
[----:B------:R1:W-:Y:S01]  /*618f0*/  @P0 STG.E.U16 desc[UR66][R36.64], R39 ;  /* 0x0000002724000986 */ /* 0x0003e2000c101542 */
[----:B0-----:R-:W-:Y:S01]  /*61900*/  ISETP.LT.AND P0, PT, R16, UR5, !P6 ;  /* 0x0000000510007c0c */ /* 0x001fe2000f701270 */
[----:B------:R-:W0:Y:S01]  /*61910*/  LDCU UR5, c[0x0][0x398] ;  /* 0x00007300ff0577ac */ /* 0x000e220008000800 */
[----:B-1----:R-:W-:-:S06]  /*61920*/  IMAD.WIDE R36, R38, 0x2, R52 ;  /* 0x0000000226247825 */ /* 0x002fcc00078e0234 */
[----:B---3--:R1:W-:Y:S01]  /*61930*/  @P1 STG.E.U16 desc[UR66][R36.64], R23 ;  /* 0x0000001724001986 */ /* 0x0083e2000c101542 */
[----:B------:R-:W-:Y:S02]  /*61940*/  PRMT R39, R23, 0x7632, R39 ;  /* 0x0000763217277816 */ /* 0x000fe40000000027 */
[----:B0-----:R-:W-:Y:S01]  /*61950*/  ISETP.LT.AND P1, PT, R60, UR5, !P6 ;  /* 0x000000053c007c0c */ /* 0x001fe2000f721270 */
[----:B-1----:R-:W-:Y:S01]  /*61960*/  IMAD.WIDE R36, R38, 0x2, R54 ;  /* 0x0000000226247825 */ /* 0x002fe200078e0236 */
[----:B------:R-:W3:Y:S04]  /*61970*/  LDL.LU R23, [R1+0x54] ;  /* 0x0000540001177983 */ /* 0x000ee80000300800 */
[----:B------:R0:W-:Y:S01]  /*61980*/  @P0 STG.E.U16 desc[UR66][R36.64], R39 ;  /* 0x0000002724000986 */ /* 0x0001e2000c101542 */
[----:B------:R-:W-:Y:S01]  /*61990*/  UMOV UR5, UR31 ;  /* 0x0000001f00057c82 */ /* 0x000fe20008000000 */
[----:B0-----:R-:W-:-:S05]  /*619a0*/  VIADD R36, R3, 0x23 ;  /* 0x0000002303247836 */ /* 0x001fca0000000000 */
[----:B------:R-:W-:Y:S01]  /*619b0*/  ISETP.GE.AND P0, PT, R36, UR5, PT ;  /* 0x0000000524007c0c */ /* 0x000fe2000bf06270 */
[C---:B------:R-:W-:Y:S01]  /*619c0*/  IMAD.WIDE R36, R38.reuse, 0x2, R56 ;  /* 0x0000000226247825 */ /* 0x040fe200078e0238 */
[----:B------:R-:W0:Y:S04]  /*619d0*/  LDCU UR5, c[0x0][0x3b8] ;  /* 0x00007700ff0577ac */ /* 0x000e280008000800 */
[----:B----4-:R1:W-:Y:S02]  /*619e0*/  @P1 STG.E.U16 desc[UR66][R36.64], R17 ;  /* 0x0000001124001986 */ /* 0x0103e4000c101542 */
[----:B-1----:R-:W-:Y:S02]  /*619f0*/  PRMT R36, R17, 0x7632, R36 ;  /* 0x0000763211247816 */ /* 0x002fe40000000024 */
[----:B------:R-:W4:Y:S01]  /*61a00*/  LDL.LU R17, [R1+0x38] ;  /* 0x0000380001117983 */ /* 0x000f220000300800 */
[----:B0-----:R-:W-:Y:S01]  /*61a10*/  VIADD R40, R38, UR5 ;  /* 0x0000000526287c36 */ /* 0x001fe20008000000 */
[----:B------:R-:W0:Y:S01]  /*61a20*/  LDCU UR5, c[0x0][0x398] ;  /* 0x00007300ff0577ac */ /* 0x000e220008000800 */
[----:B------:R-:W-:-:S02]  /*61a30*/  ISETP.LT.AND P6, PT, R0, UR54, !P6 ;  /* 0x0000003600007c0c */ /* 0x000fc4000f7c1270 */
[----:B------:R-:W-:Y:S01]  /*61a40*/  ISETP.LT.AND P1, PT, R61, UR56, !P0 ;  /* 0x000000383d007c0c */ /* 0x000fe2000c721270 */
[----:B------:R-:W-:Y:S01]  /*61a50*/  IMAD.WIDE R38, R38, 0x2, R58 ;  /* 0x0000000226267825 */ /* 0x000fe200078e023a */
[----:B------:R-:W-:Y:S01]  /*61a60*/  UMOV UR42, UR30 ;  /* 0x0000001e002a7c82 */ /* 0x000fe20008000000 */
[----:B------:R-:W1:Y:S08]  /*61a70*/  LDCU.64 UR30, c[0x0][0x398] ;  /* 0x00007300ff1e77ac */ /* 0x000e700008000a00 */
[----:B------:R1:W-:Y:S01]  /*61a80*/  @P6 STG.E.U16 desc[UR66][R38.64], R36 ;  /* 0x0000002426006986 */ /* 0x0003e2000c101542 */
[----:B0-----:R-:W-:Y:S01]  /*61a90*/  ISETP.LT.AND P6, PT, R16, UR5, !P0 ;  /* 0x0000000510007c0c */ /* 0x001fe2000c7c1270 */
[----:B------:R-:W0:Y:S01]  /*61aa0*/  LDCU UR5, c[0x0][0x398] ;  /* 0x00007300ff0577ac */ /* 0x000e220008000800 */
[----:B-1----:R-:W-:-:S05]  /*61ab0*/  IMAD.WIDE R36, R40, 0x2, R52 ;  /* 0x0000000228247825 */ /* 0x002fca00078e0234 */
[----:B--2---:R1:W-:Y:S02]  /*61ac0*/  @P1 STG.E.U16 desc[UR66][R36.64], R22 ;  /* 0x0000001624001986 */ /* 0x0043e4000c101542 */
[----:B-1----:R-:W-:Y:S01]  /*61ad0*/  IMAD.MOV.U32 R37, RZ, RZ, R22 ;  /* 0x000000ffff257224 */ /* 0x002fe200078e0016 */
[----:B0-----:R-:W-:Y:S01]  /*61ae0*/  ISETP.LT.AND P1, PT, R60, UR5, !P0 ;  /* 0x000000053c007c0c */ /* 0x001fe2000c721270 */
[----:B------:R-:W2:Y:S03]  /*61af0*/  LDL.LU R22, [R1+0x1f70] ;  /* 0x001f700001167983 */ /* 0x000ea60000300800 */
[----:B------:R-:W-:Y:S01]  /*61b00*/  PRMT R38, R37, 0x7632, R38 ;  /* 0x0000763225267816 */ /* 0x000fe20000000026 */
[----:B------:R-:W-:Y:S01]  /*61b10*/  IMAD.WIDE R36, R40, 0x2, R54 ;  /* 0x0000000228247825 */ /* 0x000fe200078e0236 */
[----:B------:R-:W-:-:S04]  /*61b20*/  UMOV UR5, UR31 ;  /* 0x0000001f00057c82 */ /* 0x000fc80008000000 */
[----:B------:R0:W-:Y:S02]  /*61b30*/  @P6 STG.E.U16 desc[UR66][R36.64], R38 ;  /* 0x0000002624006986 */ /* 0x0001e4000c101542 */
[----:B0-----:R-:W-:-:S05]  /*61b40*/  VIADD R36, R3, 0x24 ;  /* 0x0000002403247836 */ /* 0x001fca0000000000 */
[----:B------:R-:W-:Y:S01]  /*61b50*/  ISETP.GE.AND P6, PT, R36, UR5, PT ;  /* 0x0000000524007c0c */ /* 0x000fe2000bfc6270 */
[----:B------:R-:W0:Y:S01]  /*61b60*/  LDCU UR5, c[0x0][0x3b8] ;  /* 0x00007700ff0577ac */ /* 0x000e220008000800 */
[----:B------:R-:W-:Y:S01]  /*61b70*/  ISETP.LT.AND P0, PT, R0, UR48, !P0 ;  /* 0x0000003000007c0c */ /* 0x000fe2000c701270 */
[----:B------:R-:W-:-:S04]  /*61b80*/  IMAD.WIDE R36, R40, 0x2, R56 ;  /* 0x0000000228247825 */ /* 0x000fc800078e0238 */
[C---:B0-----:R-:W-:Y:S01]  /*61b90*/  VIADD R38, R40.reuse, UR5 ;  /* 0x0000000528267c36 */ /* 0x041fe20008000000 */
[----:B------:R-:W0:Y:S01]  /*61ba0*/  LDCU UR5, c[0x0][0x398] ;  /* 0x00007300ff0577ac */ /* 0x000e220008000800 */
[----:B---3--:R1:W-:Y:S01]  /*61bb0*/  @P1 STG.E.U16 desc[UR66][R36.64], R23 ;  /* 0x0000001724001986 */ /* 0x0083e2000c101542 */
[----:B------:R-:W-:Y:S02]  /*61bc0*/  ISETP.LT.AND P1, PT, R61, UR58, !P6 ;  /* 0x0000003a3d007c0c */ /* 0x000fe4000f721270 */
[----:B------:R-:W-:Y:S01]  /*61bd0*/  PRMT R39, R23, 0x7632, R39 ;  /* 0x0000763217277816 */ /* 0x000fe20000000027 */
[----:B-1----:R-:W-:Y:S01]  /*61be0*/  IMAD.WIDE R36, R40, 0x2, R58 ;  /* 0x0000000228247825 */ /* 0x002fe200078e023a */
[----:B------:R-:W3:Y:S04]  /*61bf0*/  LDL.LU R23, [R1+0x68] ;  /* 0x0000680001177983 */ /* 0x000ee80000300800 */
[----:B------:R1:W-:Y:S01]  /*61c00*/  @P0 STG.E.U16 desc[UR66][R36.64], R39 ;  /* 0x0000002724000986 */ /* 0x0003e2000c101542 */
[----:B0-----:R-:W-:Y:S01]  /*61c10*/  ISETP.LT.AND P0, PT, R16, UR5, !P6 ;  /* 0x0000000510007c0c */ /* 0x001fe2000f701270 */
[----:B------:R-:W-:Y:S01]  /*61c20*/  UMOV UR38, UR30 ;  /* 0x0000001e00267c82 */ /* 0x000fe20008000000 */
[----:B------:R-:W0:Y:S01]  /*61c30*/  LDCU UR5, c[0x0][0x398] ;  /* 0x00007300ff0577ac */ /* 0x000e220008000800 */
[----:B------:R-:W0:Y:S01]  /*61c40*/  LDCU.64 UR30, c[0x0][0x398] ;  /* 0x00007300ff1e77ac */ /* 0x000e220008000a00 */
[----:B-1----:R-:W-:-:S05]  /*61c50*/  IMAD.WIDE R36, R38, 0x2, R52 ;  /* 0x0000000226247825 */ /* 0x002fca00078e0234 */
[----:B----4-:R1:W-:Y:S01]  /*61c60*/  @P1 STG.E.U16 desc[UR66][R36.64], R17 ;  /* 0x0000001124001986 */ /* 0x0103e2000c101542 */
[----:B------:R-:W-:Y:S01]  /*61c70*/  PRMT R39, R17, 0x7632, R39 ;  /* 0x0000763211277816 */ /* 0x000fe20000000027 */
[----:B-1----:R-:W-:Y:S02]  /*61c80*/  IMAD.WIDE R36, R38, 0x2, R54 ;  /* 0x0000000226247825 */ /* 0x002fe400078e0236 */
[----:B------:R-:W4:Y:S04]  /*61c90*/  LDL.LU R17, [R1+0x58] ;  /* 0x0000580001117983 */ /* 0x000f280000300800 */
[----:B------:R1:W-:Y:S04]  /*61ca0*/  @P0 STG.E.U16 desc[UR66][R36.64], R39 ;  /* 0x0000002724000986 */ /* 0x0003e8000c101542 */
[----:B-1----:R-:W2:Y:S01]  /*61cb0*/  LDL.LU R39, [R1+0x48] ;  /* 0x0000480001277983 */ /* 0x002ea20000300800 */
[----:B0-----:R-:W-:Y:S01]  /*61cc0*/  ISETP.LT.AND P1, PT, R60, UR5, !P6 ;  /* 0x000000053c007c0c */ /* 0x001fe2000f721270 */
[----:B------:R-:W-:Y:S01]  /*61cd0*/  UMOV UR5, UR30 ;  /* 0x0000001e00057c82 */ /* 0x000fe20008000000 */
[----:B------:R-:W-:Y:S01]  /*61ce0*/  UMOV UR8, UR31 ;  /* 0x0000001f00087c82 */ /* 0x000fe20008000000 */
[----:B------:R-:W0:Y:S01]  /*61cf0*/  LDCU.64 UR30, c[0x0][0x398] ;  /* 0x00007300ff1e77ac */ /* 0x000e220008000a00 */
[----:B------:R-:W-:-:S05]  /*61d00*/  VIADD R36, R3, 0x25 ;  /* 0x0000002503247836 */ /* 0x000fca0000000000 */
[----:B------:R-:W-:Y:S01]  /*61d10*/  ISETP.GE.AND P0, PT, R36, UR69, PT ;  /* 0x0000004524007c0c */ /* 0x000fe2000bf06270 */
[----:B------:R-:W-:Y:S01]  /*61d20*/  IMAD.WIDE R36, R38, 0x2, R56 ;  /* 0x0000000226247825 */ /* 0x000fe200078e0238 */
[----:B0-----:R-:W-:-:S04]  /*61d30*/  UMOV UR6, UR31 ;  /* 0x0000001f00067c82 */ /* 0x001fc80008000000 */
[----:B--2---:R0:W-:Y:S01]  /*61d40*/  @P1 STG.E.U16 desc[UR66][R36.64], R39 ;  /* 0x0000002724001986 */ /* 0x0041e2000c101542 */
[----:B------:R-:W-:Y:S01]  /*61d50*/  ISETP.LT.AND P1, PT, R61, UR5, !P0 ;  /* 0x000000053d007c0c */ /* 0x000fe2000c721270 */
[----:B------:R-:W-:Y:S01]  /*61d60*/  UMOV UR5, UR30 ;  /* 0x0000001e00057c82 */ /* 0x000fe20008000000 */
[----:B------:R-:W1:Y:S01]  /*61d70*/  LDCU.64 UR30, c[0x0][0x398] ;  /* 0x00007300ff1e77ac */ /* 0x000e620008000a00 */
[----:B------:R-:W-:Y:S02]  /*61d80*/  ISETP.LT.AND P6, PT, R0, UR5, !P6 ;  /* 0x0000000500007c0c */ /* 0x000fe4000f7c1270 */
[----:B------:R-:W2:Y:S01]  /*61d90*/  LDCU UR5, c[0x0][0x3b8] ;  /* 0x00007700ff0577ac */ /* 0x000ea20008000800 */
[----:B0-----:R-:W-:Y:S02]  /*61da0*/  IMAD.MOV.U32 R37, RZ, RZ, R39 ;  /* 0x000000ffff257224 */ /* 0x001fe400078e0027 */
[C---:B--2---:R-:W-:Y:S01]  /*61db0*/  VIADD R39, R38.reuse, UR5 ;  /* 0x0000000526277c36 */ /* 0x044fe20008000000 */
[----:B------:R-:W0:Y:S02]  /*61dc0*/  LDCU UR5, c[0x0][0x398] ;  /* 0x00007300ff0577ac */ /* 0x000e240008000800 */
[----:B------:R-:W-:Y:S01]  /*61dd0*/  PRMT R40, R37, 0x7632, R40 ;  /* 0x0000763225287816 */ /* 0x000fe20000000028 */
[----:B------:R-:W-:-:S05]  /*61de0*/  IMAD.WIDE R36, R38, 0x2, R58 ;  /* 0x0000000226247825 */ /* 0x000fca00078e023a */
[----:B------:R2:W-:Y:S01]  /*61df0*/  @P6 STG.E.U16 desc[UR66][R36.64], R40 ;  /* 0x0000002824006986 */ /* 0x0005e2000c101542 */
[----:B0-----:R-:W-:Y:S01]  /*61e00*/  ISETP.LT.AND P6, PT, R16, UR5, !P0 ;  /* 0x0000000510007c0c */ /* 0x001fe2000c7c1270 */
[----:B------:R-:W0:Y:S01]  /*61e10*/  LDCU UR5, c[0x0][0x398] ;  /* 0x00007300ff0577ac */ /* 0x000e220008000800 */
[----:B--2---:R-:W-:-:S05]  /*61e20*/  IMAD.WIDE R36, R39, 0x2, R52 ;  /* 0x0000000227247825 */ /* 0x004fca00078e0234 */
[----:B---3--:R2:W-:Y:S01]  /*61e30*/  @P1 STG.E.U16 desc[UR66][R36.64], R23 ;  /* 0x0000001724001986 */ /* 0x0085e2000c101542 */
[----:B-1----:R-:W-:Y:S01]  /*61e40*/  UMOV UR12, UR31 ;  /* 0x0000001f000c7c82 */ /* 0x002fe20008000000 */
[----:B--2---:R-:W-:Y:S01]  /*61e50*/  IMAD.MOV.U32 R37, RZ, RZ, R23 ;  /* 0x000000ffff257224 */ /* 0x004fe200078e0017 */
[----:B0-----:R-:W-:Y:S01]  /*61e60*/  ISETP.LT.AND P1, PT, R60, UR5, !P0 ;  /* 0x000000053c007c0c */ /* 0x001fe2000c721270 */
[----:B------:R-:W-:Y:S01]  /*61e70*/  UMOV UR5, UR30 ;  /* 0x0000001e00057c82 */ /* 0x000fe20008000000 */
[----:B------:R-:W0:Y:S01]  /*61e80*/  LDCU.64 UR30, c[0x0][0x398] ;  /* 0x00007300ff1e77ac */ /* 0x000e220008000a00 */
[----:B----4-:R-:W-:Y:S01]  /*61e90*/  PRMT R40, R17, 0x7632, R40 ;  /* 0x0000763211287816 */ /* 0x010fe20000000028 */
[----:B------:R-:W2:Y:S01]  /*61ea0*/  LDL.LU R23, [R1+0x1f6c] ;  /* 0x001f6c0001177983 */ /* 0x000ea20000300800 */
[----:B------:R-:W-:Y:S01]  /*61eb0*/  PRMT R38, R37, 0x7632, R38 ;  /* 0x0000763225267816 */ /* 0x000fe20000000026 */
[----:B------:R-:W-:-:S05]  /*61ec0*/  IMAD.WIDE R36, R39, 0x2, R54 ;  /* 0x0000000227247825 */ /* 0x000fca00078e0236 */
[----:B------:R1:W-:Y:S02]  /*61ed0*/  @P6 STG.E.U16 desc[UR66][R36.64], R38 ;  /* 0x0000002624006986 */ /* 0x0003e4000c101542 */
[----:B-1----:R-:W-:-:S05]  /*61ee0*/  VIADD R36, R3, 0x26 ;  /* 0x0000002603247836 */ /* 0x002fca0000000000 */
[----:B------:R-:W-:Y:S01]  /*61ef0*/  ISETP.GE.AND P6, PT, R36, UR77, PT ;  /* 0x0000004d24007c0c */ /* 0x000fe2000bfc6270 */
[----:B------:R-:W-:-:S05]  /*61f00*/  IMAD.WIDE R36, R39, 0x2, R56 ;  /* 0x0000000227247825 */ /* 0x000fca00078e0238 */
[----:B------:R1:W-:Y:S01]  /*61f10*/  @P1 STG.E.U16 desc[UR66][R36.64], R17 ;  /* 0x0000001124001986 */ /* 0x0003e2000c101542 */
[----:B------:R-:W-:Y:S01]  /*61f20*/  ISETP.LT.AND P1, PT, R61, UR5, !P6 ;  /* 0x000000053d007c0c */ /* 0x000fe2000f721270 */
[----:B0-----:R-:W-:Y:S02]  /*61f30*/  UMOV UR5, UR30 ;  /* 0x0000001e00057c82 */ /* 0x001fe40008000000 */
[----:B------:R-:W-:Y:S02]  /*61f40*/  ISETP.LT.AND P0, PT, R0, UR5, !P0 ;  /* 0x0000000500007c0c */ /* 0x000fe4000c701270 */
[----:B------:R-:W0:Y:S01]  /*61f50*/  LDCU UR5, c[0x0][0x3b8] ;  /* 0x00007700ff0577ac */ /* 0x000e220008000800 */
[C---:B-1----:R-:W-:Y:S01]  /*61f60*/  IMAD.WIDE R36, R39.reuse, 0x2, R58 ;  /* 0x0000000227247825 */ /* 0x042fe200078e023a */
[----:B------:R-:W3:Y:S09]  /*61f70*/  LDL.LU R17, [R1+0x6c] ;  /* 0x00006c0001117983 */ /* 0x000ef20000300800 */
[----:B------:R1:W-:Y:S04]  /*61f80*/  @P0 STG.E.U16 desc[UR66][R36.64], R40 ;  /* 0x0000002824000986 */ /* 0x0003e8000c101542 */
[----:B-1----:R-:W4:Y:S01]  /*61f90*/  LDL.LU R40, [R1+0x3c] ;  /* 0x00003c0001287983 */ /* 0x002f220000300800 */
[----:B0-----:R-:W-:Y:S01]  /*61fa0*/  VIADD R38, R39, UR5 ;  /* 0x0000000527267c36 */ /* 0x001fe20008000000 */
[----:B------:R-:W0:Y:S03]  /*61fb0*/  LDCU UR5, c[0x0][0x398] ;  /* 0x00007300ff0577ac */ /* 0x000e260008000800 */
[----:B------:R-:W-:Y:S01]  /*61fc0*/  IMAD.WIDE R36, R38, 0x2, R52 ;  /* 0x0000000226247825 */ /* 0x000fe200078e0234 */
[----:B0-----:R-:W-:Y:S01]  /*61fd0*/  ISETP.LT.AND P0, PT, R16, UR5, !P6 ;  /* 0x0000000510007c0c */ /* 0x001fe2000f701270 */
[----:B------:R-:W-:Y:S01]  /*61fe0*/  UMOV UR10, UR31 ;  /* 0x0000001f000a7c82 */ /* 0x000fe20008000000 */
[----:B------:R-:W0:Y:S01]  /*61ff0*/  LDCU UR5, c[0x0][0x398] ;  /* 0x00007300ff0577ac */ /* 0x000e220008000800 */
[----:B------:R-:W1:Y:S01]  /*62000*/  LDCU.64 UR30, c[0x0][0x398] ;  /* 0x00007300ff1e77ac */ /* 0x000e620008000a00 */
[----:B----4-:R4:W-:Y:S01]  /*62010*/  @P1 STG.E.U16 desc[UR66][R36.64], R40 ;  /* 0x0000002824001986 */ /* 0x0109e2000c101542 */
[----:B------:R-:W-:Y:S01]  /*62020*/  PRMT R39, R40, 0x7632, R39 ;  /* 0x0000763228277816 */ /* 0x000fe20000000027 */
[----:B----4-:R-:W-:-:S07]  /*62030*/  IMAD.WIDE R36, R38, 0x2, R54 ;  /* 0x0000000226247825 */ /* 0x010fce00078e0236 */
[----:B------:R4:W-:Y:S04]  /*62040*/  @P0 STG.E.U16 desc[UR66][R36.64], R39 ;  /* 0x0000002724000986 */ /* 0x0009e8000c101542 */
[----:B----4-:R-:W4:Y:S01]  /*62050*/  LDL.LU R39, [R1+0x4c] ;  /* 0x00004c0001277983 */ /* 0x010f220000300800 */
[----:B0-----:R-:W-:Y:S01]  /*62060*/  ISETP.LT.AND P1, PT, R60, UR5, !P6 ;  /* 0x000000053c007c0c */ /* 0x001fe2000f721270 */
[----:B-1----:R-:W-:Y:S01]  /*62070*/  UMOV UR5, UR30 ;  /* 0x0000001e00057c82 */ /* 0x002fe20008000000 */
[----:B------:R-:W-:Y:S01]  /*62080*/  UMOV UR16, UR31 ;  /* 0x0000001f00107c82 */ /* 0x000fe20008000000 */
[----:B------:R-:W-:Y:S01]  /*62090*/  UMOV UR30, UR73 ;  /* 0x00000049001e7c82 */ /* 0x000fe20008000000 */
[----:B------:R-:W-:Y:S01]  /*620a0*/  UMOV UR31, UR72 ;  /* 0x00000048001f7c82 */ /* 0x000fe20008000000 */
[----:B------:R-:W0:Y:S01]  /*620b0*/  LDCU.64 UR72, c[0x0][0x398] ;  /* 0x00007300ff4877ac */ /* 0x000e220008000a00 */
[----:B------:R-:W-:-:S05]  /*620c0*/  VIADD R36, R3, 0x27 ;  /* 0x0000002703247836 */ /* 0x000fca0000000000 */
[----:B------:R-:W-:Y:S01]  /*620d0*/  ISETP.GE.AND P0, PT, R36, UR61, PT ;  /* 0x0000003d24007c0c */ /* 0x000fe2000bf06270 */
[----:B------:R-:W-:-:S05]  /*620e0*/  IMAD.WIDE R36, R38, 0x2, R56 ;  /* 0x0000000226247825 */ /* 0x000fca00078e0238 */
[----:B----4-:R1:W-:Y:S01]  /*620f0*/  @P1 STG.E.U16 desc[UR66][R36.64], R39 ;  /* 0x0000002724001986 */ /* 0x0103e2000c101542 */
[----:B------:R-:W-:Y:S01]  /*62100*/  ISETP.LT.AND P1, PT, R61, UR5, !P0 ;  /* 0x000000053d007c0c */ /* 0x000fe2000c721270 */
[----:B0-----:R-:W-:Y:S02]  /*62110*/  UMOV UR5, UR72 ;  /* 0x0000004800057c82 */ /* 0x001fe40008000000 */
[----:B------:R-:W-:Y:S02]  /*62120*/  ISETP.LT.AND P6, PT, R0, UR5, !P6 ;  /* 0x0000000500007c0c */ /* 0x000fe4000f7c1270 */
[----:B------:R-:W0:Y:S01]  /*62130*/  LDCU UR5, c[0x0][0x3b8] ;  /* 0x00007700ff0577ac */ /* 0x000e220008000800 */
[----:B-1----:R-:W-:Y:S01]  /*62140*/  PRMT R36, R39, 0x7632, R36 ;  /* 0x0000763227247816 */ /* 0x002fe20000000024 */
[C---:B0-----:R-:W-:Y:S01]  /*62150*/  VIADD R40, R38.reuse, UR5 ;  /* 0x0000000526287c36 */ /* 0x041fe20008000000 */
[----:B------:R-:W0:Y:S01]  /*62160*/  LDCU UR5, c[0x0][0x398] ;  /* 0x00007300ff0577ac */ /* 0x000e220008000800 */
[----:B------:R-:W-:-:S07]  /*62170*/  IMAD.WIDE R38, R38, 0x2, R58 ;  /* 0x0000000226267825 */ /* 0x000fce00078e023a */
[----:B------:R1:W-:Y:S02]  /*62180*/  @P6 STG.E.U16 desc[UR66][R38.64], R36 ;  /* 0x0000002426006986 */ /* 0x0003e4000c101542 */
[----:B-1----:R-:W-:Y:S01]  /*62190*/  IMAD.WIDE R36, R40, 0x2, R52 ;  /* 0x0000000228247825 */ /* 0x002fe200078e0234 */
[----:B0-----:R-:W-:Y:S01]  /*621a0*/  ISETP.LT.AND P6, PT, R16, UR5, !P0 ;  /* 0x0000000510007c0c */ /* 0x001fe2000c7c1270 */
[----:B------:R-:W-:Y:S01]  /*621b0*/  UMOV UR14, UR73 ;  /* 0x00000049000e7c82 */ /* 0x000fe20008000000 */
[----:B------:R-:W4:Y:S01]  /*621c0*/  LDL.LU R16, [R1+0x1f68] ;  /* 0x001f680001107983 */ /* 0x000f220000300800 */
[----:B------:R-:W0:Y:S03]  /*621d0*/  LDCU UR5, c[0x0][0x398] ;  /* 0x00007300ff0577ac */ /* 0x000e260008000800 */
[----:B---3--:R1:W-:Y:S01]  /*621e0*/  @P1 STG.E.U16 desc[UR66][R36.64], R17 ;  /* 0x0000001124001986 */ /* 0x0083e2000c101542 */
[----:B------:R-:W3:Y:S01]  /*621f0*/  LDCU.64 UR72, c[0x0][0x398] ;  /* 0x00007300ff4877ac */ /* 0x000ee20008000a00 */
[----:B-1----:R-:W-:-:S02]  /*62200*/  IMAD.MOV.U32 R37, RZ, RZ, R17 ;  /* 0x000000ffff257224 */ /* 0x002fc400078e0011 */
[----:B------:R-:W2:Y:S03]  /*62210*/  LDL.LU R17, [R1+0x1f64] ;  /* 0x001f640001117983 */ /* 0x000ea60000300800 */
[----:B------:R-:W-:Y:S01]  /*62220*/  PRMT R38, R37, 0x7632, R38 ;  /* 0x0000763225267816 */ /* 0x000fe20000000026 */
[----:B------:R-:W-:-:S05]  /*62230*/  IMAD.WIDE R36, R40, 0x2, R54 ;  /* 0x0000000228247825 */ /* 0x000fca00078e0236 */
[----:B------:R1:W-:Y:S04]  /*62240*/  @P6 STG.E.U16 desc[UR66][R36.64], R38 ;  /* 0x0000002624006986 */ /* 0x0003e8000c101542 */
[----:B-1----:R-:W2:Y:S01]  /*62250*/  LDL.LU R38, [R1+0x5c] ;  /* 0x00005c0001267983 */ /* 0x002ea20000300800 */
[----:B------:R-:W-:Y:S01]  /*62260*/  MOV.SPILL R47, UR71 ;  /* 0x00000047002f7c02 */ /* 0x000fe20009000f00 */
[----:B------:R-:W-:Y:S01]  /*62270*/  UMOV UR71, UR74 ;  /* 0x0000004a00477c82 */ /* 0x000fe20008000000 */
[----:B------:R-:W1:Y:S01]  /*62280*/  LDCU.64 UR74, c[0x0][0x398] ;  /* 0x00007300ff4a77ac */ /* 0x000e620008000a00 */
[----:B0-----:R-:W-:Y:S01]  /*62290*/  ISETP.LT.AND P1, PT, R60, UR5, !P0 ;  /* 0x000000053c007c0c */ /* 0x001fe2000c721270 */
[----:B------:R-:W-:Y:S01]  /*622a0*/  UMOV UR46, UR20 ;  /* 0x00000014002e7c82 */ /* 0x000fe20008000000 */
[----:B---3--:R-:W-:Y:S01]  /*622b0*/  UMOV UR5, UR72 ;  /* 0x0000004800057c82 */ /* 0x008fe20008000000 */
[----:B------:R-:W-:Y:S01]  /*622c0*/  UMOV UR20, UR73 ;  /* 0x0000004900147c82 */ /* 0x000fe20008000000 */
[----:B------:R-:W0:Y:S01]  /*622d0*/  LDCU.64 UR72, c[0x0][0x398] ;  /* 0x00007300ff4877ac */ /* 0x000e220008000a00 */
[----:B------:R-:W-:-:S05]  /*622e0*/  VIADD R36, R3, 0x28 ;  /* 0x0000002803247836 */ /* 0x000fca0000000000 */
[----:B-1----:R-:W-:Y:S01]  /*622f0*/  ISETP.GE.AND P6, PT, R36, UR75, PT ;  /* 0x0000004b24007c0c */ /* 0x002fe2000bfc6270 */
[----:B------:R-:W-:Y:S01]  /*62300*/  IMAD.WIDE R36, R40, 0x2, R56 ;  /* 0x0000000228247825 */ /* 0x000fe200078e0238 */
[----:B0-----:R-:W-:Y:S01]  /*62310*/  UMOV UR18, UR73 ;  /* 0x0000004900127c82 */ /* 0x001fe20008000000 */
[----:B------:R-:W-:Y:S02]  /*62320*/  R2UR.FILL UR73, R49 ;  /* 0x00000000314972ca */ /* 0x000fe400004e0000 */
[----:B------:R-:W3:Y:S04]  /*62330*/  LDL.LU R49, [R1+0x70] ;  /* 0x0000700001317983 */ /* 0x000ee80000300800 */
[----:B--2---:R0:W-:Y:S01]  /*62340*/  @P1 STG.E.U16 desc[UR66][R36.64], R38 ;  /* 0x0000002624001986 */ /* 0x0041e2000c101542 */
[----:B------:R-:W-:Y:S01]  /*62350*/  ISETP.LT.AND P1, PT, R61, UR5, !P6 ;  /* 0x000000053d007c0c */ /* 0x000fe2000f721270 */
[----:B------:R-:W-:Y:S01]  /*62360*/  UMOV UR5, UR72 ;  /* 0x0000004800057c82 */ /* 0x000fe20008000000 */
[----:B------:R-:W-:-:S02]  /*62370*/  R2UR.FILL UR72, R48 ;  /* 0x00000000304872ca */ /* 0x000fc400004e0000 */
[----:B------:R-:W2:Y:S01]  /*62380*/  LDL R48, [R1+0x1140] ;  /* 0x0011400001307983 */ /* 0x000ea20000100800 */
[----:B------:R-:W-:Y:S01]  /*62390*/  ISETP.LT.AND P0, PT, R0, UR5, !P0 ;  /* 0x0000000500007c0c */ /* 0x000fe2000c701270 */
[----:B------:R-:W1:Y:S01]  /*623a0*/  LDCU UR5, c[0x0][0x3b8] ;  /* 0x00007700ff0577ac */ /* 0x000e620008000800 */
[----:B0-----:R-:W-:Y:S02]  /*623b0*/  IMAD.MOV.U32 R37, RZ, RZ, R38 ;  /* 0x000000ffff257224 */ /* 0x001fe400078e0026 */
[C---:B-1----:R-:W-:Y:S01]  /*623c0*/  VIADD R38, R40.reuse, UR5 ;  /* 0x0000000528267c36 */ /* 0x042fe20008000000 */
[----:B------:R-:W2:Y:S02]  /*623d0*/  LDCU UR5, c[0x0][0x398] ;  /* 0x00007300ff0577ac */ /* 0x000ea40008000800 */
[----:B------:R-:W-:Y:S01]  /*623e0*/  PRMT R39, R37, 0x7632, R39 ;  /* 0x0000763225277816 */ /* 0x000fe20000000027 */
[----:B------:R-:W-:-:S05]  /*623f0*/  IMAD.WIDE R36, R40, 0x2, R58 ;  /* 0x0000000228247825 */ /* 0x000fca00078e023a */
[----:B------:R0:W-:Y:S02]  /*62400*/  @P0 STG.E.U16 desc[UR66][R36.64], R39 ;  /* 0x0000002724000986 */ /* 0x0001e4000c101542 */
[----:B0-----:R-:W-:Y:S01]  /*62410*/  IMAD.WIDE R36, R38, 0x2, R52 ;  /* 0x0000000226247825 */ /* 0x001fe200078e0234 */
[----:B---3--:R-:W-:-:S04]  /*62420*/  PRMT R39, R49, 0x7632, R39 ;  /* 0x0000763231277816 */ /* 0x008fc80000000027 */
[----:B------:R0:W-:Y:S02]  /*62430*/  @P1 STG.E.U16 desc[UR66][R36.64], R49 ;  /* 0x0000003124001986 */ /* 0x0001e4000c101542 */
[----:B0-----:R-:W-:Y:S02]  /*62440*/  IMAD.WIDE R36, R38, 0x2, R54 ;  /* 0x0000000226247825 */ /* 0x001fe400078e0236 */
[----:B------:R-:W3:Y:S01]  /*62450*/  LDL.LU R49, [R1+0xa0] ;  /* 0x0000a00001317983 */ /* 0x000ee20000300800 */
[----:B--2---:R-:W-:Y:S01]  /*62460*/  ISETP.LT.AND P0, PT, R48, UR5, !P6 ;  /* 0x0000000530007c0c */ /* 0x004fe2000f701270 */
[----:B------:R-:W-:Y:S01]  /*62470*/  UMOV UR64, UR31 ;  /* 0x0000001f00407c82 */ /* 0x000fe20008000000 */
[----:B------:R-:W-:Y:S01]  /*62480*/  UMOV UR62, UR70 ;  /* 0x00000046003e7c82 */ /* 0x000fe20008000000 */
[----:B------:R-:W0:Y:S10]  /*62490*/  LDCU UR5, c[0x0][0x398] ;  /* 0x00007300ff0577ac */ /* 0x000e340008000800 */
[----:B------:R1:W-:Y:S04]  /*624a0*/  @P0 STG.E.U16 desc[UR66][R36.64], R39 ;  /* 0x0000002724000986 */ /* 0x0003e8000c101542 */
[----:B-1----:R-:W2:Y:S01]  /*624b0*/  LDL.LU R39, [R1+0x80] ;  /* 0x0000800001277983 */ /* 0x002ea20000300800 */
[----:B------:R-:W-:Y:S01]  /*624c0*/  UMOV UR31, UR71 ;  /* 0x00000047001f7c82 */ /* 0x000fe20008000000 */
[----:B------:R-:W1:Y:S01]  /*624d0*/  LDCU.64 UR70, c[0x0][0x398] ;  /* 0x00007300ff4677ac */ /* 0x000e620008000a00 */
[----:B0-----:R-:W-:Y:S01]  /*624e0*/  ISETP.LT.AND P1, PT, R60, UR5, !P6 ;  /* 0x000000053c007c0c */ /* 0x001fe2000f721270 */
[----:B------:R-:W-:Y:S01]  /*624f0*/  UMOV UR44, UR30 ;  /* 0x0000001e002c7c82 */ /* 0x000fe20008000000 */
[----:B------:R-:W-:Y:S01]  /*62500*/  UMOV UR40, UR46 ;  /* 0x0000002e00287c82 */ /* 0x000fe20008000000 */
[----:B------:R-:W-:Y:S01]  /*62510*/  UMOV UR46, UR73 ;  /* 0x00000049002e7c82 */ /* 0x000fe20008000000 */
[----:B------:R-:W-:Y:S01]  /*62520*/  UMOV UR30, UR72 ;  /* 0x00000048001e7c82 */ /* 0x000fe20008000000 */
[----:B------:R-:W-:Y:S01]  /*62530*/  UMOV UR52, UR26 ;  /* 0x0000001a00347c82 */ /* 0x000fe20008000000 */
[----:B------:R-:W0:Y:S01]  /*62540*/  LDCU.64 UR72, c[0x0][0x398] ;  /* 0x00007300ff4877ac */ /* 0x000e220008000a00 */
[----:B-1----:R-:W-:Y:S01]  /*62550*/  UMOV UR5, UR70 ;  /* 0x0000004600057c82 */ /* 0x002fe20008000000 */
[----:B------:R-:W-:Y:S01]  /*62560*/  UMOV UR26, UR71 ;  /* 0x00000047001a7c82 */ /* 0x000fe20008000000 */
[----:B------:R-:W1:Y:S01]  /*62570*/  LDCU.64 UR70, c[0x0][0x398] ;  /* 0x00007300ff4677ac */ /* 0x000e620008000a00 */
[----:B------:R-:W-:Y:S01]  /*62580*/  VIADD R36, R3, 0x29 ;  /* 0x0000002903247836 */ /* 0x000fe20000000000 */
[----:B------:R-:W-:-:S04]  /*62590*/  UMOV UR36, UR22 ;  /* 0x0000001600247c82 */ /* 0x000fc80008000000 */
[----:B0-----:R-:W-:Y:S01]  /*625a0*/  ISETP.GE.AND P0, PT, R36, UR73, PT ;  /* 0x0000004924007c0c */ /* 0x001fe2000bf06270 */
[----:B------:R-:W-:Y:S01]  /*625b0*/  IMAD.WIDE R36, R38, 0x2, R56 ;  /* 0x0000000226247825 */ /* 0x000fe200078e0238 */
[----:B-1----:R-:W-:Y:S01]  /*625c0*/  UMOV UR22, UR71 ;  /* 0x0000004700167c82 */ /* 0x002fe20008000000 */
[----:B------:R-:W-:Y:S02]  /*625d0*/  R2UR.FILL UR71, R47 ;  /* 0x000000002f4772ca */ /* 0x000fe400004e0000 */
[----:B------:R-:W3:Y:S04]  /*625e0*/  LDL.LU R47, [R1+0x90] ;  /* 0x00009000012f7983 */ /* 0x000ee80000300800 */
[----:B--2---:R0:W-:Y:S01]  /*625f0*/  @P1 STG.E.U16 desc[UR66][R36.64], R39 ;  /* 0x0000002724001986 */ /* 0x0041e2000c101542 */
[----:B------:R-:W-:Y:S01]  /*62600*/  ISETP.LT.AND P1, PT, R61, UR5, !P0 ;  /* 0x000000053d007c0c */ /* 0x000fe2000c721270 */
[----:B------:R-:W-:-:S02]  /*62610*/  UMOV UR5, UR70 ;  /* 0x0000004600057c82 */ /* 0x000fc40008000000 */
[----:B------:R-:W-:Y:S02]  /*62620*/  ISETP.LT.AND P6, PT, R0, UR5, !P6 ;  /* 0x0000000500007c0c */ /* 0x000fe4000f7c1270 */
[----:B------:R-:W1:Y:S01]  /*62630*/  LDCU UR5, c[0x0][0x3b8] ;  /* 0x00007700ff0577ac */ /* 0x000e620008000800 */
[----:B0-----:R-:W-:Y:S01]  /*62640*/  PRMT R36, R39, 0x7632, R36 ;  /* 0x0000763227247816 */ /* 0x001fe20000000024 */
[C---:B-1----:R-:W-:Y:S01]  /*62650*/  VIADD R40, R38.reuse, UR5 ;  /* 0x0000000526287c36 */ /* 0x042fe20008000000 */
[----:B------:R-:W0:Y:S01]  /*62660*/  LDCU UR5, c[0x0][0x398] ;  /* 0x00007300ff0577ac */ /* 0x000e220008000800 */
[----:B------:R-:W-:-:S07]  /*62670*/  IMAD.WIDE R38, R38, 0x2, R58 ;  /* 0x0000000226267825 */ /* 0x000fce00078e023a */
[----:B------:R1:W-:Y:S02]  /*62680*/  @P6 STG.E.U16 desc[UR66][R38.64], R36 ;  /* 0x0000002426006986 */ /* 0x0003e4000c101542 */
[----:B-1----:R-:W-:Y:S01]  /*62690*/  IMAD.WIDE R36, R40, 0x2, R52 ;  /* 0x0000000228247825 */ /* 0x002fe200078e0234 */
[----:B---3--:R-:W-:-:S04]  /*626a0*/  PRMT R38, R49, 0x7632, R38 ;  /* 0x0000763231267816 */ /* 0x008fc80000000026 */
[----:B------:R1:W-:Y:S04]  /*626b0*/  @P1 STG.E.U16 desc[UR66][R36.64], R49 ;  /* 0x0000003124001986 */ /* 0x0003e8000c101542 */
[----:B-1----:R-:W2:Y:S01]  /*626c0*/  LDL.LU R49, [R1+0x74] ;  /* 0x0000740001317983 */ /* 0x002ea20000300800 */
[----:B------:R-:W-:Y:S02]  /*626d0*/  R2UR.FILL UR70, R46 ;  /* 0x000000002e4672ca */ /* 0x000fe400004e0000 */
[----:B0-----:R-:W-:Y:S01]  /*626e0*/  ISETP.LT.AND P6, PT, R48, UR5, !P0 ;  /* 0x0000000530007c0c */ /* 0x001fe2000c7c1270 */
[----:B------:R-:W0:Y:S01]  /*626f0*/  LDCU UR5, c[0x0][0x398] ;  /* 0x00007300ff0577ac */ /* 0x000e220008000800 */
[----:B------:R-:W-:Y:S01]  /*62700*/  UMOV UR54, UR29 ;  /* 0x0000001d00367c82 */ /* 0x000fe20008000000 */
[----:B------:R-:W-:Y:S01]  /*62710*/  UMOV UR48, UR28 ;  /* 0x0000001c00307c82 */ /* 0x000fe20008000000 */
[----:B------:R-:W1:Y:S01]  /*62720*/  LDCU.64 UR28, c[0x0][0x398] ;  /* 0x00007300ff1c77ac */ /* 0x000e620008000a00 */
[----:B------:R-:W-:Y:S01]  /*62730*/  UMOV UR58, UR52 ;  /* 0x00000034003a7c82 */ /* 0x000fe20008000000 */
[----:B------:R-:W-:Y:S01]  /*62740*/  UMOV UR52, UR64 ;  /* 0x0000004000347c82 */ /* 0x000fe20008000000 */
[----:B------:R-:W-:Y:S01]  /*62750*/  UMOV UR50, UR44 ;  /* 0x0000002c00327c82 */ /* 0x000fe20008000000 */
[----:B------:R-:W-:-:S03]  /*62760*/  UMOV UR44, UR71 ;  /* 0x00000047002c7c82 */ /* 0x000fc60008000000 */
[----:B------:R-:W-:Y:S01]  /*62770*/  UMOV UR64, UR70 ;  /* 0x0000004600407c82 */ /* 0x000fe20008000000 */
[----:B------:R-:W3:Y:S01]  /*62780*/  LDCU.64 UR70, c[0x0][0x398] ;  /* 0x00007300ff4677ac */ /* 0x000ee20008000a00 */
[----:B------:R-:W-:Y:S01]  /*62790*/  IMAD.WIDE R36, R40, 0x2, R54 ;  /* 0x0000000228247825 */ /* 0x000fe200078e0236 */
[----:B0-----:R-:W-:Y:S01]  /*627a0*/  ISETP.LT.AND P1, PT, R60, UR5, !P0 ;  /* 0x000000053c007c0c */ /* 0x001fe2000c721270 */
[----:B------:R-:W-:-:S03]  /*627b0*/  UMOV UR56, UR34 ;  /* 0x0000002200387c82 */ /* 0x000fc60008000000 */
[----:B------:R0:W-:Y:S01]  /*627c0*/  @P6 STG.E.U16 desc[UR66][R36.64], R38 ;  /* 0x0000002624006986 */ /* 0x0001e2000c101542 */
[----:B-1----:R-:W-:Y:S01]  /*627d0*/  UMOV UR5, UR28 ;  /* 0x0000001c00057c82 */ /* 0x002fe20008000000 */
[----:B------:R-:W-:Y:S01]  /*627e0*/  UMOV UR34, UR29 ;  /* 0x0000001d00227c82 */ /* 0x000fe20008000000 */
[----:B------:R-:W1:Y:S01]  /*627f0*/  LDCU.64 UR28, c[0x0][0x398] ;  /* 0x00007300ff1c77ac */ /* 0x000e620008000a00 */
[----:B0-----:R-:W-:-:S05]  /*62800*/  VIADD R36, R3, 0x2a ;  /* 0x0000002a03247836 */ /* 0x001fca0000000000 */
[----:B---3--:R-:W-:Y:S01]  /*62810*/  ISETP.GE.AND P6, PT, R36, UR71, PT ;  /* 0x0000004724007c0c */ /* 0x008fe2000bfc6270 */
[----:B------:R-:W-:Y:S01]  /*62820*/  IMAD.WIDE R36, R40, 0x2, R56 ;  /* 0x0000000228247825 */ /* 0x000fe200078e0238 */
[----:B------:R-:W-:-:S04]  /*62830*/  PRMT R39, R47, 0x7632, R39 ;  /* 0x000076322f277816 */ /* 0x000fc80000000027 */
[----:B------:R0:W-:Y:S01]  /*62840*/  @P1 STG.E.U16 desc[UR66][R36.64], R47 ;  /* 0x0000002f24001986 */ /* 0x0001e2000c101542 */
[----:B------:R-:W-:Y:S01]  /*62850*/  ISETP.LT.AND P1, PT, R61, UR5, !P6 ;  /* 0x000000053d007c0c */ /* 0x000fe2000f721270 */
[----:B-1----:R-:W-:Y:S02]  /*62860*/  UMOV UR5, UR28 ;  /* 0x0000001c00057c82 */ /* 0x002fe40008000000 */
[----:B0-----:R-:W3:Y:S01]  /*62870*/  LDL.LU R47, [R1+0x84] ;  /* 0x00008400012f7983 */ /* 0x001ee20000300800 */
[----:B------:R-:W-:Y:S01]  /*62880*/  ISETP.LT.AND P0, PT, R0, UR5, !P0 ;  /* 0x0000000500007c0c */ /* 0x000fe2000c701270 */
[----:B------:R-:W0:Y:S01]  /*62890*/  LDCU UR5, c[0x0][0x3b8] ;  /* 0x00007700ff0577ac */ /* 0x000e220008000800 */
[----:B------:R-:W-:-:S11]  /*628a0*/  IMAD.WIDE R36, R40, 0x2, R58 ;  /* 0x0000000228247825 */ /* 0x000fd600078e023a */
[----:B------:R1:W-:Y:S01]  /*628b0*/  @P0 STG.E.U16 desc[UR66][R36.64], R39 ;  /* 0x0000002724000986 */ /* 0x0003e2000c101542 */
[----:B0-----:R-:W-:Y:S01]  /*628c0*/  VIADD R38, R40, UR5 ;  /* 0x0000000528267c36 */ /* 0x001fe20008000000 */
[----:B------:R-:W0:Y:S03]  /*628d0*/  LDCU UR5, c[0x0][0x398] ;  /* 0x00007300ff0577ac */ /* 0x000e260008000800 */
[----:B-1----:R-:W-:-:S05]  /*628e0*/  IMAD.WIDE R36, R38, 0x2, R52 ;  /* 0x0000000226247825 */ /* 0x002fca00078e0234 */
[----:B--2---:R1:W-:Y:S01]  /*628f0*/  @P1 STG.E.U16 desc[UR66][R36.64], R49 ;  /* 0x0000003124001986 */ /* 0x0043e2000c101542 */
[----:B------:R-:W-:-:S03]  /*62900*/  PRMT R39, R49, 0x7632, R39 ;  /* 0x0000763231277816 */ /* 0x000fc60000000027 */
[----:B-1----:R-:W2:Y:S01]  /*62910*/  LDL.LU R49, [R1+0xa4] ;  /* 0x0000a40001317983 */ /* 0x002ea20000300800 */
[----:B0-----:R-:W-:Y:S01]  /*62920*/  ISETP.LT.AND P0, PT, R48, UR5, !P6 ;  /* 0x0000000530007c0c */ /* 0x001fe2000f701270 */
[----:B------:R-:W0:Y:S01]  /*62930*/  LDCU UR5, c[0x0][0x398] ;  /* 0x00007300ff0577ac */ /* 0x000e220008000800 */
[----:B------:R-:W-:Y:S01]  /*62940*/  UMOV UR77, UR58 ;  /* 0x0000003a004d7c82 */ /* 0x000fe20008000000 */
[----:B------:R-:W-:Y:S01]  /*62950*/  UMOV UR69, UR42 ;  /* 0x0000002a00457c82 */ /* 0x000fe20008000000 */
[----:B------:R-:W-:Y:S01]  /*62960*/  UMOV UR42, UR62 ;  /* 0x0000003e002a7c82 */ /* 0x000fe20008000000 */
[----:B------:R-:W-:Y:S01]  /*62970*/  UMOV UR58, UR38 ;  /* 0x00000026003a7c82 */ /* 0x000fe20008000000 */
[----:B------:R-:W-:Y:S01]  /*62980*/  UMOV UR38, UR30 ;  /* 0x0000001e00267c82 */ /* 0x000fe20008000000 */
[----:B------:R-:W-:Y:S01]  /*62990*/  UMOV UR62, UR31 ;  /* 0x0000001f003e7c82 */ /* 0x000fe20008000000 */
[----:B------:R-:W1:Y:S01]  /*629a0*/  LDCU.64 UR30, c[0x0][0x398] ;  /* 0x00007300ff1e77ac */ /* 0x000e620008000a00 */
[----:B------:R-:W-:Y:S01]  /*629b0*/  IMAD.WIDE R36, R38, 0x2, R54 ;  /* 0x0000000226247825 */ /* 0x000fe200078e0236 */
[----:B------:R-:W-:Y:S01]  /*629c0*/  UMOV UR28, UR29 ;  /* 0x0000001d001c7c82 */ /* 0x000fe20008000000 */
[----:B------:R-:W-:-:S02]  /*629d0*/  R2UR.FILL UR29, R45 ;  /* 0x000000002d1d72ca */ /* 0x000fc400004e0000 */
[----:B------:R-:W4:Y:S01]  /*629e0*/  LDL.LU R45, [R1+0x94] ;  /* 0x00009400012d7983 */ /* 0x000f220000300800 */
[----:B0-----:R-:W-:-:S03]  /*629f0*/  ISETP.LT.AND P1, PT, R60, UR5, !P6 ;  /* 0x000000053c007c0c */ /* 0x001fc6000f721270 */
[----:B------:R0:W-:Y:S01]  /*62a00*/  @P0 STG.E.U16 desc[UR66][R36.64], R39 ;  /* 0x0000002724000986 */ /* 0x0001e2000c101542 */
[----:B-1----:R-:W-:Y:S01]  /*62a10*/  UMOV UR5, UR31 ;  /* 0x0000001f00057c82 */ /* 0x002fe20008000000 */
[----:B0-----:R-:W-:-:S05]  /*62a20*/  VIADD R36, R3, 0x2b ;  /* 0x0000002b03247836 */ /* 0x001fca0000000000 */
[----:B------:R-:W-:Y:S01]  /*62a30*/  ISETP.GE.AND P0, PT, R36, UR5, PT ;  /* 0x0000000524007c0c */ /* 0x000fe2000bf06270 */
[C---:B------:R-:W-:Y:S01]  /*62a40*/  IMAD.WIDE R36, R38.reuse, 0x2, R56 ;  /* 0x0000000226247825 */ /* 0x040fe200078e0238 */
[----:B------:R-:W0:Y:S04]  /*62a50*/  LDCU UR5, c[0x0][0x3b8] ;  /* 0x00007700ff0577ac */ /* 0x000e280008000800 */
[----:B---3--:R1:W-:Y:S01]  /*62a60*/  @P1 STG.E.U16 desc[UR66][R36.64], R47 ;  /* 0x0000002f24001986 */ /* 0x0083e2000c101542 */
[----:B------:R-:W-:Y:S01]  /*62a70*/  ISETP.LT.AND P1, PT, R61, UR60, !P0 ;  /* 0x0000003c3d007c0c */ /* 0x000fe2000c721270 */
[----:B------:R-:W3:Y:S01]  /*62a80*/  LDCU.64 UR60, c[0x0][0x398] ;  /* 0x00007300ff3c77ac */ /* 0x000ee20008000a00 */
[----:B-1----:R-:W-:Y:S02]  /*62a90*/  PRMT R36, R47, 0x7632, R36 ;  /* 0x000076322f247816 */ /* 0x002fe40000000024 */
[----:B------:R-:W4:Y:S01]  /*62aa0*/  LDL.LU R47, [R1+0x78] ;  /* 0x00007800012f7983 */ /* 0x000f220000300800 */
[----:B0-----:R-:W-:Y:S01]  /*62ab0*/  VIADD R40, R38, UR5 ;  /* 0x0000000526287c36 */ /* 0x001fe20008000000 */
[----:B------:R-:W0:Y:S02]  /*62ac0*/  LDCU UR5, c[0x0][0x398] ;  /* 0x00007300ff0577ac */ /* 0x000e240008000800 */
[----:B------:R-:W4:Y:S01]  /*62ad0*/  LDL.LU R46, [R1+0x88] ;  /* 0x00008800012e7983 */ /* 0x000f220000300800 */
[----:B---3--:R-:W-:Y:S01]  /*62ae0*/  ISETP.LT.AND P6, PT, R0, UR60, !P6 ;  /* 0x0000003c00007c0c */ /* 0x008fe2000f7c1270 */
[----:B------:R-:W-:-:S12]  /*62af0*/  IMAD.WIDE R38, R38, 0x2, R58 ;  /* 0x0000000226267825 */ /* 0x000fd800078e023a */
[----:B------:R1:W-:Y:S02]  /*62b00*/  @P6 STG.E.U16 desc[UR66][R38.64], R36 ;  /* 0x0000002426006986 */ /* 0x0003e4000c101542 */
[----:B-1----:R-:W-:Y:S01]  /*62b10*/  IMAD.WIDE R36, R40, 0x2, R52 ;  /* 0x0000000228247825 */ /* 0x002fe200078e0234 */
[----:B------:R-:W-:Y:S01]  /*62b20*/  UMOV UR75, UR69 ;  /* 0x00000045004b7c82 */ /* 0x000fe20008000000 */
[----:B------:R-:W-:Y:S01]  /*62b30*/  UMOV UR69, UR58 ;  /* 0x0000003a00457c82 */ /* 0x000fe20008000000 */
[----:B------:R-:W-:Y:S01]  /*62b40*/  UMOV UR58, UR54 ;  /* 0x00000036003a7c82 */ /* 0x000fe20008000000 */
[----:B------:R-:W-:Y:S01]  /*62b50*/  UMOV UR73, UR56 ;  /* 0x0000003800497c82 */ /* 0x000fe20008000000 */
[----:B0-----:R-:W-:Y:S01]  /*62b60*/  ISETP.LT.AND P6, PT, R48, UR5, !P0 ;  /* 0x0000000530007c0c */ /* 0x001fe2000c7c1270 */
[----:B------:R-:W-:Y:S01]  /*62b70*/  UMOV UR54, UR25 ;  /* 0x0000001900367c82 */ /* 0x000fe20008000000 */
[----:B------:R-:W-:Y:S01]  /*62b80*/  UMOV UR56, UR24 ;  /* 0x0000001800387c82 */ /* 0x000fe20008000000 */
[----:B------:R-:W0:Y:S01]  /*62b90*/  LDCU UR5, c[0x0][0x398] ;  /* 0x00007300ff0577ac */ /* 0x000e220008000800 */
        /* <DEDUP_REMOVED lines=11> */
[----:B------:R-:W-:Y:S01]  /*62c50*/  ISETP.LT.AND P0, PT, R0, UR74, !P0 ;  /* 0x0000004a00007c0c */ /* 0x000fe2000c701270 */
[----:B------:R-:W-:Y:S01]  /*62c60*/  IMAD.WIDE R36, R40, 0x2, R56 ;  /* 0x0000000228247825 */ /* 0x000fe200078e0238 */
[----:B----4-:R-:W-:-:S03]  /*62c70*/  PRMT R39, R45, 0x7632, R39 ;  /* 0x000076322d277816 */ /* 0x010fc60000000027 */
[C---:B0-----:R-:W-:Y:S01]  /*62c80*/  VIADD R38, R40.reuse, UR5 ;  /* 0x0000000528267c36 */ /* 0x041fe20008000000 */
[----:B------:R-:W0:Y:S01]  /*62c90*/  LDCU UR5, c[0x0][0x398] ;  /* 0x00007300ff0577ac */ /* 0x000e220008000800 */
[----:B------:R1:W-:Y:S01]  /*62ca0*/  @P1 STG.E.U16 desc[UR66][R36.64], R45 ;  /* 0x0000002d24001986 */ /* 0x0003e2000c101542 */
[----:B------:R-:W-:Y:S01]  /*62cb0*/  ISETP.LT.AND P1, PT, R61, UR76, !P6 ;  /* 0x0000004c3d007c0c */ /* 0x000fe2000f721270 */
[----:B-1----:R-:W-:-:S05]  /*62cc0*/  IMAD.WIDE R36, R40, 0x2, R58 ;  /* 0x0000000228247825 */ /* 0x002fca00078e023a */
[----:B------:R1:W-:Y:S01]  /*62cd0*/  @P0 STG.E.U16 desc[UR66][R36.64], R39 ;  /* 0x0000002724000986 */ /* 0x0003e2000c101542 */
[----:B0-----:R-:W-:Y:S01]  /*62ce0*/  ISETP.LT.AND P0, PT, R48, UR5, !P6 ;  /* 0x0000000530007c0c */ /* 0x001fe2000f701270 */
[----:B------:R-:W0:Y:S01]  /*62cf0*/  LDCU UR5, c[0x0][0x398] ;  /* 0x00007300ff0577ac */ /* 0x000e220008000800 */
[----:B------:R-:W-:Y:S01]  /*62d00*/  UMOV UR76, UR75 ;  /* 0x0000004b004c7c82 */ /* 0x000fe20008000000 */
[----:B------:R-:W3:Y:S01]  /*62d10*/  LDCU.64 UR74, c[0x0][0x398] ;  /* 0x00007300ff4a77ac */ /* 0x000ee20008000a00 */
[----:B-1----:R-:W-:Y:S01]  /*62d20*/  IMAD.WIDE R36, R38, 0x2, R52 ;  /* 0x0000000226247825 */ /* 0x002fe200078e0234 */
[----:B------:R-:W-:-:S04]  /*62d30*/  PRMT R39, R47, 0x7632, R39 ;  /* 0x000076322f277816 */ /* 0x000fc80000000027 */
[----:B------:R1:W-:Y:S01]  /*62d40*/  @P1 STG.E.U16 desc[UR66][R36.64], R47 ;  /* 0x0000002f24001986 */ /* 0x0003e2000c101542 */
[----:B0-----:R-:W-:Y:S01]  /*62d50*/  ISETP.LT.AND P1, PT, R60, UR5, !P6 ;  /* 0x000000053c007c0c */ /* 0x001fe2000f721270 */
[----:B------:R-:W0:Y:S01]  /*62d60*/  LDCU UR5, c[0x0][0x3b8] ;  /* 0x00007700ff0577ac */ /* 0x000e220008000800 */
[----:B-1----:R-:W-:Y:S01]  /*62d70*/  IMAD.WIDE R36, R38, 0x2, R54 ;  /* 0x0000000226247825 */ /* 0x002fe200078e0236 */
[----:B------:R-:W4:Y:S04]  /*62d80*/  LDL.LU R47, [R1+0x98] ;  /* 0x00009800012f7983 */ /* 0x000f280000300800 */
[----:B------:R1:W-:Y:S01]  /*62d90*/  @P0 STG.E.U16 desc[UR66][R36.64], R39 ;  /* 0x0000002724000986 */ /* 0x0003e2000c101542 */
[----:B------:R-:W-:Y:S01]  /*62da0*/  ISETP.LT.AND P6, PT, R0, UR72, !P6 ;  /* 0x0000004800007c0c */ /* 0x000fe2000f7c1270 */
[----:B-1----:R-:W-:-:S05]  /*62db0*/  VIADD R36, R3, 0x2d ;  /* 0x0000002d03247836 */ /* 0x002fca0000000000 */
[----:B---3--:R-:W-:Y:S01]  /*62dc0*/  ISETP.GE.AND P0, PT, R36, UR75, PT ;  /* 0x0000004b24007c0c */ /* 0x008fe2000bf06270 */
[----:B------:R-:W-:Y:S01]  /*62dd0*/  IMAD.WIDE R36, R38, 0x2, R56 ;  /* 0x0000000226247825 */ /* 0x000fe200078e0238 */
[----:B------:R-:W-:-:S04]  /*62de0*/  PRMT R40, R46, 0x7632, R40 ;  /* 0x000076322e287816 */ /* 0x000fc80000000028 */
[----:B------:R1:W-:Y:S01]  /*62df0*/  @P1 STG.E.U16 desc[UR66][R36.64], R46 ;  /* 0x0000002e24001986 */ /* 0x0003e2000c101542 */
[----:B------:R-:W-:Y:S01]  /*62e00*/  ISETP.LT.AND P1, PT, R61, UR68, !P0 ;  /* 0x000000443d007c0c */ /* 0x000fe2000c721270 */
[C---:B0-----:R-:W-:Y:S01]  /*62e10*/  VIADD R39, R38.reuse, UR5 ;  /* 0x0000000526277c36 */ /* 0x041fe20008000000 */
[----:B------:R-:W0:Y:S01]  /*62e20*/  LDCU UR5, c[0x0][0x398] ;  /* 0x00007300ff0577ac */ /* 0x000e220008000800 */
[----:B-1----:R-:W-:-:S05]  /*62e30*/  IMAD.WIDE R36, R38, 0x2, R58 ;  /* 0x0000000226247825 */ /* 0x002fca00078e023a */
[----:B------:R1:W-:Y:S02]  /*62e40*/  @P6 STG.E.U16 desc[UR66][R36.64], R40 ;  /* 0x0000002824006986 */ /* 0x0003e4000c101542 */
[----:B-1----:R-:W-:-:S05]  /*62e50*/  IMAD.WIDE R36, R39, 0x2, R52 ;  /* 0x0000000227247825 */ /* 0x002fca00078e0234 */
[----:B--2---:R1:W-:Y:S01]  /*62e60*/  @P1 STG.E.U16 desc[UR66][R36.64], R49 ;  /* 0x0000003124001986 */ /* 0x0043e2000c101542 */
[----:B------:R-:W-:-:S03]  /*62e70*/  PRMT R38, R49, 0x7632, R38 ;  /* 0x0000763231267816 */ /* 0x000fc60000000026 */
[----:B-1----:R-:W2:Y:S01]  /*62e80*/  LDL.LU R49, [R1+0x7c] ;  /* 0x00007c0001317983 */ /* 0x002ea20000300800 */
[----:B0-----:R-:W-:Y:S01]  /*62e90*/  ISETP.LT.AND P6, PT, R48, UR5, !P0 ;  /* 0x0000000530007c0c */ /* 0x001fe2000c7c1270 */
[----:B------:R-:W0:Y:S01]  /*62ea0*/  LDCU UR5, c[0x0][0x398] ;  /* 0x00007300ff0577ac */ /* 0x000e220008000800 */
[----:B------:R-:W-:Y:S01]  /*62eb0*/  UMOV UR75, UR69 ;  /* 0x00000045004b7c82 */ /* 0x000fe20008000000 */
[----:B------:R-:W1:Y:S01]  /*62ec0*/  LDCU.64 UR68, c[0x0][0x398] ;  /* 0x00007300ff4477ac */ /* 0x000e620008000a00 */
[----:B------:R-:W-:Y:S01]  /*62ed0*/  IMAD.WIDE R36, R39, 0x2, R54 ;  /* 0x0000000227247825 */ /* 0x000fe200078e0236 */
[----:B------:R-:W3:Y:S08]  /*62ee0*/  LDL.LU R46, [R1+0x8c] ;  /* 0x00008c00012e7983 */ /* 0x000ef00000300800 */
[----:B------:R1:W-:Y:S01]  /*62ef0*/  @P6 STG.E.U16 desc[UR66][R36.64], R38 ;  /* 0x0000002624006986 */ /* 0x0003e2000c101542 */
[----:B0-----:R-:W-:Y:S01]  /*62f00*/  ISETP.LT.AND P1, PT, R60, UR5, !P0 ;  /* 0x000000053c007c0c */ /* 0x001fe2000c721270 */
[----:B------:R-:W0:Y:S01]  /*62f10*/  LDCU UR5, c[0x0][0x3b8] ;  /* 0x00007700ff0577ac */ /* 0x000e220008000800 */
[----:B-1----:R-:W-:Y:S01]  /*62f20*/  VIADD R36, R3, 0x2e ;  /* 0x0000002e03247836 */ /* 0x002fe20000000000 */
[----:B------:R-:W-:-:S04]  /*62f30*/  ISETP.LT.AND P0, PT, R0, UR70, !P0 ;  /* 0x0000004600007c0c */ /* 0x000fc8000c701270 */
[----:B------:R-:W-:Y:S01]  /*62f40*/  ISETP.GE.AND P6, PT, R36, UR69, PT ;  /* 0x0000004524007c0c */ /* 0x000fe2000bfc6270 */
[----:B------:R-:W-:-:S04]  /*62f50*/  IMAD.WIDE R36, R39, 0x2, R56 ;  /* 0x0000000227247825 */ /* 0x000fc800078e0238 */
[----:B0-----:R-:W-:Y:S01]  /*62f60*/  VIADD R38, R39, UR5 ;  /* 0x0000000527267c36 */ /* 0x001fe20008000000 */
[----:B------:R-:W0:Y:S01]  /*62f70*/  LDCU UR5, c[0x0][0x398] ;  /* 0x00007300ff0577ac */ /* 0x000e220008000800 */
[----:B----4-:R1:W-:Y:S01]  /*62f80*/  @P1 STG.E.U16 desc[UR66][R36.64], R47 ;  /* 0x0000002f24001986 */ /* 0x0103e2000c101542 */
[----:B------:R-:W-:Y:S02]  /*62f90*/  ISETP.LT.AND P1, PT, R61, UR75, !P6 ;  /* 0x0000004b3d007c0c */ /* 0x000fe4000f721270 */
[----:B------:R-:W-:Y:S01]  /*62fa0*/  PRMT R40, R47, 0x7632, R40 ;  /* 0x000076322f287816 */ /* 0x000fe20000000028 */
        /* <DEDUP_REMOVED lines=11> */
[----:B------:R-:W-:Y:S01]  /*63060*/  IMAD.WIDE R36, R38, 0x2, R54 ;  /* 0x0000000226247825 */ /* 0x000fe200078e0236 */
[----:B------:R-:W1:Y:S01]  /*63070*/  LDCU.64 UR70, c[0x0][0x398] ;  /* 0x00007300ff4677ac */ /* 0x000e620008000a00 */
[----:B------:R-:W4:Y:S06]  /*63080*/  LDL.LU R47, [R1+0x9c] ;  /* 0x00009c00012f7983 */ /* 0x000f2c0000300800 */
[----:B------:R3:W-:Y:S01]  /*63090*/  @P0 STG.E.U16 desc[UR66][R36.64], R39 ;  /* 0x0000002724000986 */ /* 0x0007e2000c101542 */
[----:B0-----:R-:W-:Y:S01]  /*630a0*/  ISETP.LT.AND P1, PT, R60, UR5, !P6 ;  /* 0x000000053c007c0c */ /* 0x001fe2000f721270 */
[----:B------:R-:W0:Y:S01]  /*630b0*/  LDCU UR5, c[0x0][0x3b8] ;  /* 0x00007700ff0577ac */ /* 0x000e220008000800 */
[----:B---3--:R-:W-:Y:S01]  /*630c0*/  VIADD R36, R3, 0x2f ;  /* 0x0000002f03247836 */ /* 0x008fe20000000000 */
[----:B------:R-:W-:-:S04]  /*630d0*/  ISETP.LT.AND P6, PT, R0, UR76, !P6 ;  /* 0x0000004c00007c0c */ /* 0x000fc8000f7c1270 */
[----:B-1----:R-:W-:Y:S01]  /*630e0*/  ISETP.GE.AND P0, PT, R36, UR71, PT ;  /* 0x0000004724007c0c */ /* 0x002fe2000bf06270 */
[----:B------:R-:W-:-:S05]  /*630f0*/  IMAD.WIDE R36, R38, 0x2, R56 ;  /* 0x0000000226247825 */ /* 0x000fca00078e0238 */
[----:B------:R1:W-:Y:S01]  /*63100*/  @P1 STG.E.U16 desc[UR66][R36.64], R46 ;  /* 0x0000002e24001986 */ /* 0x0003e2000c101542 */
[----:B------:R-:W-:Y:S01]  /*63110*/  ISETP.LT.AND P1, PT, R61, UR75, !P0 ;  /* 0x0000004b3d007c0c */ /* 0x000fe2000c721270 */
[C---:B0-----:R-:W-:Y:S01]  /*63120*/  VIADD R40, R38.reuse, UR5 ;  /* 0x0000000526287c36 */ /* 0x041fe20008000000 */
[----:B------:R-:W0:Y:S01]  /*63130*/  LDCU UR5, c[0x0][0x398] ;  /* 0x00007300ff0577ac */ /* 0x000e220008000800 */
[----:B------:R-:W-:Y:S01]  /*63140*/  IMAD.WIDE R38, R38, 0x2, R58 ;  /* 0x0000000226267825 */ /* 0x000fe200078e023a */
[----:B-1----:R-:W-:-:S05]  /*63150*/  PRMT R36, R46, 0x7632, R36 ;  /* 0x000076322e247816 */ /* 0x002fca0000000024 */
        /* <DEDUP_REMOVED lines=15> */
[----:B------:R-:W-:-:S02]  /*63250*/  UMOV UR60, UR24 ;  /* 0x00000018003c7c82 */ /* 0x000fc40008000000 */
[----:B------:R-:W-:Y:S02]  /*63260*/  ISETP.LT.AND P0, PT, R0, UR60, !P0 ;  /* 0x0000003c00007c0c */ /* 0x000fe4000c701270 */
[----:B------:R-:W-:Y:S01]  /*63270*/  ISETP.GE.AND P6, PT, R36, UR73, PT ;  /* 0x0000004924007c0c */ /* 0x000fe2000bfc6270 */
[----:B------:R-:W-:Y:S01]  /*63280*/  IMAD.WIDE R36, R40, 0x2, R56 ;  /* 0x0000000228247825 */ /* 0x000fe200078e0238 */
[----:B----4-:R-:W-:-:S04]  /*63290*/  PRMT R39, R47, 0x7632, R39 ;  /* 0x000076322f277816 */ /* 0x010fc80000000027 */
        /* <DEDUP_REMOVED lines=15> */
[----:B------:R-:W4:Y:S08]  /*63390*/  LDL.LU R47, [R1+0xd0] ;  /* 0x0000d000012f7983 */ /* 0x000f300000300800 */
[----:B------:R1:W-:Y:S01]  /*633a0*/  @P0 STG.E.U16 desc[UR66][R36.64], R39 ;  /* 0x0000002724000986 */ /* 0x0003e2000c101542 */
[----:B0-----:R-:W-:Y:S01]  /*633b0*/  ISETP.LT.AND P1, PT, R60, UR5, !P6 ;  /* 0x000000053c007c0c */ /* 0x001fe2000f721270 */
[----:B------:R-:W0:Y:S01]  /*633c0*/  LDCU UR5, c[0x0][0x3b8] ;  /* 0x00007700ff0577ac */ /* 0x000e220008000800 */
[----:B-1----:R-:W-:Y:S01]  /*633d0*/  VIADD R36, R3, 0x31 ;  /* 0x0000003103247836 */ /* 0x002fe20000000000 */
[----:B------:R-:W-:Y:S01]  /*633e0*/  ISETP.LT.AND P6, PT, R0, UR74, !P6 ;  /* 0x0000004a00007c0c */ /* 0x000fe2000f7c1270 */
[----:B------:R-:W1:Y:S03]  /*633f0*/  LDCU.64 UR74, c[0x0][0x398] ;  /* 0x00007300ff4a77ac */ /* 0x000e660008000a00 */
[----:B------:R-:W-:Y:S01]  /*63400*/  ISETP.GE.AND P0, PT, R36, UR77, PT ;  /* 0x0000004d24007c0c */ /* 0x000fe2000bf06270 */
[----:B------:R-:W-:-:S05]  /*63410*/  IMAD.WIDE R36, R38, 0x2, R56 ;  /* 0x0000000226247825 */ /* 0x000fca00078e0238 */
[----:B---3--:R3:W-:Y:S01]  /*63420*/  @P1 STG.E.U16 desc[UR66][R36.64], R46 ;  /* 0x0000002e24001986 */ /* 0x0087e2000c101542 */
[----:B------:R-:W-:Y:S01]  /*63430*/  ISETP.LT.AND P1, PT, R61, UR60, !P0 ;  /* 0x0000003c3d007c0c */ /* 0x000fe2000c721270 */
[C---:B0-----:R-:W-:Y:S01]  /*63440*/  VIADD R40, R38.reuse, UR5 ;  /* 0x0000000526287c36 */ /* 0x041fe20008000000 */
[----:B------:R-:W0:Y:S01]  /*63450*/  LDCU UR5, c[0x0][0x398] ;  /* 0x00007300ff0577ac */ /* 0x000e220008000800 */
[----:B------:R-:W-:Y:S01]  /*63460*/  IMAD.WIDE R38, R38, 0x2, R58 ;  /* 0x0000000226267825 */ /* 0x000fe200078e023a */
[----:B---3--:R-:W-:-:S05]  /*63470*/  PRMT R36, R46, 0x7632, R36 ;  /* 0x000076322e247816 */ /* 0x008fca0000000024 */
[----:B------:R3:W-:Y:S02]  /*63480*/  @P6 STG.E.U16 desc[UR66][R38.64], R36 ;  /* 0x0000002426006986 */ /* 0x0007e4000c101542 */
[----:B---3--:R-:W-:-:S05]  /*63490*/  IMAD.WIDE R36, R40, 0x2, R52 ;  /* 0x0000000228247825 */ /* 0x008fca00078e0234 */
[----:B--2---:R2:W-:Y:S01]  /*634a0*/  @P1 STG.E.U16 desc[UR66][R36.64], R49 ;  /* 0x0000003124001986 */ /* 0x0045e2000c101542 */
[----:B------:R-:W-:-:S03]  /*634b0*/  PRMT R38, R49, 0x7632, R38 ;  /* 0x0000763231267816 */ /* 0x000fc60000000026 */
[----:B--2---:R-:W2:Y:S01]  /*634c0*/  LDL.LU R49, [R1+0xb4] ;  /* 0x0000b40001317983 */ /* 0x004ea20000300800 */
[----:B0-----:R-:W-:Y:S01]  /*634d0*/  ISETP.LT.AND P6, PT, R48, UR5, !P0 ;  /* 0x0000000530007c0c */ /* 0x001fe2000c7c1270 */
[----:B------:R-:W0:Y:S01]  /*634e0*/  LDCU UR5, c[0x0][0x398] ;  /* 0x00007300ff0577ac */ /* 0x000e220008000800 */
[----:B------:R-:W-:Y:S01]  /*634f0*/  IMAD.WIDE R36, R40, 0x2, R54 ;  /* 0x0000000228247825 */ /* 0x000fe200078e0236 */
[----:B------:R-:W3:Y:S10]  /*63500*/  LDL.LU R46, [R1+0xc4] ;  /* 0x0000c400012e7983 */ /* 0x000ef40000300800 */
[----:B------:R1:W-:Y:S01]  /*63510*/  @P6 STG.E.U16 desc[UR66][R36.64], R38 ;  /* 0x0000002624006986 */ /* 0x0003e2000c101542 */
[----:B0-----:R-:W-:Y:S01]  /*63520*/  ISETP.LT.AND P1, PT, R60, UR5, !P0 ;  /* 0x000000053c007c0c */ /* 0x001fe2000c721270 */
[----:B------:R-:W0:Y:S01]  /*63530*/  LDCU UR5, c[0x0][0x3b8] ;  /* 0x00007700ff0577ac */ /* 0x000e220008000800 */
[----:B-1----:R-:W-:Y:S01]  /*63540*/  VIADD R36, R3, 0x32 ;  /* 0x0000003203247836 */ /* 0x002fe20000000000 */
[----:B------:R-:W-:Y:S01]  /*63550*/  ISETP.LT.AND P0, PT, R0, UR68, !P0 ;  /* 0x0000004400007c0c */ /* 0x000fe2000c701270 */
[----:B------:R-:W1:Y:S03]  /*63560*/  LDCU.64 UR68, c[0x0][0x398] ;  /* 0x00007300ff4477ac */ /* 0x000e660008000a00 */
[----:B------:R-:W-:Y:S01]  /*63570*/  ISETP.GE.AND P6, PT, R36, UR75, PT ;  /* 0x0000004b24007c0c */ /* 0x000fe2000bfc6270 */
[----:B------:R-:W-:Y:S01]  /*63580*/  IMAD.WIDE R36, R40, 0x2, R56 ;  /* 0x0000000228247825 */ /* 0x000fe200078e0238 */
[----:B----4-:R-:W-:-:S04]  /*63590*/  PRMT R39, R47, 0x7632, R39 ;  /* 0x000076322f277816 */ /* 0x010fc80000000027 */
[----:B------:R4:W-:Y:S01]  /*635a0*/  @P1 STG.E.U16 desc[UR66][R36.64], R47 ;  /* 0x0000002f24001986 */ /* 0x0009e2000c101542 */
[----:B------:R-:W-:Y:S01]  /*635b0*/  ISETP.LT.AND P1, PT, R61, UR48, !P6 ;  /* 0x000000303d007c0c */ /* 0x000fe2000f721270 */
[C---:B0-----:R-:W-:Y:S01]  /*635c0*/  VIADD R38, R40.reuse, UR5 ;  /* 0x0000000528267c36 */ /* 0x041fe20008000000 */
[----:B------:R-:W0:Y:S01]  /*635d0*/  LDCU UR5, c[0x0][0x398] ;  /* 0x00007300ff0577ac */ /* 0x000e220008000800 */
[----:B----4-:R-:W-:-:S05]  /*635e0*/  IMAD.WIDE R36, R40, 0x2, R58 ;  /* 0x0000000228247825 */ /* 0x010fca00078e023a */
[----:B------:R4:W-:Y:S02]  /*635f0*/  @P0 STG.E.U16 desc[UR66][R36.64], R39 ;  /* 0x0000002724000986 */ /* 0x0009e4000c101542 */
[----:B----4-:R-:W-:-:S05]  /*63600*/  IMAD.WIDE R36, R38, 0x2, R52 ;  /* 0x0000000226247825 */ /* 0x010fca00078e0234 */
[----:B--2---:R2:W-:Y:S01]  /*63610*/  @P1 STG.E.U16 desc[UR66][R36.64], R49 ;  /* 0x0000003124001986 */ /* 0x0045e2000c101542 */
[----:B------:R-:W-:-:S03]  /*63620*/  PRMT R39, R49, 0x7632, R39 ;  /* 0x0000763231277816 */ /* 0x000fc60000000027 */
[----:B--2---:R-:W2:Y:S04]  /*63630*/  LDL.LU R49, [R1+0xe4] ;  /* 0x0000e40001317983 */ /* 0x004ea80000300800 */
[----:B------:R-:W4:Y:S01]  /*63640*/  LDL.LU R47, [R1+0xd4] ;  /* 0x0000d400012f7983 */ /* 0x000f220000300800 */
[----:B0-----:R-:W-:Y:S01]  /*63650*/  ISETP.LT.AND P0, PT, R48, UR5, !P6 ;  /* 0x0000000530007c0c */ /* 0x001fe2000f701270 */
[----:B------:R-:W0:Y:S01]  /*63660*/  LDCU UR5, c[0x0][0x398] ;  /* 0x00007300ff0577ac */ /* 0x000e220008000800 */
[----:B------:R-:W-:-:S11]  /*63670*/  IMAD.WIDE R36, R38, 0x2, R54 ;  /* 0x0000000226247825 */ /* 0x000fd600078e0236 */
        /* <DEDUP_REMOVED lines=15> */
[----:B---3--:R-:W-:Y:S01]  /*63770*/  IMAD.WIDE R36, R40, 0x2, R52 ;  /* 0x0000000228247825 */ /* 0x008fe200078e0234 */
[----:B0-----:R-:W-:Y:S01]  /*63780*/  ISETP.LT.AND P6, PT, R48, UR5, !P0 ;  /* 0x0000000530007c0c */ /* 0x001fe2000c7c1270 */
[----:B------:R-:W0:Y:S03]  /*63790*/  LDCU UR5, c[0x0][0x398] ;  /* 0x00007300ff0577ac */ /* 0x000e260008000800 */
[----:B--2---:R2:W-:Y:S01]  /*637a0*/  @P1 STG.E.U16 desc[UR66][R36.64], R49 ;  /* 0x0000003124001986 */ /* 0x0045e2000c101542 */
[----:B------:R-:W-:-:S03]  /*637b0*/  PRMT R38, R49, 0x7632, R38 ;  /* 0x0000763231267816 */ /* 0x000fc60000000026 */
[----:B--2---:R-:W2:Y:S01]  /*637c0*/  LDL.LU R49, [R1+0xb8] ;  /* 0x0000b80001317983 */ /* 0x004ea20000300800 */
[----:B------:R-:W-:-:S03]  /*637d0*/  IMAD.WIDE R36, R40, 0x2, R54 ;  /* 0x0000000228247825 */ /* 0x000fc600078e0236 */
[----:B------:R-:W3:Y:S01]  /*637e0*/  LDL.LU R46, [R1+0xc8] ;  /* 0x0000c800012e7983 */ /* 0x000ee20000300800 */
[----:B0-----:R-:W-:Y:S01]  /*637f0*/  ISETP.LT.AND P1, PT, R60, UR5, !P0 ;  /* 0x000000053c007c0c */ /* 0x001fe2000c721270 */
[----:B------:R-:W0:Y:S02]  /*63800*/  LDCU UR5, c[0x0][0x3b8] ;  /* 0x00007700ff0577ac */ /* 0x000e240008000800 */
[----:B------:R1:W-:Y:S01]  /*63810*/  @P6 STG.E.U16 desc[UR66][R36.64], R38 ;  /* 0x0000002624006986 */ /* 0x0003e2000c101542 */
[----:B----4-:R-:W-:Y:S01]  /*63820*/  PRMT R39, R47, 0x7632, R39 ;  /* 0x000076322f277816 */ /* 0x010fe20000000027 */
[----:B-1----:R-:W-:-:S05]  /*63830*/  VIADD R36, R3, 0x34 ;  /* 0x0000003403247836 */ /* 0x002fca0000000000 */
[----:B------:R-:W-:Y:S01]  /*63840*/  ISETP.GE.AND P6, PT, R36, UR71, PT ;  /* 0x0000004724007c0c */ /* 0x000fe2000bfc6270 */
[----:B------:R-:W-:-:S05]  /*63850*/  IMAD.WIDE R36, R40, 0x2, R56 ;  /* 0x0000000228247825 */ /* 0x000fca00078e0238 */
[----:B------:R1:W-:Y:S04]  /*63860*/  @P1 STG.E.U16 desc[UR66][R36.64], R47 ;  /* 0x0000002f24001986 */ /* 0x0003e8000c101542 */
[----:B-1----:R-:W4:Y:S01]  /*63870*/  LDL.LU R47, [R1+0xe8] ;  /* 0x0000e800012f7983 */ /* 0x002f220000300800 */
[----:B------:R-:W-:Y:S01]  /*63880*/  ISETP.LT.AND P0, PT, R0, UR72, !P0 ;  /* 0x0000004800007c0c */ /* 0x000fe2000c701270 */
[C---:B------:R-:W-:Y:S01]  /*63890*/  IMAD.WIDE R36, R40.reuse, 0x2, R58 ;  /* 0x0000000228247825 */ /* 0x040fe200078e023a */
[----:B------:R-:W-:Y:S01]  /*638a0*/  ISETP.LT.AND P1, PT, R61, UR54, !P6 ;  /* 0x000000363d007c0c */ /* 0x000fe2000f721270 */
[----:B------:R-:W1:Y:S02]  /*638b0*/  LDCU.64 UR72, c[0x0][0x398] ;  /* 0x00007300ff4877ac */ /* 0x000e640008000a00 */
[----:B0-----:R-:W-:Y:S01]  /*638c0*/  VIADD R38, R40, UR5 ;  /* 0x0000000528267c36 */ /* 0x001fe20008000000 */
[----:B------:R-:W0:Y:S07]  /*638d0*/  LDCU UR5, c[0x0][0x398] ;  /* 0x00007300ff0577ac */ /* 0x000e2e0008000800 */
[----:B------:R0:W-:Y:S02]  /*638e0*/  @P0 STG.E.U16 desc[UR66][R36.64], R39 ;  /* 0x0000002724000986 */ /* 0x0001e4000c101542 */
[----:B0-----:R-:W-:Y:S01]  /*638f0*/  IMAD.WIDE R36, R38, 0x2, R52 ;  /* 0x0000000226247825 */ /* 0x001fe200078e0234 */
[----:B------:R-:W-:Y:S01]  /*63900*/  ISETP.LT.AND P0, PT, R48, UR5, !P6 ;  /* 0x0000000530007c0c */ /* 0x000fe2000f701270 */
[----:B------:R-:W0:Y:S03]  /*63910*/  LDCU UR5, c[0x0][0x398] ;  /* 0x00007300ff0577ac */ /* 0x000e260008000800 */
[----:B--2---:R2:W-:Y:S01]  /*63920*/  @P1 STG.E.U16 desc[UR66][R36.64], R49 ;  /* 0x0000003124001986 */ /* 0x0045e2000c101542 */
[----:B------:R-:W-:-:S03]  /*63930*/  PRMT R39, R49, 0x7632, R39 ;  /* 0x0000763231277816 */ /* 0x000fc60000000027 */
[----:B--2---:R-:W2:Y:S01]  /*63940*/  LDL.LU R49, [R1+0xd8] ;  /* 0x0000d80001317983 */ /* 0x004ea20000300800 */
[----:B------:R-:W-:Y:S01]  /*63950*/  IMAD.WIDE R36, R38, 0x2, R54 ;  /* 0x0000000226247825 */ /* 0x000fe200078e0236 */
[----:B0-----:R-:W-:Y:S01]  /*63960*/  ISETP.LT.AND P1, PT, R60, UR5, !P6 ;  /* 0x000000053c007c0c */ /* 0x001fe2000f721270 */
[----:B------:R-:W0:Y:S03]  /*63970*/  LDCU UR5, c[0x0][0x3b8] ;  /* 0x00007700ff0577ac */ /* 0x000e260008000800 */
[----:B------:R1:W-:Y:S01]  /*63980*/  @P0 STG.E.U16 desc[UR66][R36.64], R39 ;  /* 0x0000002724000986 */ /* 0x0003e2000c101542 */
[----:B------:R-:W-:Y:S01]  /*63990*/  ISETP.LT.AND P6, PT, R0, UR76, !P6 ;  /* 0x0000004c00007c0c */ /* 0x000fe2000f7c1270 */
[----:B------:R-:W0:Y:S01]  /*639a0*/  LDCU.64 UR76, c[0x0][0x398] ;  /* 0x00007300ff4c77ac */ /* 0x000e220008000a00 */
[----:B-1----:R-:W-:-:S05]  /*639b0*/  VIADD R36, R3, 0x35 ;  /* 0x0000003503247836 */ /* 0x002fca0000000000 */
[----:B------:R-:W-:Y:S01]  /*639c0*/  ISETP.GE.AND P0, PT, R36, UR73, PT ;  /* 0x0000004924007c0c */ /* 0x000fe2000bf06270 */
[----:B------:R-:W-:Y:S01]  /*639d0*/  IMAD.WIDE R36, R38, 0x2, R56 ;  /* 0x0000000226247825 */ /* 0x000fe200078e0238 */
[----:B---3--:R-:W-:-:S04]  /*639e0*/  PRMT R40, R46, 0x7632, R40 ;  /* 0x000076322e287816 */ /* 0x008fc80000000028 */
[----:B------:R1:W-:Y:S01]  /*639f0*/  @P1 STG.E.U16 desc[UR66][R36.64], R46 ;  /* 0x0000002e24001986 */ /* 0x0003e2000c101542 */
[----:B------:R-:W-:Y:S01]  /*63a00*/  ISETP.LT.AND P1, PT, R61, UR56, !P0 ;  /* 0x000000383d007c0c */ /* 0x000fe2000c721270 */
[C---:B0-----:R-:W-:Y:S01]  /*63a10*/  VIADD R39, R38.reuse, UR5 ;  /* 0x0000000526277c36 */ /* 0x041fe20008000000 */
[----:B------:R-:W0:Y:S01]  /*63a20*/  LDCU UR5, c[0x0][0x398] ;  /* 0x00007300ff0577ac */ /* 0x000e220008000800 */
[----:B-1----:R-:W3:Y:S01]  /*63a30*/  LDL.LU R46, [R1+0xbc] ;  /* 0x0000bc00012e7983 */ /* 0x002ee20000300800 */
[----:B------:R-:W-:-:S05]  /*63a40*/  IMAD.WIDE R36, R38, 0x2, R58 ;  /* 0x0000000226247825 */ /* 0x000fca00078e023a */
[----:B------:R1:W-:Y:S01]  /*63a50*/  @P6 STG.E.U16 desc[UR66][R36.64], R40 ;  /* 0x0000002824006986 */ /* 0x0003e2000c101542 */
[----:B----4-:R-:W-:Y:S01]  /*63a60*/  PRMT R38, R47, 0x7632, R38 ;  /* 0x000076322f267816 */ /* 0x010fe20000000026 */
[----:B-1----:R-:W-:-:S05]  /*63a70*/  IMAD.WIDE R36, R39, 0x2, R52 ;  /* 0x0000000227247825 */ /* 0x002fca00078e0234 */
[----:B------:R1:W-:Y:S04]  /*63a80*/  @P1 STG.E.U16 desc[UR66][R36.64], R47 ;  /* 0x0000002f24001986 */ /* 0x0003e8000c101542 */
[----:B-1----:R-:W4:Y:S01]  /*63a90*/  LDL.LU R47, [R1+0xcc] ;  /* 0x0000cc00012f7983 */ /* 0x002f220000300800 */
[----:B0-----:R-:W-:Y:S01]  /*63aa0*/  ISETP.LT.AND P6, PT, R48, UR5, !P0 ;  /* 0x0000000530007c0c */ /* 0x001fe2000c7c1270 */
[----:B------:R-:W0:Y:S01]  /*63ab0*/  LDCU UR5, c[0x0][0x398] ;  /* 0x00007300ff0577ac */ /* 0x000e220008000800 */
[----:B------:R-:W-:-:S11]  /*63ac0*/  IMAD.WIDE R36, R39, 0x2, R54 ;  /* 0x0000000227247825 */ /* 0x000fd600078e0236 */
[----:B------:R1:W-:Y:S01]  /*63ad0*/  @P6 STG.E.U16 desc[UR66][R36.64], R38 ;  /* 0x0000002624006986 */ /* 0x0003e2000c101542 */
[----:B0-----:R-:W-:Y:S01]  /*63ae0*/  ISETP.LT.AND P1, PT, R60, UR5, !P0 ;  /* 0x000000053c007c0c */ /* 0x001fe2000c721270 */
[----:B------:R-:W0:Y:S01]  /*63af0*/  LDCU UR5, c[0x0][0x3b8] ;  /* 0x00007700ff0577ac */ /* 0x000e220008000800 */
[----:B-1----:R-:W-:-:S05]  /*63b00*/  VIADD R36, R3, 0x36 ;  /* 0x0000003603247836 */ /* 0x002fca0000000000 */
[----:B------:R-:W-:Y:S01]  /*63b10*/  ISETP.GE.AND P6, PT, R36, UR77, PT ;  /* 0x0000004d24007c0c */ /* 0x000fe2000bfc6270 */
[C---:B------:R-:W-:Y:S01]  /*63b20*/  IMAD.WIDE R36, R39.reuse, 0x2, R56 ;  /* 0x0000000227247825 */ /* 0x040fe200078e0238 */
[----:B------:R-:W-:Y:S01]  /*63b30*/  ISETP.LT.AND P0, PT, R0, UR74, !P0 ;  /* 0x0000004a00007c0c */ /* 0x000fe2000c701270 */
[----:B------:R-:W1:Y:S02]  /*63b40*/  LDCU.64 UR74, c[0x0][0x398] ;  /* 0x00007300ff4a77ac */ /* 0x000e640008000a00 */
[----:B0-----:R-:W-:Y:S01]  /*63b50*/  VIADD R38, R39, UR5 ;  /* 0x0000000527267c36 */ /* 0x001fe20008000000 */
[----:B------:R-:W0:Y:S01]  /*63b60*/  LDCU UR5, c[0x0][0x398] ;  /* 0x00007300ff0577ac */ /* 0x000e220008000800 */
        /* <DEDUP_REMOVED lines=12> */
[----:B------:R-:W0:Y:S01]  /*63c30*/  LDCU UR5, c[0x0][0x3b8] ;  /* 0x00007700ff0577ac */ /* 0x000e220008000800 */
[----:B-1----:R-:W-:Y:S01]  /*63c40*/  IMAD.WIDE R36, R38, 0x2, R54 ;  /* 0x0000000226247825 */ /* 0x002fe200078e0236 */
[----:B------:R-:W3:Y:S04]  /*63c50*/  LDL.LU R46, [R1+0xdc] ;  /* 0x0000dc00012e7983 */ /* 0x000ee80000300800 */
[----:B------:R1:W-:Y:S02]  /*63c60*/  @P0 STG.E.U16 desc[UR66][R36.64], R39 ;  /* 0x0000002724000986 */ /* 0x0003e4000c101542 */
[----:B-1----:R-:W-:-:S05]  /*63c70*/  VIADD R36, R3, 0x37 ;  /* 0x0000003703247836 */ /* 0x002fca0000000000 */
[----:B------:R-:W-:Y:S01]  /*63c80*/  ISETP.GE.AND P0, PT, R36, UR75, PT ;  /* 0x0000004b24007c0c */ /* 0x000fe2000bf06270 */
[----:B------:R-:W-:-:S05]  /*63c90*/  IMAD.WIDE R36, R38, 0x2, R56 ;  /* 0x0000000226247825 */ /* 0x000fca00078e0238 */
[----:B----4-:R1:W-:Y:S02]  /*63ca0*/  @P1 STG.E.U16 desc[UR66][R36.64], R47 ;  /* 0x0000002f24001986 */ /* 0x0103e4000c101542 */
[----:B-1----:R-:W-:Y:S02]  /*63cb0*/  PRMT R36, R47, 0x7632, R36 ;  /* 0x000076322f247816 */ /* 0x002fe40000000024 */
[----:B------:R-:W4:Y:S01]  /*63cc0*/  LDL.LU R47, [R1+0xf0] ;  /* 0x0000f000012f7983 */ /* 0x000f220000300800 */
[----:B------:R-:W-:Y:S01]  /*63cd0*/  ISETP.LT.AND P6, PT, R0, UR68, !P6 ;  /* 0x0000004400007c0c */ /* 0x000fe2000f7c1270 */
[C---:B0-----:R-:W-:Y:S01]  /*63ce0*/  VIADD R40, R38.reuse, UR5 ;  /* 0x0000000526287c36 */ /* 0x041fe20008000000 */
[----:B------:R-:W-:Y:S01]  /*63cf0*/  ISETP.LT.AND P1, PT, R61, UR52, !P0 ;  /* 0x000000343d007c0c */ /* 0x000fe2000c721270 */
[----:B------:R-:W-:Y:S01]  /*63d00*/  IMAD.WIDE R38, R38, 0x2, R58 ;  /* 0x0000000226267825 */ /* 0x000fe200078e023a */
[----:B------:R-:W0:Y:S01]  /*63d10*/  LDCU UR5, c[0x0][0x398] ;  /* 0x00007300ff0577ac */ /* 0x000e220008000800 */
[----:B------:R-:W1:Y:S08]  /*63d20*/  LDCU.64 UR68, c[0x0][0x398] ;  /* 0x00007300ff4477ac */ /* 0x000e700008000a00 */
        /* <DEDUP_REMOVED lines=15> */
[----:B------:R-:W-:-:S05]  /*63e20*/  IMAD.WIDE R36, R40, 0x2, R56 ;  /* 0x0000000228247825 */ /* 0x000fca00078e0238 */
[----:B---3--:R1:W-:Y:S01]  /*63e30*/  @P1 STG.E.U16 desc[UR66][R36.64], R46 ;  /* 0x0000002e24001986 */ /* 0x0083e2000c101542 */
[----:B------:R-:W-:Y:S02]  /*63e40*/  PRMT R39, R46, 0x7632, R39 ;  /* 0x000076322e277816 */ /* 0x000fe40000000027 */
[----:B------:R-:W-:Y:S01]  /*63e50*/  ISETP.LT.AND P1, PT, R61, UR40, !P6 ;  /* 0x000000283d007c0c */ /* 0x000fe2000f721270 */
[C---:B0-----:R-:W-:Y:S01]  /*63e60*/  VIADD R38, R40.reuse, UR5 ;  /* 0x0000000528267c36 */ /* 0x041fe20008000000 */
[----:B------:R-:W0:Y:S01]  /*63e70*/  LDCU UR5, c[0x0][0x398] ;  /* 0x00007300ff0577ac */ /* 0x000e220008000800 */
[----:B-1----:R-:W3:Y:S01]  /*63e80*/  LDL.LU R46, [R1+0x120] ;  /* 0x00012000012e7983 */ /* 0x002ee20000300800 */
        /* <DEDUP_REMOVED lines=14> */
[----:B------:R-:W-:Y:S01]  /*63f70*/  IMAD.WIDE R36, R38, 0x2, R56 ;  /* 0x0000000226247825 */ /* 0x000fe200078e0238 */
[----:B------:R-:W-:Y:S01]  /*63f80*/  ISETP.LT.AND P6, PT, R0, UR72, !P6 ;  /* 0x0000004800007c0c */ /* 0x000fe2000f7c1270 */
[----:B------:R-:W1:Y:S02]  /*63f90*/  LDCU.64 UR72, c[0x0][0x398] ;  /* 0x00007300ff4877ac */ /* 0x000e640008000a00 */
[C---:B0-----:R-:W-:Y:S01]  /*63fa0*/  VIADD R40, R38.reuse, UR5 ;  /* 0x0000000526287c36 */ /* 0x041fe20008000000 */
[----:B------:R-:W0:Y:S01]  /*63fb0*/  LDCU UR5, c[0x0][0x398] ;  /* 0x00007300ff0577ac */ /* 0x000e220008000800 */
[----:B------:R-:W-:Y:S01]  /*63fc0*/  IMAD.WIDE R38, R38, 0x2, R58 ;  /* 0x0000000226267825 */ /* 0x000fe200078e023a */
[----:B--2---:R2:W-:Y:S02]  /*63fd0*/  @P1 STG.E.U16 desc[UR66][R36.64], R49 ;  /* 0x0000003124001986 */ /* 0x0045e4000c101542 */
[----:B--2---:R-:W-:-:S02]  /*63fe0*/  PRMT R36, R49, 0x7632, R36 ;  /* 0x0000763231247816 */ /* 0x004fc40000000024 */
[----:B------:R-:W2:Y:S04]  /*63ff0*/  LDL.LU R49, [R1+0xf4] ;  /* 0x0000f40001317983 */ /* 0x000ea80000300800 */
[----:B------:R-:W2:Y:S01]  /*64000*/  LDL.LU R45, [R1+0x104] ;  /* 0x00010400012d7983 */ /* 0x000ea20000300800 */
[----:B------:R-:W-:-:S03]  /*64010*/  ISETP.LT.AND P1, PT, R61, UR42, !P0 ;  /* 0x0000002a3d007c0c */ /* 0x000fc6000c721270 */
[----:B------:R1:W-:Y:S01]  /*64020*/  @P6 STG.E.U16 desc[UR66][R38.64], R36 ;  /* 0x0000002426006986 */ /* 0x0003e2000c101542 */
[----:B0-----:R-:W-:Y:S01]  /*64030*/  ISETP.LT.AND P6, PT, R48, UR5, !P0 ;  /* 0x0000000530007c0c */ /* 0x001fe2000c7c1270 */
[----:B------:R-:W0:Y:S01]  /*64040*/  LDCU UR5, c[0x0][0x398] ;  /* 0x00007300ff0577ac */ /* 0x000e220008000800 */
[----:B-1----:R-:W-:-:S07]  /*64050*/  IMAD.WIDE R36, R40, 0x2, R52 ;  /* 0x0000000228247825 */ /* 0x002fce00078e0234 */
        /* <DEDUP_REMOVED lines=10> */
[----:B----4-:R1:W-:Y:S01]  /*64100*/  @P1 STG.E.U16 desc[UR66][R36.64], R47 ;  /* 0x0000002f24001986 */ /* 0x0103e2000c101542 */
[----:B------:R-:W-:-:S03]  /*64110*/  PRMT R39, R47, 0x7632, R39 ;  /* 0x000076322f277816 */ /* 0x000fc60000000027 */
[----:B-1----:R-:W4:Y:S01]  /*64120*/  LDL.LU R47, [R1+0x114] ;  /* 0x00011400012f7983 */ /* 0x002f220000300800 */
[----:B0-----:R-:W-:Y:S01]  /*64130*/  VIADD R38, R40, UR5 ;  /* 0x0000000528267c36 */ /* 0x001fe20008000000 */
[----:B------:R-:W0:Y:S01]  /*64140*/  LDCU UR5, c[0x0][0x398] ;  /* 0x00007300ff0577ac */ /* 0x000e220008000800 */
[----:B------:R-:W-:Y:S01]  /*64150*/  ISETP.LT.AND P0, PT, R0, UR76, !P0 ;  /* 0x0000004c00007c0c */ /* 0x000fe2000c701270 */
[----:B------:R-:W-:Y:S01]  /*64160*/  IMAD.WIDE R36, R40, 0x2, R58 ;  /* 0x0000000228247825 */ /* 0x000fe200078e023a */
[----:B------:R-:W-:Y:S01]  /*64170*/  ISETP.LT.AND P1, PT, R61, UR64, !P6 ;  /* 0x000000403d007c0c */ /* 0x000fe2000f721270 */
[----:B------:R-:W1:Y:S10]  /*64180*/  LDCU.64 UR76, c[0x0][0x398] ;  /* 0x00007300ff4c77ac */ /* 0x000e740008000a00 */
[----:B------:R1:W-:Y:S01]  /*64190*/  @P0 STG.E.U16 desc[UR66][R36.64], R39 ;  /* 0x0000002724000986 */ /* 0x0003e2000c101542 */
[----:B0-----:R-:W-:Y:S01]  /*641a0*/  ISETP.LT.AND P0, PT, R48, UR5, !P6 ;  /* 0x0000000530007c0c */ /* 0x001fe2000f701270 */
[----:B------:R-:W0:Y:S01]  /*641b0*/  LDCU UR5, c[0x0][0x398] ;  /* 0x00007300ff0577ac */ /* 0x000e220008000800 */
[----:B-1----:R-:W-:-:S05]  /*641c0*/  IMAD.WIDE R36, R38, 0x2, R52 ;  /* 0x0000000226247825 */ /* 0x002fca00078e0234 */
[----:B--2---:R1:W-:Y:S01]  /*641d0*/  @P1 STG.E.U16 desc[UR66][R36.64], R49 ;  /* 0x0000003124001986 */ /* 0x0043e2000c101542 */
[----:B------:R-:W-:Y:S02]  /*641e0*/  PRMT R39, R49, 0x7632, R39 ;  /* 0x0000763231277816 */ /* 0x000fe40000000027 */
[----:B0-----:R-:W-:Y:S01]  /*641f0*/  ISETP.LT.AND P1, PT, R60, UR5, !P6 ;  /* 0x000000053c007c0c */ /* 0x001fe2000f721270 */
[----:B------:R-:W0:Y:S01]  /*64200*/  LDCU UR5, c[0x0][0x3b8] ;  /* 0x00007700ff0577ac */ /* 0x000e220008000800 */
[----:B-1----:R-:W2:Y:S01]  /*64210*/  LDL.LU R49, [R1+0xf8] ;  /* 0x0000f80001317983 */ /* 0x002ea20000300800 */
[----:B------:R-:W-:-:S05]  /*64220*/  IMAD.WIDE R36, R38, 0x2, R54 ;  /* 0x0000000226247825 */ /* 0x000fca00078e0236 */
[----:B------:R1:W-:Y:S01]  /*64230*/  @P0 STG.E.U16 desc[UR66][R36.64], R39 ;  /* 0x0000002724000986 */ /* 0x0003e2000c101542 */
[----:B0-----:R-:W-:Y:S01]  /*64240*/  VIADD R40, R38, UR5 ;  /* 0x0000000526287c36 */ /* 0x001fe20008000000 */
[----:B------:R-:W0:Y:S01]  /*64250*/  LDCU UR5, c[0x0][0x398] ;  /* 0x00007300ff0577ac */ /* 0x000e220008000800 */
[----:B------:R-:W-:Y:S01]  /*64260*/  ISETP.LT.AND P6, PT, R0, UR74, !P6 ;  /* 0x0000004a00007c0c */ /* 0x000fe2000f7c1270 */
[----:B------:R-:W0:Y:S01]  /*64270*/  LDCU.64 UR74, c[0x0][0x398] ;  /* 0x00007300ff4a77ac */ /* 0x000e220008000a00 */
[----:B-1----:R-:W-:-:S05]  /*64280*/  VIADD R36, R3, 0x3b ;  /* 0x0000003b03247836 */ /* 0x002fca0000000000 */
[----:B------:R-:W-:Y:S01]  /*64290*/  ISETP.GE.AND P0, PT, R36, UR77, PT ;  /* 0x0000004d24007c0c */ /* 0x000fe2000bf06270 */
[----:B------:R-:W-:-:S05]  /*642a0*/  IMAD.WIDE R36, R38, 0x2, R56 ;  /* 0x0000000226247825 */ /* 0x000fca00078e0238 */
[----:B------:R1:W-:Y:S01]  /*642b0*/  @P1 STG.E.U16 desc[UR66][R36.64], R45 ;  /* 0x0000002d24001986 */ /* 0x0003e2000c101542 */
[----:B------:R-:W-:Y:S01]  /*642c0*/  IMAD.WIDE R38, R38, 0x2, R58 ;  /* 0x0000000226267825 */ /* 0x000fe200078e023a */
[----:B------:R-:W-:Y:S02]  /*642d0*/  ISETP.LT.AND P1, PT, R61, UR62, !P0 ;  /* 0x0000003e3d007c0c */ /* 0x000fe4000c721270 */
[----:B-1----:R-:W-:Y:S02]  /*642e0*/  PRMT R36, R45, 0x7632, R36 ;  /* 0x000076322d247816 */ /* 0x002fe40000000024 */
[----:B------:R-:W2:Y:S04]  /*642f0*/  LDL.LU R45, [R1+0x108] ;  /* 0x00010800012d7983 */ /* 0x000ea80000300800 */
[----:B------:R1:W-:Y:S01]  /*64300*/  @P6 STG.E.U16 desc[UR66][R38.64], R36 ;  /* 0x0000002426006986 */ /* 0x0003e2000c101542 */
[----:B0-----:R-:W-:Y:S01]  /*64310*/  ISETP.LT.AND P6, PT, R48, UR5, !P0 ;  /* 0x0000000530007c0c */ /* 0x001fe2000c7c1270 */
[----:B------:R-:W0:Y:S01]  /*64320*/  LDCU UR5, c[0x0][0x398] ;  /* 0x00007300ff0577ac */ /* 0x000e220008000800 */
[----:B-1----:R-:W-:Y:S01]  /*64330*/  IMAD.WIDE R36, R40, 0x2, R52 ;  /* 0x0000000228247825 */ /* 0x002fe200078e0234 */
[----:B---3--:R-:W-:-:S04]  /*64340*/  PRMT R38, R46, 0x7632, R38 ;  /* 0x000076322e267816 */ /* 0x008fc80000000026 */
[----:B------:R1:W-:Y:S01]  /*64350*/  @P1 STG.E.U16 desc[UR66][R36.64], R46 ;  /* 0x0000002e24001986 */ /* 0x0003e2000c101542 */
[----:B0-----:R-:W-:Y:S01]  /*64360*/  ISETP.LT.AND P1, PT, R60, UR5, !P0 ;  /* 0x000000053c007c0c */ /* 0x001fe2000c721270 */
[----:B------:R-:W0:Y:S02]  /*64370*/  LDCU UR5, c[0x0][0x3b8] ;  /* 0x00007700ff0577ac */ /* 0x000e240008000800 */
[----:B-1----:R-:W3:Y:S01]  /*64380*/  LDL.LU R46, [R1+0x128] ;  /* 0x00012800012e7983 */ /* 0x002ee20000300800 */
[----:B------:R-:W-:-:S05]  /*64390*/  IMAD.WIDE R36, R40, 0x2, R54 ;  /* 0x0000000228247825 */ /* 0x000fca00078e0236 */
[----:B------:R1:W-:Y:S01]  /*643a0*/  @P6 STG.E.U16 desc[UR66][R36.64], R38 ;  /* 0x0000002624006986 */ /* 0x0003e2000c101542 */
[----:B----4-:R-:W-:Y:S01]  /*643b0*/  PRMT R39, R47, 0x7632, R39 ;  /* 0x000076322f277816 */ /* 0x010fe20000000027 */
[----:B-1----:R-:W-:-:S05]  /*643c0*/  VIADD R36, R3, 0x3c ;  /* 0x0000003c03247836 */ /* 0x002fca0000000000 */
[----:B------:R-:W-:Y:S01]  /*643d0*/  ISETP.GE.AND P6, PT, R36, UR75, PT ;  /* 0x0000004b24007c0c */ /* 0x000fe2000bfc6270 */
[----:B------:R-:W-:-:S05]  /*643e0*/  IMAD.WIDE R36, R40, 0x2, R56 ;  /* 0x0000000228247825 */ /* 0x000fca00078e0238 */
[----:B------:R1:W-:Y:S04]  /*643f0*/  @P1 STG.E.U16 desc[UR66][R36.64], R47 ;  /* 0x0000002f24001986 */ /* 0x0003e8000c101542 */
        /* <DEDUP_REMOVED lines=18> */
[----:B------:R-:W-:Y:S01]  /*64520*/  ISETP.LT.AND P6, PT, R0, UR70, !P6 ;  /* 0x0000004600007c0c */ /* 0x000fe2000f7c1270 */
[----:B------:R-:W3:Y:S01]  /*64530*/  LDCU.64 UR70, c[0x0][0x398] ;  /* 0x00007300ff4677ac */ /* 0x000ee20008000a00 */
[----:B-1----:R-:W-:Y:S02]  /*64540*/  VIADD R36, R3, 0x3d ;  /* 0x0000003d03247836 */ /* 0x002fe40000000000 */
[----:B0-----:R-:W-:Y:S01]  /*64550*/  VIADD R39, R38, UR5 ;  /* 0x0000000526277c36 */ /* 0x001fe20008000000 */
[----:B------:R-:W0:Y:S02]  /*64560*/  LDCU UR5, c[0x0][0x398] ;  /* 0x00007300ff0577ac */ /* 0x000e240008000800 */
[----:B------:R-:W-:Y:S01]  /*64570*/  ISETP.GE.AND P0, PT, R36, UR69, PT ;  /* 0x0000004524007c0c */ /* 0x000fe2000bf06270 */
[----:B------:R-:W-:-:S05]  /*64580*/  IMAD.WIDE R36, R38, 0x2, R56 ;  /* 0x0000000226247825 */ /* 0x000fca00078e0238 */
[----:B------:R1:W-:Y:S01]  /*64590*/  @P1 STG.E.U16 desc[UR66][R36.64], R45 ;  /* 0x0000002d24001986 */ /* 0x0003e2000c101542 */
[----:B------:R-:W-:Y:S02]  /*645a0*/  PRMT R40, R45, 0x7632, R40 ;  /* 0x000076322d287816 */ /* 0x000fe40000000028 */
[----:B------:R-:W-:Y:S01]  /*645b0*/  ISETP.LT.AND P1, PT, R61, UR38, !P0 ;  /* 0x000000263d007c0c */ /* 0x000fe2000c721270 */
[----:B-1----:R-:W2:Y:S01]  /*645c0*/  LDL.LU R45, [R1+0x10c] ;  /* 0x00010c00012d7983 */ /* 0x002ea20000300800 */
[----:B------:R-:W-:-:S05]  /*645d0*/  IMAD.WIDE R36, R38, 0x2, R58 ;  /* 0x0000000226247825 */ /* 0x000fca00078e023a */
        /* <DEDUP_REMOVED lines=10> */
[----:B------:R1:W-:Y:S02]  /*64680*/  @P6 STG.E.U16 desc[UR66][R36.64], R38 ;  /* 0x0000002624006986 */ /* 0x0003e4000c101542 */
[----:B-1----:R-:W-:-:S05]  /*64690*/  VIADD R36, R3, 0x3e ;  /* 0x0000003e03247836 */ /* 0x002fca0000000000 */
[----:B------:R-:W-:Y:S01]  /*646a0*/  ISETP.GE.AND P6, PT, R36, UR71, PT ;  /* 0x0000004724007c0c */ /* 0x000fe2000bfc6270 */
[----:B------:R-:W-:Y:S01]  /*646b0*/  IMAD.WIDE R36, R39, 0x2, R56 ;  /* 0x0000000227247825 */ /* 0x000fe200078e0238 */
[----:B----4-:R-:W-:-:S04]  /*646c0*/  PRMT R40, R47, 0x7632, R40 ;  /* 0x000076322f287816 */ /* 0x010fc80000000028 */
[----:B------:R1:W-:Y:S04]  /*646d0*/  @P1 STG.E.U16 desc[UR66][R36.64], R47 ;  /* 0x0000002f24001986 */ /* 0x0003e8000c101542 */
[----:B-1----:R-:W4:Y:S01]  /*646e0*/  LDL.LU R47, [R1+0x11c] ;  /* 0x00011c00012f7983 */ /* 0x002f220000300800 */
[C---:B0-----:R-:W-:Y:S01]  /*646f0*/  VIADD R38, R39.reuse, UR5 ;  /* 0x0000000527267c36 */ /* 0x041fe20008000000 */
        /* <DEDUP_REMOVED lines=22> */
[----:B------:R-:W-:-:S04]  /*64860*/  IMAD.WIDE R36, R38, 0x2, R56 ;  /* 0x0000000226247825 */ /* 0x000fc800078e0238 */
[----:B------:R-:W-:Y:S01]  /*64870*/  IMAD.WIDE R38, R38, 0x2, R58 ;  /* 0x0000000226267825 */ /* 0x000fe200078e023a */
[----:B------:R1:W-:Y:S01]  /*64880*/  @P1 STG.E.U16 desc[UR66][R36.64], R45 ;  /* 0x0000002d24001986 */ /* 0x0003e2000c101542 */
[----:B------:R-:W-:Y:S02]  /*64890*/  ISETP.LT.AND P1, PT, R61, UR46, !P0 ;  /* 0x0000002e3d007c0c */ /* 0x000fe4000c721270 */
[----:B-1----:R-:W-:Y:S02]  /*648a0*/  PRMT R36, R45, 0x7632, R36 ;  /* 0x000076322d247816 */ /* 0x002fe40000000024 */
[----:B------:R-:W2:Y:S04]  /*648b0*/  LDL.LU R45, [R1+0x140] ;  /* 0x00014000012d7983 */ /* 0x000ea80000300800 */
[----:B------:R1:W-:Y:S01]  /*648c0*/  @P6 STG.E.U16 desc[UR66][R38.64], R36 ;  /* 0x0000002426006986 */ /* 0x0003e2000c101542 */
[----:B0-----:R-:W-:Y:S01]  /*648d0*/  ISETP.LT.AND P6, PT, R48, UR5, !P0 ;  /* 0x0000000530007c0c */ /* 0x001fe2000c7c1270 */
[----:B------:R-:W0:Y:S01]  /*648e0*/  LDCU UR5, c[0x0][0x398] ;  /* 0x00007300ff0577ac */ /* 0x000e220008000800 */
[----:B-1----:R-:W-:-:S05]  /*648f0*/  IMAD.WIDE R36, R40, 0x2, R52 ;  /* 0x0000000228247825 */ /* 0x002fca00078e0234 */
[----:B---3--:R1:W-:Y:S01]  /*64900*/  @P1 STG.E.U16 desc[UR66][R36.64], R46 ;  /* 0x0000002e24001986 */ /* 0x0083e2000c101542 */
[----:B------:R-:W-:Y:S02]  /*64910*/  PRMT R38, R46, 0x7632, R38 ;  /* 0x000076322e267816 */ /* 0x000fe40000000026 */
[----:B0-----:R-:W-:Y:S01]  /*64920*/  ISETP.LT.AND P1, PT, R60, UR5, !P0 ;  /* 0x000000053c007c0c */ /* 0x001fe2000c721270 */
[----:B------:R-:W0:Y:S01]  /*64930*/  LDCU UR5, c[0x0][0x3b8] ;  /* 0x00007700ff0577ac */ /* 0x000e220008000800 */
[----:B-1----:R-:W3:Y:S01]  /*64940*/  LDL.LU R46, [R1+0x160] ;  /* 0x00016000012e7983 */ /* 0x002ee20000300800 */
[----:B------:R-:W-:-:S05]  /*64950*/  IMAD.WIDE R36, R40, 0x2, R54 ;  /* 0x0000000228247825 */ /* 0x000fca00078e0236 */
        /* <DEDUP_REMOVED lines=16> */
[----:B-1----:R-:W-:Y:S01]  /*64a60*/  IMAD.WIDE R36, R38, 0x2, R52 ;  /* 0x0000000226247825 */ /* 0x002fe200078e0234 */
[----:B------:R-:W-:-:S04]  /*64a70*/  R2UR.FILL UR4, R50 ;  /* 0x00000000320472ca */ /* 0x000fc800004e0000 */
[----:B--2---:R1:W-:Y:S01]  /*64a80*/  @P1 STG.E.U16 desc[UR66][R36.64], R49 ;  /* 0x0000003124001986 */ /* 0x0043e2000c101542 */
[----:B0-----:R-:W-:Y:S01]  /*64a90*/  ISETP.LT.AND P1, PT, R60, UR5, !P6 ;  /* 0x000000053c007c0c */ /* 0x001fe2000f721270 */
[----:B------:R-:W0:Y:S01]  /*64aa0*/  LDCU UR5, c[0x0][0x3b8] ;  /* 0x00007700ff0577ac */ /* 0x000e220008000800 */
[----:B------:R-:W-:Y:S01]  /*64ab0*/  PRMT R39, R49, 0x7632, R39 ;  /* 0x0000763231277816 */ /* 0x000fe20000000027 */
[C---:B-1----:R-:W-:Y:S01]  /*64ac0*/  IMAD.WIDE R36, R38.reuse, 0x2, R54 ;  /* 0x0000000226247825 */ /* 0x042fe200078e0236 */
[----:B------:R-:W2:Y:S04]  /*64ad0*/  LDL.LU R49, [R1+0x134] ;  /* 0x0001340001317983 */ /* 0x000ea80000300800 */
        /* <DEDUP_REMOVED lines=19> */
[----:B------:R-:W-:Y:S02]  /*64c10*/  R2UR.FILL UR4, R51 ;  /* 0x00000000330472ca */ /* 0x000fe400004e0000 */
[----:B0-----:R-:W-:Y:S01]  /*64c20*/  ISETP.LT.AND P1, PT, R60, UR5, !P0 ;  /* 0x000000053c007c0c */ /* 0x001fe2000c721270 */
[----:B------:R-:W0:Y:S01]  /*64c30*/  LDCU UR5, c[0x0][0x3b8] ;  /* 0x00007700ff0577ac */ /* 0x000e220008000800 */
[----:B-1----:R-:W-:-:S05]  /*64c40*/  IMAD.WIDE R36, R40, 0x2, R54 ;  /* 0x0000000228247825 */ /* 0x002fca00078e0236 */
[----:B------:R1:W-:Y:S02]  /*64c50*/  @P6 STG.E.U16 desc[UR66][R36.64], R38 ;  /* 0x0000002624006986 */ /* 0x0003e4000c101542 */
[----:B-1----:R-:W-:-:S05]  /*64c60*/  VIADD R36, R3, 0x42 ;  /* 0x0000004203247836 */ /* 0x002fca0000000000 */
[----:B------:R-:W-:Y:S01]  /*64c70*/  ISETP.GE.AND P6, PT, R36, UR69, PT ;  /* 0x0000004524007c0c */ /* 0x000fe2000bfc6270 */
[----:B------:R-:W-:-:S05]  /*64c80*/  IMAD.WIDE R36, R40, 0x2, R56 ;  /* 0x0000000228247825 */ /* 0x000fca00078e0238 */
[----:B----4-:R1:W-:Y:S01]  /*64c90*/  @P1 STG.E.U16 desc[UR66][R36.64], R47 ;  /* 0x0000002f24001986 */ /* 0x0103e2000c101542 */
[----:B------:R-:W-:Y:S02]  /*64ca0*/  ISETP.LT.AND P1, PT, R61, UR4, !P6 ;  /* 0x000000043d007c0c */ /* 0x000fe4000f721270 */
[----:B------:R-:W-:Y:S02]  /*64cb0*/  R2UR.FILL UR4, R18 ;  /* 0x00000000120472ca */ /* 0x000fe400004e0000 */
[----:B------:R-:W3:Y:S04]  /*64cc0*/  LDL.LU R18, [R1+0x1f60] ;  /* 0x001f600001127983 */ /* 0x000ee80000300800 */
[----:B------:R-:W4:Y:S01]  /*64cd0*/  LDL.LU R46, [R1+0x164] ;  /* 0x00016400012e7983 */ /* 0x000f220000300800 */
[----:B------:R-:W-:-:S03]  /*64ce0*/  PRMT R39, R47, 0x7632, R39 ;  /* 0x000076322f277816 */ /* 0x000fc60000000027 */
[----:B-1----:R-:W3:Y:S01]  /*64cf0*/  LDL.LU R47, [R1+0x154] ;  /* 0x00015400012f7983 */ /* 0x002ee20000300800 */
[----:B0-----:R-:W-:Y:S01]  /*64d00*/  VIADD R38, R40, UR5 ;  /* 0x0000000528267c36 */ /* 0x001fe20008000000 */
[----:B------:R-:W0:Y:S01]  /*64d10*/  LDCU UR5, c[0x0][0x398] ;  /* 0x00007300ff0577ac */ /* 0x000e220008000800 */
[----:B------:R-:W-:Y:S01]  /*64d20*/  ISETP.LT.AND P0, PT, R0, UR70, !P0 ;  /* 0x0000004600007c0c */ /* 0x000fe2000c701270 */
[----:B------:R-:W-:Y:S01]  /*64d30*/  IMAD.WIDE R36, R40, 0x2, R58 ;  /* 0x0000000228247825 */ /* 0x000fe200078e023a */
[----:B------:R-:W1:Y:S11]  /*64d40*/  LDCU.64 UR70, c[0x0][0x398] ;  /* 0x00007300ff4677ac */ /* 0x000e760008000a00 */
[----:B------:R1:W-:Y:S01]  /*64d50*/  @P0 STG.E.U16 desc[UR66][R36.64], R39 ;  /* 0x0000002724000986 */ /* 0x0003e2000c101542 */
[----:B0-----:R-:W-:Y:S01]  /*64d60*/  ISETP.LT.AND P0, PT, R48, UR5, !P6 ;  /* 0x0000000530007c0c */ /* 0x001fe2000f701270 */
[----:B------:R-:W0:Y:S01]  /*64d70*/  LDCU UR5, c[0x0][0x398] ;  /* 0x00007300ff0577ac */ /* 0x000e220008000800 */
[----:B-1----:R-:W-:-:S05]  /*64d80*/  IMAD.WIDE R36, R38, 0x2, R52 ;  /* 0x0000000226247825 */ /* 0x002fca00078e0234 */
[----:B--2---:R1:W-:Y:S01]  /*64d90*/  @P1 STG.E.U16 desc[UR66][R36.64], R49 ;  /* 0x0000003124001986 */ /* 0x0043e2000c101542 */
[----:B0-----:R-:W-:Y:S01]  /*64da0*/  ISETP.LT.AND P1, PT, R60, UR5, !P6 ;  /* 0x000000053c007c0c */ /* 0x001fe2000f721270 */
[----:B------:R-:W0:Y:S01]  /*64db0*/  LDCU UR5, c[0x0][0x3b8] ;  /* 0x00007700ff0577ac */ /* 0x000e220008000800 */
[----:B------:R-:W-:Y:S01]  /*64dc0*/  PRMT R39, R49, 0x7632, R39 ;  /* 0x0000763231277816 */ /* 0x000fe20000000027 */
[----:B-1----:R-:W-:-:S05]  /*64dd0*/  IMAD.WIDE R36, R38, 0x2, R54 ;  /* 0x0000000226247825 */ /* 0x002fca00078e0236 */
[----:B------:R1:W-:Y:S02]  /*64de0*/  @P0 STG.E.U16 desc[UR66][R36.64], R39 ;  /* 0x0000002724000986 */ /* 0x0003e4000c101542 */
[----:B-1----:R-:W-:-:S05]  /*64df0*/  VIADD R36, R3, 0x43 ;  /* 0x0000004303247836 */ /* 0x002fca0000000000 */
[----:B------:R-:W-:Y:S01]  /*64e00*/  ISETP.GE.AND P0, PT, R36, UR71, PT ;  /* 0x0000004724007c0c */ /* 0x000fe2000bf06270 */
[----:B------:R-:W-:-:S04]  /*64e10*/  IMAD.WIDE R36, R38, 0x2, R56 ;  /* 0x0000000226247825 */ /* 0x000fc800078e0238 */
[----:B0-----:R-:W-:Y:S01]  /*64e20*/  VIADD R40, R38, UR5 ;  /* 0x0000000526287c36 */ /* 0x001fe20008000000 */
[----:B------:R-:W0:Y:S01]  /*64e30*/  LDCU UR5, c[0x0][0x398] ;  /* 0x00007300ff0577ac */ /* 0x000e220008000800 */
[----:B------:R1:W-:Y:S01]  /*64e40*/  @P1 STG.E.U16 desc[UR66][R36.64], R45 ;  /* 0x0000002d24001986 */ /* 0x0003e2000c101542 */
[----:B------:R-:W-:Y:S02]  /*64e50*/  ISETP.LT.AND P1, PT, R61, UR4, !P0 ;  /* 0x000000043d007c0c */ /* 0x000fe4000c721270 */
[----:B------:R-:W-:Y:S02]  /*64e60*/  R2UR.FILL UR4, R19 ;  /* 0x00000000130472ca */ /* 0x000fe400004e0000 */
[----:B------:R-:W2:Y:S01]  /*64e70*/  LDL.LU R19, [R1+0x1f5c] ;  /* 0x001f5c0001137983 */ /* 0x000ea20000300800 */
[----:B------:R-:W-:Y:S01]  /*64e80*/  ISETP.LT.AND P6, PT, R0, UR72, !P6 ;  /* 0x0000004800007c0c */ /* 0x000fe2000f7c1270 */
[----:B------:R-:W-:Y:S01]  /*64e90*/  IMAD.WIDE R38, R38, 0x2, R58 ;  /* 0x0000000226267825 */ /* 0x000fe200078e023a */
[----:B------:R-:W3:Y:S01]  /*64ea0*/  LDCU.64 UR72, c[0x0][0x398] ;  /* 0x00007300ff4877ac */ /* 0x000ee20008000a00 */
[----:B------:R-:W2:Y:S01]  /*64eb0*/  LDL.LU R49, [R1+0x138] ;  /* 0x0001380001317983 */ /* 0x000ea20000300800 */
[----:B-1----:R-:W-:-:S03]  /*64ec0*/  PRMT R36, R45, 0x7632, R36 ;  /* 0x000076322d247816 */ /* 0x002fc60000000024 */
[----:B------:R-:W2:Y:S06]  /*64ed0*/  LDL.LU R45, [R1+0x148] ;  /* 0x00014800012d7983 */ /* 0x000eac0000300800 */
[----:B------:R1:W-:Y:S01]  /*64ee0*/  @P6 STG.E.U16 desc[UR66][R38.64], R36 ;  /* 0x0000002426006986 */ /* 0x0003e2000c101542 */
[----:B0-----:R-:W-:Y:S01]  /*64ef0*/  ISETP.LT.AND P6, PT, R48, UR5, !P0 ;  /* 0x0000000530007c0c */ /* 0x001fe2000c7c1270 */
[----:B------:R-:W0:Y:S01]  /*64f00*/  LDCU UR5, c[0x0][0x398] ;  /* 0x00007300ff0577ac */ /* 0x000e220008000800 */
[----:B-1----:R-:W-:-:S05]  /*64f10*/  IMAD.WIDE R36, R40, 0x2, R52 ;  /* 0x0000000228247825 */ /* 0x002fca00078e0234 */
[----:B----4-:R1:W-:Y:S01]  /*64f20*/  @P1 STG.E.U16 desc[UR66][R36.64], R46 ;  /* 0x0000002e24001986 */ /* 0x0103e2000c101542 */
[----:B------:R-:W-:Y:S02]  /*64f30*/  PRMT R38, R46, 0x7632, R38 ;  /* 0x000076322e267816 */ /* 0x000fe40000000026 */
[----:B0-----:R-:W-:Y:S01]  /*64f40*/  ISETP.LT.AND P1, PT, R60, UR5, !P0 ;  /* 0x000000053c007c0c */ /* 0x001fe2000c721270 */
[----:B------:R-:W0:Y:S01]  /*64f50*/  LDCU UR5, c[0x0][0x3b8] ;  /* 0x00007700ff0577ac */ /* 0x000e220008000800 */
[----:B-1----:R-:W-:-:S05]  /*64f60*/  IMAD.WIDE R36, R40, 0x2, R54 ;  /* 0x0000000228247825 */ /* 0x002fca00078e0236 */
[----:B------:R1:W-:Y:S02]  /*64f70*/  @P6 STG.E.U16 desc[UR66][R36.64], R38 ;  /* 0x0000002624006986 */ /* 0x0003e4000c101542 */
[----:B-1----:R-:W-:-:S05]  /*64f80*/  VIADD R36, R3, 0x44 ;  /* 0x0000004403247836 */ /* 0x002fca0000000000 */
[----:B---3--:R-:W-:Y:S01]  /*64f90*/  ISETP.GE.AND P6, PT, R36, UR73, PT ;  /* 0x0000004924007c0c */ /* 0x008fe2000bfc6270 */
[----:B------:R-:W-:-:S05]  /*64fa0*/  IMAD.WIDE R36, R40, 0x2, R56 ;  /* 0x0000000228247825 */ /* 0x000fca00078e0238 */
[----:B------:R1:W-:Y:S01]  /*64fb0*/  @P1 STG.E.U16 desc[UR66][R36.64], R47 ;  /* 0x0000002f24001986 */ /* 0x0003e2000c101542 */
        /* <DEDUP_REMOVED lines=20> */
[----:B------:R0:W-:Y:S01]  /*65100*/  @P0 STG.E.U16 desc[UR66][R36.64], R39 ;  /* 0x0000002724000986 */ /* 0x0001e2000c101542 */
[----:B------:R-:W-:Y:S01]  /*65110*/  ISETP.LT.AND P6, PT, R0, UR74, !P6 ;  /* 0x0000004a00007c0c */ /* 0x000fe2000f7c1270 */
[----:B------:R-:W1:Y:S01]  /*65120*/  LDCU.64 UR74, c[0x0][0x398] ;  /* 0x00007300ff4a77ac */ /* 0x000e620008000a00 */
[----:B0-----:R-:W-:Y:S01]  /*65130*/  VIADD R39, R38, UR5 ;  /* 0x0000000526277c36 */ /* 0x001fe20008000000 */
[----:B------:R-:W0:Y:S01]  /*65140*/  LDCU UR5, c[0x0][0x398] ;  /* 0x00007300ff0577ac */ /* 0x000e220008000800 */
[----:B------:R-:W-:-:S05]  /*65150*/  VIADD R36, R3, 0x45 ;  /* 0x0000004503247836 */ /* 0x000fca0000000000 */
[----:B------:R-:W-:Y:S01]  /*65160*/  ISETP.GE.AND P0, PT, R36, UR77, PT ;  /* 0x0000004d24007c0c */ /* 0x000fe2000bf06270 */
[----:B------:R-:W-:Y:S01]  /*65170*/  IMAD.WIDE R36, R38, 0x2, R56 ;  /* 0x0000000226247825 */ /* 0x000fe200078e0238 */
[----:B------:R-:W-:-:S04]  /*65180*/  PRMT R40, R45, 0x7632, R40 ;  /* 0x000076322d287816 */ /* 0x000fc80000000028 */
[----:B------:R2:W-:Y:S01]  /*65190*/  @P1 STG.E.U16 desc[UR66][R36.64], R45 ;  /* 0x0000002d24001986 */ /* 0x0005e2000c101542 */
[----:B------:R-:W-:Y:S02]  /*651a0*/  ISETP.LT.AND P1, PT, R61, UR4, !P0 ;  /* 0x000000043d007c0c */ /* 0x000fe4000c721270 */
[----:B------:R-:W-:Y:S02]  /*651b0*/  R2UR.FILL UR4, R13 ;  /* 0x000000000d0472ca */ /* 0x000fe400004e0000 */
[----:B------:R-:W3:Y:S04]  /*651c0*/  LDL.LU R13, [R1+0x1f54] ;  /* 0x001f5400010d7983 */ /* 0x000ee80000300800 */
[----:B------:R-:W3:Y:S01]  /*651d0*/  LDL.LU R49, [R1+0x13c] ;  /* 0x00013c0001317983 */ /* 0x000ee20000300800 */
[----:B--2---:R-:W-:-:S03]  /*651e0*/  IMAD.WIDE R36, R38, 0x2, R58 ;  /* 0x0000000226247825 */ /* 0x004fc600078e023a */
[----:B------:R-:W2:Y:S04]  /*651f0*/  LDL.LU R45, [R1+0x14c] ;  /* 0x00014c00012d7983 */ /* 0x000ea80000300800 */
        /* <DEDUP_REMOVED lines=11> */
[----:B------:R-:W-:Y:S01]  /*652b0*/  ISETP.GE.AND P6, PT, R36, UR75, PT ;  /* 0x0000004b24007c0c */ /* 0x000fe2000bfc6270 */
[----:B------:R-:W-:-:S05]  /*652c0*/  IMAD.WIDE R36, R39, 0x2, R56 ;  /* 0x0000000227247825 */ /* 0x000fca00078e0238 */
[----:B---3--:R1:W-:Y:S01]  /*652d0*/  @P1 STG.E.U16 desc[UR66][R36.64], R47 ;  /* 0x0000002f24001986 */ /* 0x0083e2000c101542 */
[----:B------:R-:W-:Y:S02]  /*652e0*/  ISETP.LT.AND P1, PT, R61, UR4, !P6 ;  /* 0x000000043d007c0c */ /* 0x000fe4000f721270 */
[----:B------:R-:W-:Y:S02]  /*652f0*/  R2UR.FILL UR4, R14 ;  /* 0x000000000e0472ca */ /* 0x000fe400004e0000 */
[----:B------:R-:W3:Y:S04]  /*65300*/  LDL.LU R14, [R1+0x1f50] ;  /* 0x001f5000010e7983 */ /* 0x000ee80000300800 */
[----:B------:R-:W4:Y:S01]  /*65310*/  LDL.LU R46, [R1+0x16c] ;  /* 0x00016c00012e7983 */ /* 0x000f220000300800 */
[----:B------:R-:W-:-:S03]  /*65320*/  PRMT R40, R47, 0x7632, R40 ;  /* 0x000076322f287816 */ /* 0x000fc60000000028 */
[----:B-1----:R-:W3:Y:S01]  /*65330*/  LDL.LU R47, [R1+0x15c] ;  /* 0x00015c00012f7983 */ /* 0x002ee20000300800 */
[C---:B0-----:R-:W-:Y:S01]  /*65340*/  VIADD R38, R39.reuse, UR5 ;  /* 0x0000000527267c36 */ /* 0x041fe20008000000 */
        /* <DEDUP_REMOVED lines=8> */
[----:B------:R1:W-:Y:S01]  /*653d0*/  @P1 STG.E.U16 desc[UR66][R36.64], R49 ;  /* 0x0000003124001986 */ /* 0x0003e2000c101542 */
[----:B------:R-:W-:Y:S02]  /*653e0*/  PRMT R39, R49, 0x7632, R39 ;  /* 0x0000763231277816 */ /* 0x000fe40000000027 */
[----:B0-----:R-:W-:Y:S01]  /*653f0*/  ISETP.LT.AND P1, PT, R60, UR5, !P6 ;  /* 0x000000053c007c0c */ /* 0x001fe2000f721270 */
[----:B------:R-:W0:Y:S01]  /*65400*/  LDCU UR5, c[0x0][0x3b8] ;  /* 0x00007700ff0577ac */ /* 0x000e220008000800 */
[----:B-1----:R-:W-:-:S05]  /*65410*/  IMAD.WIDE R36, R38, 0x2, R54 ;  /* 0x0000000226247825 */ /* 0x002fca00078e0236 */
[----:B------:R1:W-:Y:S02]  /*65420*/  @P0 STG.E.U16 desc[UR66][R36.64], R39 ;  /* 0x0000002724000986 */ /* 0x0003e4000c101542 */
[----:B-1----:R-:W-:-:S05]  /*65430*/  VIADD R36, R3, 0x47 ;  /* 0x0000004703247836 */ /* 0x002fca0000000000 */
[----:B------:R-:W-:Y:S01]  /*65440*/  ISETP.GE.AND P0, PT, R36, UR69, PT ;  /* 0x0000004524007c0c */ /* 0x000fe2000bf06270 */
[----:B------:R-:W-:Y:S01]  /*65450*/  IMAD.WIDE R36, R38, 0x2, R56 ;  /* 0x0000000226247825 */ /* 0x000fe200078e0238 */
[----:B------:R-:W-:Y:S01]  /*65460*/  ISETP.LT.AND P6, PT, R0, UR70, !P6 ;  /* 0x0000004600007c0c */ /* 0x000fe2000f7c1270 */
[----:B------:R-:W1:Y:S03]  /*65470*/  LDCU.64 UR70, c[0x0][0x398] ;  /* 0x00007300ff4677ac */ /* 0x000e660008000a00 */
[----:B--2---:R2:W-:Y:S01]  /*65480*/  @P1 STG.E.U16 desc[UR66][R36.64], R45 ;  /* 0x0000002d24001986 */ /* 0x0045e2000c101542 */
[----:B------:R-:W-:Y:S02]  /*65490*/  ISETP.LT.AND P1, PT, R61, UR4, !P0 ;  /* 0x000000043d007c0c */ /* 0x000fe4000c721270 */
[----:B------:R-:W-:Y:S02]  /*654a0*/  R2UR.FILL UR4, R15 ;  /* 0x000000000f0472ca */ /* 0x000fe400004e0000 */
[----:B------:R-:W3:Y:S04]  /*654b0*/  LDL.LU R15, [R1+0x1f4c] ;  /* 0x001f4c00010f7983 */ /* 0x000ee80000300800 */
[----:B------:R-:W3:Y:S01]  /*654c0*/  LDL.LU R49, [R1+0x170] ;  /* 0x0001700001317983 */ /* 0x000ee20000300800 */
[C---:B0-----:R-:W-:Y:S01]  /*654d0*/  VIADD R40, R38.reuse, UR5 ;  /* 0x0000000526287c36 */ /* 0x041fe20008000000 */
[----:B------:R-:W0:Y:S01]  /*654e0*/  LDCU UR5, c[0x0][0x398] ;  /* 0x00007300ff0577ac */ /* 0x000e220008000800 */
[----:B--2---:R-:W-:Y:S01]  /*654f0*/  PRMT R36, R45, 0x7632, R36 ;  /* 0x000076322d247816 */ /* 0x004fe20000000024 */
[----:B------:R-:W-:-:S05]  /*65500*/  IMAD.WIDE R38, R38, 0x2, R58 ;  /* 0x0000000226267825 */ /* 0x000fca00078e023a */
[----:B------:R2:W-:Y:S02]  /*65510*/  @P6 STG.E.U16 desc[UR66][R38.64], R36 ;  /* 0x0000002426006986 */ /* 0x0005e4000c101542 */
[----:B--2---:R-:W-:Y:S01]  /*65520*/  IMAD.WIDE R36, R40, 0x2, R52 ;  /* 0x0000000228247825 */ /* 0x004fe200078e0234 */
[----:B0-----:R-:W-:Y:S01]  /*65530*/  ISETP.LT.AND P6, PT, R48, UR5, !P0 ;  /* 0x0000000530007c0c */ /* 0x001fe2000c7c1270 */
[----:B------:R-:W0:Y:S03]  /*65540*/  LDCU UR5, c[0x0][0x398] ;  /* 0x00007300ff0577ac */ /* 0x000e260008000800 */
[----:B----4-:R2:W-:Y:S01]  /*65550*/  @P1 STG.E.U16 desc[UR66][R36.64], R46 ;  /* 0x0000002e24001986 */ /* 0x0105e2000c101542 */
[----:B------:R-:W-:-:S03]  /*65560*/  PRMT R38, R46, 0x7632, R38 ;  /* 0x000076322e267816 */ /* 0x000fc60000000026 */
[----:B--2---:R-:W2:Y:S01]  /*65570*/  LDL.LU R46, [R1+0x210] ;  /* 0x00021000012e7983 */ /* 0x004ea20000300800 */
[----:B------:R-:W-:Y:S01]  /*65580*/  IMAD.WIDE R36, R40, 0x2, R54 ;  /* 0x0000000228247825 */ /* 0x000fe200078e0236 */
[----:B0-----:R-:W-:Y:S01]  /*65590*/  ISETP.LT.AND P1, PT, R60, UR5, !P0 ;  /* 0x000000053c007c0c */ /* 0x001fe2000c721270 */
[----:B------:R-:W0:Y:S03]  /*655a0*/  LDCU UR5, c[0x0][0x3b8] ;  /* 0x00007700ff0577ac */ /* 0x000e260008000800 */
[----:B------:R4:W-:Y:S02]  /*655b0*/  @P6 STG.E.U16 desc[UR66][R36.64], R38 ;  /* 0x0000002624006986 */ /* 0x0009e4000c101542 */
[----:B----4-:R-:W-:-:S05]  /*655c0*/  VIADD R36, R3, 0x48 ;  /* 0x0000004803247836 */ /* 0x010fca0000000000 */
[----:B-1----:R-:W-:Y:S01]  /*655d0*/  ISETP.GE.AND P6, PT, R36, UR71, PT ;  /* 0x0000004724007c0c */ /* 0x002fe2000bfc6270 */
[----:B------:R-:W-:Y:S01]  /*655e0*/  IMAD.WIDE R36, R40, 0x2, R56 ;  /* 0x0000000228247825 */ /* 0x000fe200078e0238 */
[----:B---3--:R-:W-:-:S04]  /*655f0*/  PRMT R39, R47, 0x7632, R39 ;  /* 0x000076322f277816 */ /* 0x008fc80000000027 */
[----:B------:R1:W-:Y:S01]  /*65600*/  @P1 STG.E.U16 desc[UR66][R36.64], R47 ;  /* 0x0000002f24001986 */ /* 0x0003e2000c101542 */
[----:B------:R-:W-:Y:S02]  /*65610*/  ISETP.LT.AND P1, PT, R61, UR4, !P6 ;  /* 0x000000043d007c0c */ /* 0x000fe4000f721270 */
[----:B------:R-:W-:Y:S02]  /*65620*/  R2UR.FILL UR4, R8 ;  /* 0x00000000080472ca */ /* 0x000fe400004e0000 */
[----:B------:R-:W3:Y:S04]  /*65630*/  LDL.LU R8, [R1+0x1f48] ;  /* 0x001f480001087983 */ /* 0x000ee80000300800 */
[----:B-1----:R-:W4:Y:S01]  /*65640*/  LDL.LU R47, [R1+0x240] ;  /* 0x00024000012f7983 */ /* 0x002f220000300800 */
[----:B0-----:R-:W-:Y:S01]  /*65650*/  VIADD R38, R40, UR5 ;  /* 0x0000000528267c36 */ /* 0x001fe20008000000 */
[----:B------:R-:W0:Y:S01]  /*65660*/  LDCU UR5, c[0x0][0x398] ;  /* 0x00007300ff0577ac */ /* 0x000e220008000800 */
[----:B------:R-:W-:Y:S01]  /*65670*/  ISETP.LT.AND P0, PT, R0, UR72, !P0 ;  /* 0x0000004800007c0c */ /* 0x000fe2000c701270 */
[----:B------:R-:W-:Y:S01]  /*65680*/  IMAD.WIDE R36, R40, 0x2, R58 ;  /* 0x0000000228247825 */ /* 0x000fe200078e023a */
[----:B------:R-:W3:Y:S01]  /*65690*/  LDL.LU R45, [R1+0x250] ;  /* 0x00025000012d7983 */ /* 0x000ee20000300800 */
[----:B------:R-:W1:Y:S10]  /*656a0*/  LDCU.64 UR72, c[0x0][0x398] ;  /* 0x00007300ff4877ac */ /* 0x000e740008000a00 */
[----:B------:R1:W-:Y:S01]  /*656b0*/  @P0 STG.E.U16 desc[UR66][R36.64], R39 ;  /* 0x0000002724000986 */ /* 0x0003e2000c101542 */
[----:B0-----:R-:W-:Y:S01]  /*656c0*/  ISETP.LT.AND P0, PT, R48, UR5, !P6 ;  /* 0x0000000530007c0c */ /* 0x001fe2000f701270 */
[----:B------:R-:W0:Y:S01]  /*656d0*/  LDCU UR5, c[0x0][0x398] ;  /* 0x00007300ff0577ac */ /* 0x000e220008000800 */
[----:B-1----:R-:W-:Y:S01]  /*656e0*/  IMAD.WIDE R36, R38, 0x2, R52 ;  /* 0x0000000226247825 */ /* 0x002fe200078e0234 */
[----:B------:R-:W-:-:S04]  /*656f0*/  R2UR UR46, R10 ;  /* 0x000000000a2e72ca */ /* 0x000fc800000e0000 */
        /* <DEDUP_REMOVED lines=9> */
[----:B--2---:R1:W-:Y:S01]  /*65790*/  @P1 STG.E.U16 desc[UR66][R36.64], R46 ;  /* 0x0000002e24001986 */ /* 0x0043e2000c101542 */
[----:B------:R-:W-:Y:S02]  /*657a0*/  ISETP.LT.AND P1, PT, R61, UR4, !P0 ;  /* 0x000000043d007c0c */ /* 0x000fe4000c721270 */
[----:B------:R-:W-:Y:S02]  /*657b0*/  R2UR.FILL UR4, R9 ;  /* 0x00000000090472ca */ /* 0x000fe400004e0000 */
[----:B------:R-:W2:Y:S04]  /*657c0*/  LDL.LU R9, [R1+0x1f44] ;  /* 0x001f440001097983 */ /* 0x000ea80000300800 */
[----:B------:R-:W2:Y:S04]  /*657d0*/  LDL.LU R10, [R1+0x1f40] ;  /* 0x001f4000010a7983 */ /* 0x000ea80000300800 */
[----:B------:R-:W2:Y:S01]  /*657e0*/  LDL.LU R49, [R1+0x174] ;  /* 0x0001740001317983 */ /* 0x000ea20000300800 */
[----:B------:R-:W-:Y:S01]  /*657f0*/  ISETP.LT.AND P6, PT, R0, UR76, !P6 ;  /* 0x0000004c00007c0c */ /* 0x000fe2000f7c1270 */
[----:B0-----:R-:W-:Y:S01]  /*65800*/  VIADD R40, R38, UR5 ;  /* 0x0000000526287c36 */ /* 0x001fe20008000000 */
[----:B-1----:R-:W-:Y:S01]  /*65810*/  PRMT R36, R46, 0x7632, R36 ;  /* 0x000076322e247816 */ /* 0x002fe20000000024 */
[----:B------:R-:W-:Y:S01]  /*65820*/  IMAD.WIDE R38, R38, 0x2, R58 ;  /* 0x0000000226267825 */ /* 0x000fe200078e023a */
[----:B------:R-:W0:Y:S01]  /*65830*/  LDCU UR5, c[0x0][0x398] ;  /* 0x00007300ff0577ac */ /* 0x000e220008000800 */
[----:B------:R-:W1:Y:S08]  /*65840*/  LDCU.64 UR76, c[0x0][0x398] ;  /* 0x00007300ff4c77ac */ /* 0x000e700008000a00 */
[----:B------:R0:W-:Y:S02]  /*65850*/  @P6 STG.E.U16 desc[UR66][R38.64], R36 ;  /* 0x0000002426006986 */ /* 0x0001e4000c101542 */
[----:B0-----:R-:W-:Y:S01]  /*65860*/  IMAD.WIDE R36, R40, 0x2, R52 ;  /* 0x0000000228247825 */ /* 0x001fe200078e0234 */
[----:B----4-:R-:W-:-:S04]  /*65870*/  PRMT R38, R47, 0x7632, R38 ;  /* 0x000076322f267816 */ /* 0x010fc80000000026 */
[----:B------:R0:W-:Y:S04]  /*65880*/  @P1 STG.E.U16 desc[UR66][R36.64], R47 ;  /* 0x0000002f24001986 */ /* 0x0001e8000c101542 */
[----:B0-----:R-:W4:Y:S01]  /*65890*/  LDL.LU R47, [R1+0x214] ;  /* 0x00021400012f7983 */ /* 0x001f220000300800 */
[----:B------:R-:W-:Y:S01]  /*658a0*/  ISETP.LT.AND P6, PT, R48, UR5, !P0 ;  /* 0x0000000530007c0c */ /* 0x000fe2000c7c1270 */
        /* <DEDUP_REMOVED lines=9> */
[----:B------:R-:W1:Y:S03]  /*65940*/  LDCU.64 UR74, c[0x0][0x398] ;  /* 0x00007300ff4a77ac */ /* 0x000e660008000a00 */
[----:B---3--:R3:W-:Y:S01]  /*65950*/  @P1 STG.E.U16 desc[UR66][R36.64], R45 ;  /* 0x0000002d24001986 */ /* 0x0087e2000c101542 */
[----:B------:R-:W-:Y:S02]  /*65960*/  ISETP.LT.AND P1, PT, R61, UR4, !P6 ;  /* 0x000000043d007c0c */ /* 0x000fe4000f721270 */
[----:B------:R-:W-:Y:S02]  /*65970*/  R2UR.FILL UR4, R4 ;  /* 0x00000000040472ca */ /* 0x000fe400004e0000 */
[----:B------:R-:W4:Y:S04]  /*65980*/  LDL.LU R4, [R1+0x1f3c] ;  /* 0x001f3c0001047983 */ /* 0x000f280000300800 */
[----:B------:R-:W4:Y:S01]  /*65990*/  LDL.LU R46, [R1+0x244] ;  /* 0x00024400012e7983 */ /* 0x000f220000300800 */
[----:B------:R-:W-:Y:S01]  /*659a0*/  PRMT R39, R45, 0x7632, R39 ;  /* 0x000076322d277816 */ /* 0x000fe20000000027 */
[----:B---3--:R-:W-:-:S04]  /*659b0*/  IMAD.WIDE R36, R40, 0x2, R58 ;  /* 0x0000000228247825 */ /* 0x008fc800078e023a */
[----:B0-----:R-:W-:Y:S01]  /*659c0*/  VIADD R38, R40, UR5 ;  /* 0x0000000528267c36 */ /* 0x001fe20008000000 */
[----:B------:R0:W-:Y:S01]  /*659d0*/  @P0 STG.E.U16 desc[UR66][R36.64], R39 ;  /* 0x0000002724000986 */ /* 0x0001e2000c101542 */
[----:B------:R-:W3:Y:S02]  /*659e0*/  LDCU UR5, c[0x0][0x398] ;  /* 0x00007300ff0577ac */ /* 0x000ee40008000800 */
[----:B0-----:R-:W-:Y:S01]  /*659f0*/  IMAD.WIDE R36, R38, 0x2, R52 ;  /* 0x0000000226247825 */ /* 0x001fe200078e0234 */
[----:B---3--:R-:W-:Y:S01]  /*65a00*/  ISETP.LT.AND P0, PT, R48, UR5, !P6 ;  /* 0x0000000530007c0c */ /* 0x008fe2000f701270 */
[----:B------:R-:W0:Y:S03]  /*65a10*/  LDCU UR5, c[0x0][0x398] ;  /* 0x00007300ff0577ac */ /* 0x000e260008000800 */
[----:B--2---:R2:W-:Y:S01]  /*65a20*/  @P1 STG.E.U16 desc[UR66][R36.64], R49 ;  /* 0x0000003124001986 */ /* 0x0045e2000c101542 */
[----:B------:R-:W-:-:S03]  /*65a30*/  PRMT R39, R49, 0x7632, R39 ;  /* 0x0000763231277816 */ /* 0x000fc60000000027 */
[----:B--2---:R-:W2:Y:S01]  /*65a40*/  LDL.LU R49, [R1+0x254] ;  /* 0x0002540001317983 */ /* 0x004ea20000300800 */
[----:B------:R-:W-:Y:S01]  /*65a50*/  IMAD.WIDE R36, R38, 0x2, R54 ;  /* 0x0000000226247825 */ /* 0x000fe200078e0236 */
[----:B0-----:R-:W-:Y:S01]  /*65a60*/  ISETP.LT.AND P1, PT, R60, UR5, !P6 ;  /* 0x000000053c007c0c */ /* 0x001fe2000f721270 */
[----:B------:R-:W0:Y:S03]  /*65a70*/  LDCU UR5, c[0x0][0x3b8] ;  /* 0x00007700ff0577ac */ /* 0x000e260008000800 */
[----:B------:R3:W-:Y:S02]  /*65a80*/  @P0 STG.E.U16 desc[UR66][R36.64], R39 ;  /* 0x0000002724000986 */ /* 0x0007e4000c101542 */
[----:B---3--:R-:W-:-:S05]  /*65a90*/  VIADD R36, R3, 0x4b ;  /* 0x0000004b03247836 */ /* 0x008fca0000000000 */
[----:B-1----:R-:W-:Y:S01]  /*65aa0*/  ISETP.GE.AND P0, PT, R36, UR75, PT ;  /* 0x0000004b24007c0c */ /* 0x002fe2000bf06270 */
[----:B------:R-:W-:-:S05]  /*65ab0*/  IMAD.WIDE R36, R38, 0x2, R56 ;  /* 0x0000000226247825 */ /* 0x000fca00078e0238 */
[----:B----4-:R1:W-:Y:S01]  /*65ac0*/  @P1 STG.E.U16 desc[UR66][R36.64], R47 ;  /* 0x0000002f24001986 */ /* 0x0103e2000c101542 */
[----:B------:R-:W-:Y:S02]  /*65ad0*/  ISETP.LT.AND P1, PT, R61, UR46, !P0 ;  /* 0x0000002e3d007c0c */ /* 0x000fe4000c721270 */
[----:B------:R-:W-:Y:S02]  /*65ae0*/  R2UR UR46, R5 ;  /* 0x00000000052e72ca */ /* 0x000fe400000e0000 */
[----:B------:R-:W3:Y:S01]  /*65af0*/  LDL.LU R5, [R1+0x1f38] ;  /* 0x001f380001057983 */ /* 0x000ee20000300800 */
[----:B-1----:R-:W-:-:S03]  /*65b00*/  PRMT R36, R47, 0x7632, R36 ;  /* 0x000076322f247816 */ /* 0x002fc60000000024 */
[----:B------:R-:W4:Y:S04]  /*65b10*/  LDL.LU R47, [R1+0x178] ;  /* 0x00017800012f7983 */ /* 0x000f280000300800 */
[----:B------:R-:W3:Y:S01]  /*65b20*/  LDL.LU R45, [R1+0x764] ;  /* 0x00076400012d7983 */ /* 0x000ee20000300800 */
        /* <DEDUP_REMOVED lines=8> */
[----:B-1----:R-:W-:Y:S01]  /*65bb0*/  IMAD.WIDE R36, R40, 0x2, R52 ;  /* 0x0000000228247825 */ /* 0x002fe200078e0234 */
[----:B------:R-:W-:-:S04]  /*65bc0*/  PRMT R38, R46, 0x7632, R38 ;  /* 0x000076322e267816 */ /* 0x000fc80000000026 */
[----:B------:R1:W-:Y:S01]  /*65bd0*/  @P1 STG.E.U16 desc[UR66][R36.64], R46 ;  /* 0x0000002e24001986 */ /* 0x0003e2000c101542 */
[----:B0-----:R-:W-:Y:S01]  /*65be0*/  ISETP.LT.AND P1, PT, R60, UR5, !P0 ;  /* 0x000000053c007c0c */ /* 0x001fe2000c721270 */
[----:B------:R-:W0:Y:S01]  /*65bf0*/  LDCU UR5, c[0x0][0x3b8] ;  /* 0x00007700ff0577ac */ /* 0x000e220008000800 */
[----:B-1----:R-:W-:Y:S01]  /*65c00*/  IMAD.WIDE R36, R40, 0x2, R54 ;  /* 0x0000000228247825 */ /* 0x002fe200078e0236 */
[----:B------:R-:W3:Y:S04]  /*65c10*/  LDL.LU R46, [R1+0x218] ;  /* 0x00021800012e7983 */ /* 0x000ee80000300800 */
[----:B------:R1:W-:Y:S02]  /*65c20*/  @P6 STG.E.U16 desc[UR66][R36.64], R38 ;  /* 0x0000002624006986 */ /* 0x0003e4000c101542 */
[----:B-1----:R-:W-:-:S05]  /*65c30*/  VIADD R36, R3, 0x4c ;  /* 0x0000004c03247836 */ /* 0x002fca0000000000 */
[----:B------:R-:W-:Y:S01]  /*65c40*/  ISETP.GE.AND P6, PT, R36, UR69, PT ;  /* 0x0000004524007c0c */ /* 0x000fe2000bfc6270 */
[----:B------:R-:W-:Y:S01]  /*65c50*/  IMAD.WIDE R36, R40, 0x2, R56 ;  /* 0x0000000228247825 */ /* 0x000fe200078e0238 */
[----:B------:R-:W-:Y:S01]  /*65c60*/  ISETP.LT.AND P0, PT, R0, UR70, !P0 ;  /* 0x0000004600007c0c */ /* 0x000fe2000c701270 */
[----:B------:R-:W1:Y:S02]  /*65c70*/  LDCU.64 UR70, c[0x0][0x398] ;  /* 0x00007300ff4677ac */ /* 0x000e640008000a00 */
[----:B0-----:R-:W-:Y:S01]  /*65c80*/  VIADD R38, R40, UR5 ;  /* 0x0000000528267c36 */ /* 0x001fe20008000000 */
[----:B------:R-:W-:Y:S01]  /*65c90*/  R2UR.FILL UR31, R42 ;  /* 0x000000002a1f72ca */ /* 0x000fe200004e0000 */
[----:B------:R-:W0:Y:S01]  /*65ca0*/  LDCU UR5, c[0x0][0x398] ;  /* 0x00007300ff0577ac */ /* 0x000e220008000800 */
[----:B--2---:R2:W-:Y:S01]  /*65cb0*/  @P1 STG.E.U16 desc[UR66][R36.64], R49 ;  /* 0x0000003124001986 */ /* 0x0045e2000c101542 */
[----:B------:R-:W-:Y:S02]  /*65cc0*/  ISETP.LT.AND P1, PT, R61, UR4, !P6 ;  /* 0x000000043d007c0c */ /* 0x000fe4000f721270 */
[----:B------:R-:W-:-:S02]  /*65cd0*/  R2UR.FILL UR4, R6 ;  /* 0x00000000060472ca */ /* 0x000fc400004e0000 */
[----:B------:R-:W3:Y:S01]  /*65ce0*/  LDL.LU R6, [R1+0x1f34] ;  /* 0x001f340001067983 */ /* 0x000ee20000300800 */
[----:B------:R-:W-:-:S03]  /*65cf0*/  PRMT R39, R49, 0x7632, R39 ;  /* 0x0000763231277816 */ /* 0x000fc60000000027 */
[----:B--2---:R-:W2:Y:S01]  /*65d00*/  LDL.LU R49, [R1+0x248] ;  /* 0x0002480001317983 */ /* 0x004ea20000300800 */
[----:B------:R-:W-:-:S05]  /*65d10*/  IMAD.WIDE R36, R40, 0x2, R58 ;  /* 0x0000000228247825 */ /* 0x000fca00078e023a */
[----:B------:R0:W-:Y:S02]  /*65d20*/  @P0 STG.E.U16 desc[UR66][R36.64], R39 ;  /* 0x0000002724000986 */ /* 0x0001e4000c101542 */
[----:B0-----:R-:W-:-:S05]  /*65d30*/  IMAD.WIDE R36, R38, 0x2, R52 ;  /* 0x0000000226247825 */ /* 0x001fca00078e0234 */
[----:B----4-:R0:W-:Y:S01]  /*65d40*/  @P1 STG.E.U16 desc[UR66][R36.64], R47 ;  /* 0x0000002f24001986 */ /* 0x0101e2000c101542 */
[----:B------:R-:W-:-:S03]  /*65d50*/  PRMT R39, R47, 0x7632, R39 ;  /* 0x000076322f277816 */ /* 0x000fc60000000027 */
[----:B0-----:R-:W4:Y:S04]  /*65d60*/  LDL.LU R47, [R1+0x768] ;  /* 0x00076800012f7983 */ /* 0x001f280000300800 */
[----:B------:R-:W4:Y:S01]  /*65d70*/  LDL.LU R42, [R1+0x258] ;  /* 0x00025800012a7983 */ /* 0x000f220000300800 */
[----:B---3--:R-:W-:-:S03]  /*65d80*/  R2UR UR44, R45 ;  /* 0x000000002d2c72ca */ /* 0x008fc600000e0000 */
[----:B------:R-:W3:Y:S01]  /*65d90*/  LDL.LU R45, [R1+0x17c] ;  /* 0x00017c00012d7983 */ /* 0x000ee20000300800 */
[----:B------:R-:W-:Y:S01]  /*65da0*/  ISETP.LT.AND P0, PT, R48, UR5, !P6 ;  /* 0x0000000530007c0c */ /* 0x000fe2000f701270 */
        /* <DEDUP_REMOVED lines=17> */
[----:B-1----:R-:W-:Y:S01]  /*65ec0*/  IMAD.WIDE R36, R39, 0x2, R52 ;  /* 0x0000000227247825 */ /* 0x002fe200078e0234 */
[----:B0-----:R-:W-:Y:S01]  /*65ed0*/  ISETP.LT.AND P6, PT, R48, UR5, !P0 ;  /* 0x0000000530007c0c */ /* 0x001fe2000c7c1270 */
[----:B------:R-:W0:Y:S03]  /*65ee0*/  LDCU UR5, c[0x0][0x398] ;  /* 0x00007300ff0577ac */ /* 0x000e260008000800 */
[----:B--2---:R1:W-:Y:S01]  /*65ef0*/  @P1 STG.E.U16 desc[UR66][R36.64], R49 ;  /* 0x0000003124001986 */ /* 0x0043e2000c101542 */
[----:B------:R-:W-:-:S03]  /*65f00*/  PRMT R38, R49, 0x7632, R38 ;  /* 0x0000763231267816 */ /* 0x000fc60000000026 */
[----:B-1----:R-:W2:Y:S04]  /*65f10*/  LDL.LU R49, [R1+0x76c] ;  /* 0x00076c0001317983 */ /* 0x002ea80000300800 */
[----:B------:R-:W2:Y:S01]  /*65f20*/  LDL.LU R46, [R1+0x21c] ;  /* 0x00021c00012e7983 */ /* 0x000ea20000300800 */
        /* <DEDUP_REMOVED lines=9> */
[----:B----4-:R-:W-:Y:S02]  /*65fc0*/  R2UR UR46, R47 ;  /* 0x000000002f2e72ca */ /* 0x010fe400000e0000 */
[----:B------:R-:W4:Y:S04]  /*65fd0*/  LDL.LU R47, [R1+0x24c] ;  /* 0x00024c00012f7983 */ /* 0x000f280000300800 */
[----:B------:R1:W-:Y:S01]  /*65fe0*/  @P1 STG.E.U16 desc[UR66][R36.64], R42 ;  /* 0x0000002a24001986 */ /* 0x0003e2000c101542 */
[----:B------:R-:W-:Y:S02]  /*65ff0*/  ISETP.LT.AND P1, PT, R61, UR4, !P6 ;  /* 0x000000043d007c0c */ /* 0x000fe4000f721270 */
[----:B------:R-:W-:Y:S01]  /*66000*/  PRMT R40, R42, 0x7632, R40 ;  /* 0x000076322a287816 */ /* 0x000fe20000000028 */
[----:B0-----:R-:W-:Y:S01]  /*66010*/  VIADD R38, R39, UR5 ;  /* 0x0000000527267c36 */ /* 0x001fe20008000000 */
[----:B------:R-:W0:Y:S01]  /*66020*/  LDCU UR5, c[0x0][0x398] ;  /* 0x00007300ff0577ac */ /* 0x000e220008000800 */
[----:B------:R-:W-:-:S02]  /*66030*/  R2UR.FILL UR30, R41 ;  /* 0x00000000291e72ca */ /* 0x000fc400004e0000 */
[----:B------:R-:W-:Y:S01]  /*66040*/  R2UR.FILL UR24, R43 ;  /* 0x000000002b1872ca */ /* 0x000fe200004e0000 */
[----:B------:R-:W0:Y:S01]  /*66050*/  LDCU UR4, c[0x0][0x398] ;  /* 0x00007300ff0477ac */ /* 0x000e220008000800 */
[----:B-1----:R-:W-:-:S05]  /*66060*/  IMAD.WIDE R36, R39, 0x2, R58 ;  /* 0x0000000227247825 */ /* 0x002fca00078e023a */
[----:B------:R1:W-:Y:S01]  /*66070*/  @P0 STG.E.U16 desc[UR66][R36.64], R40 ;  /* 0x0000002824000986 */ /* 0x0003e2000c101542 */
[----:B---3--:R-:W-:Y:S01]  /*66080*/  PRMT R39, R45, 0x7632, R39 ;  /* 0x000076322d277816 */ /* 0x008fe20000000027 */
[----:B-1----:R-:W-:-:S05]  /*66090*/  IMAD.WIDE R36, R38, 0x2, R52 ;  /* 0x0000000226247825 */ /* 0x002fca00078e0234 */
[----:B------:R1:W-:Y:S04]  /*660a0*/  @P1 STG.E.U16 desc[UR66][R36.64], R45 ;  /* 0x0000002d24001986 */ /* 0x0003e8000c101542 */
[----:B-1----:R-:W3:Y:S01]  /*660b0*/  LDL.LU R45, [R1+0x25c] ;  /* 0x00025c00012d7983 */ /* 0x002ee20000300800 */
        /* <DEDUP_REMOVED lines=14> */
[----:B--2---:R2:W-:Y:S01]  /*661a0*/  @P1 STG.E.U16 desc[UR66][R36.64], R46 ;  /* 0x0000002e24001986 */ /* 0x0045e2000c101542 */
[----:B------:R-:W-:Y:S02]  /*661b0*/  ISETP.LT.AND P1, PT, R61, UR44, !P0 ;  /* 0x0000002c3d007c0c */ /* 0x000fe4000c721270 */
[----:B------:R-:W-:-:S02]  /*661c0*/  R2UR UR44, R49 ;  /* 0x00000000312c72ca */ /* 0x000fc400000e0000 */
[----:B------:R-:W3:Y:S01]  /*661d0*/  LDL.LU R49, [R1+0x260] ;  /* 0x0002600001317983 */ /* 0x000ee20000300800 */
[----:B--2---:R-:W-:-:S03]  /*661e0*/  PRMT R36, R46, 0x7632, R36 ;  /* 0x000076322e247816 */ /* 0x004fc60000000024 */
[----:B------:R-:W2:Y:S04]  /*661f0*/  LDL.LU R46, [R1+0x270] ;  /* 0x00027000012e7983 */ /* 0x000ea80000300800 */
[----:B------:R1:W-:Y:S01]  /*66200*/  @P6 STG.E.U16 desc[UR66][R38.64], R36 ;  /* 0x0000002426006986 */ /* 0x0003e2000c101542 */
[----:B0-----:R-:W-:Y:S01]  /*66210*/  ISETP.LT.AND P6, PT, R48, UR5, !P0 ;  /* 0x0000000530007c0c */ /* 0x001fe2000c7c1270 */
[----:B------:R-:W0:Y:S01]  /*66220*/  LDCU UR5, c[0x0][0x398] ;  /* 0x00007300ff0577ac */ /* 0x000e220008000800 */
[----:B-1----:R-:W-:Y:S01]  /*66230*/  IMAD.WIDE R36, R40, 0x2, R52 ;  /* 0x0000000228247825 */ /* 0x002fe200078e0234 */
[----:B----4-:R-:W-:-:S04]  /*66240*/  PRMT R38, R47, 0x7632, R38 ;  /* 0x000076322f267816 */ /* 0x010fc80000000026 */
[----:B------:R1:W-:Y:S01]  /*66250*/  @P1 STG.E.U16 desc[UR66][R36.64], R47 ;  /* 0x0000002f24001986 */ /* 0x0003e2000c101542 */
        /* <DEDUP_REMOVED lines=9> */
[----:B------:R-:W-:Y:S02]  /*662f0*/  R2UR UR46, R2 ;  /* 0x00000000022e72ca */ /* 0x000fe400000e0000 */
[----:B------:R-:W3:Y:S04]  /*66300*/  LDL.LU R2, [R1+0x1f30] ;  /* 0x001f300001027983 */ /* 0x000ee80000300800 */
[----:B------:R-:W4:Y:S01]  /*66310*/  LDL.LU R47, [R1+0x280] ;  /* 0x00028000012f7983 */ /* 0x000f220000300800 */
[----:B0-----:R-:W-:Y:S01]  /*66320*/  VIADD R38, R40, UR5 ;  /* 0x0000000528267c36 */ /* 0x001fe20008000000 */
[----:B------:R-:W-:Y:S01]  /*66330*/  PRMT R39, R45, 0x7632, R39 ;  /* 0x000076322d277816 */ /* 0x000fe20000000027 */
[----:B------:R-:W0:Y:S01]  /*66340*/  LDCU UR5, c[0x0][0x398] ;  /* 0x00007300ff0577ac */ /* 0x000e220008000800 */
[----:B-1----:R-:W3:Y:S01]  /*66350*/  LDL.LU R45, [R1+0x290] ;  /* 0x00029000012d7983 */ /* 0x002ee20000300800 */
        /* <DEDUP_REMOVED lines=8> */
[----:B------:R-:W-:-:S03]  /*663e0*/  PRMT R39, R49, 0x7632, R39 ;  /* 0x0000763231277816 */ /* 0x000fc60000000027 */
[----:B-1----:R-:W3:Y:S01]  /*663f0*/  LDL.LU R49, [R1+0x264] ;  /* 0x0002640001317983 */ /* 0x002ee20000300800 */
[----:B------:R-:W-:Y:S01]  /*66400*/  IMAD.WIDE R36, R38, 0x2, R54 ;  /* 0x0000000226247825 */ /* 0x000fe200078e0236 */
[----:B0-----:R-:W-:Y:S01]  /*66410*/  ISETP.LT.AND P1, PT, R60, UR5, !P6 ;  /* 0x000000053c007c0c */ /* 0x001fe2000f721270 */
[----:B------:R-:W0:Y:S03]  /*66420*/  LDCU UR5, c[0x0][0x3b8] ;  /* 0x00007700ff0577ac */ /* 0x000e260008000800 */
[----:B------:R1:W-:Y:S02]  /*66430*/  @P0 STG.E.U16 desc[UR66][R36.64], R39 ;  /* 0x0000002724000986 */ /* 0x0003e4000c101542 */
[----:B-1----:R-:W-:-:S05]  /*66440*/  VIADD R36, R3, 0x51 ;  /* 0x0000005103247836 */ /* 0x002fca0000000000 */
[----:B------:R-:W-:Y:S01]  /*66450*/  ISETP.GE.AND P0, PT, R36, UR69, PT ;  /* 0x0000004524007c0c */ /* 0x000fe2000bf06270 */
[----:B------:R-:W-:-:S05]  /*66460*/  IMAD.WIDE R36, R38, 0x2, R56 ;  /* 0x0000000226247825 */ /* 0x000fca00078e0238 */
[----:B--2---:R1:W-:Y:S02]  /*66470*/  @P1 STG.E.U16 desc[UR66][R36.64], R46 ;  /* 0x0000002e24001986 */ /* 0x0043e4000c101542 */
[----:B-1----:R-:W-:Y:S02]  /*66480*/  PRMT R36, R46, 0x7632, R36 ;  /* 0x000076322e247816 */ /* 0x002fe40000000024 */
[----:B------:R-:W2:Y:S01]  /*66490*/  LDL.LU R46, [R1+0x274] ;  /* 0x00027400012e7983 */ /* 0x000ea20000300800 */
        /* <DEDUP_REMOVED lines=13> */
[----:B------:R-:W-:Y:S01]  /*66570*/  IMAD.WIDE R36, R40, 0x2, R54 ;  /* 0x0000000228247825 */ /* 0x000fe200078e0236 */
[----:B0-----:R-:W-:Y:S01]  /*66580*/  ISETP.LT.AND P1, PT, R60, UR5, !P0 ;  /* 0x000000053c007c0c */ /* 0x001fe2000c721270 */
[----:B------:R-:W0:Y:S09]  /*66590*/  LDCU UR5, c[0x0][0x3b8] ;  /* 0x00007700ff0577ac */ /* 0x000e320008000800 */
[----:B------:R1:W-:Y:S01]  /*665a0*/  @P6 STG.E.U16 desc[UR66][R36.64], R38 ;  /* 0x0000002624006986 */ /* 0x0003e2000c101542 */
[----:B---3--:R-:W-:Y:S01]  /*665b0*/  PRMT R39, R45, 0x7632, R39 ;  /* 0x000076322d277816 */ /* 0x008fe20000000027 */
[----:B-1----:R-:W-:-:S05]  /*665c0*/  VIADD R36, R3, 0x52 ;  /* 0x0000005203247836 */ /* 0x002fca0000000000 */
[----:B------:R-:W-:Y:S01]  /*665d0*/  ISETP.GE.AND P6, PT, R36, UR71, PT ;  /* 0x0000004724007c0c */ /* 0x000fe2000bfc6270 */
[----:B------:R-:W-:-:S04]  /*665e0*/  IMAD.WIDE R36, R40, 0x2, R56 ;  /* 0x0000000228247825 */ /* 0x000fc800078e0238 */
[----:B0-----:R-:W-:Y:S01]  /*665f0*/  VIADD R38, R40, UR5 ;  /* 0x0000000528267c36 */ /* 0x001fe20008000000 */
[----:B------:R0:W-:Y:S01]  /*66600*/  @P1 STG.E.U16 desc[UR66][R36.64], R45 ;  /* 0x0000002d24001986 */ /* 0x0001e2000c101542 */
[----:B------:R-:W1:Y:S01]  /*66610*/  LDCU UR5, c[0x0][0x398] ;  /* 0x00007300ff0577ac */ /* 0x000e620008000800 */
[----:B------:R-:W-:Y:S02]  /*66620*/  ISETP.LT.AND P0, PT, R0, UR72, !P0 ;  /* 0x0000004800007c0c */ /* 0x000fe4000c701270 */
[----:B0-----:R-:W3:Y:S01]  /*66630*/  LDL.LU R45, [R1+0x294] ;  /* 0x00029400012d7983 */ /* 0x001ee20000300800 */
[----:B------:R-:W-:Y:S01]  /*66640*/  ISETP.LT.AND P1, PT, R61, UR46, !P6 ;  /* 0x0000002e3d007c0c */ /* 0x000fe2000f721270 */
[----:B------:R-:W-:Y:S01]  /*66650*/  IMAD.WIDE R36, R40, 0x2, R58 ;  /* 0x0000000228247825 */ /* 0x000fe200078e023a */
[----:B------:R-:W0:Y:S08]  /*66660*/  LDCU.64 UR72, c[0x0][0x398] ;  /* 0x00007300ff4877ac */ /* 0x000e300008000a00 */
[----:B------:R0:W-:Y:S01]  /*66670*/  @P0 STG.E.U16 desc[UR66][R36.64], R39 ;  /* 0x0000002724000986 */ /* 0x0001e2000c101542 */
[----:B-1----:R-:W-:Y:S01]  /*66680*/  ISETP.LT.AND P0, PT, R48, UR5, !P6 ;  /* 0x0000000530007c0c */ /* 0x002fe2000f701270 */
[----:B------:R-:W1:Y:S01]  /*66690*/  LDCU UR5, c[0x0][0x398] ;  /* 0x00007300ff0577ac */ /* 0x000e620008000800 */
[----:B0-----:R-:W-:-:S05]  /*666a0*/  IMAD.WIDE R36, R38, 0x2, R52 ;  /* 0x0000000226247825 */ /* 0x001fca00078e0234 */
[----:B------:R0:W-:Y:S01]  /*666b0*/  @P1 STG.E.U16 desc[UR66][R36.64], R49 ;  /* 0x0000003124001986 */ /* 0x0001e2000c101542 */
[----:B------:R-:W-:-:S03]  /*666c0*/  PRMT R39, R49, 0x7632, R39 ;  /* 0x0000763231277816 */ /* 0x000fc60000000027 */
[----:B0-----:R-:W3:Y:S01]  /*666d0*/  LDL.LU R49, [R1+0x268] ;  /* 0x0002680001317983 */ /* 0x001ee20000300800 */
[----:B------:R-:W-:Y:S01]  /*666e0*/  IMAD.WIDE R36, R38, 0x2, R54 ;  /* 0x0000000226247825 */ /* 0x000fe200078e0236 */
[----:B-1----:R-:W-:Y:S01]  /*666f0*/  ISETP.LT.AND P1, PT, R60, UR5, !P6 ;  /* 0x000000053c007c0c */ /* 0x002fe2000f721270 */
        /* <DEDUP_REMOVED lines=8> */
[----:B0-----:R-:W-:Y:S01]  /*66780*/  ISETP.LT.AND P6, PT, R0, UR5, !P6 ;  /* 0x0000000500007c0c */ /* 0x001fe2000f7c1270 */
[----:B------:R-:W0:Y:S01]  /*66790*/  LDCU UR5, c[0x0][0x3b8] ;  /* 0x00007700ff0577ac */ /* 0x000e220008000800 */
[----:B------:R-:W-:Y:S01]  /*667a0*/  ISETP.LT.AND P1, PT, R61, UR76, !P0 ;  /* 0x0000004c3d007c0c */ /* 0x000fe2000c721270 */
[----:B------:R-:W1:Y:S01]  /*667b0*/  LDCU.64 UR76, c[0x0][0x398] ;  /* 0x00007300ff4c77ac */ /* 0x000e620008000a00 */
[C---:B0-----:R-:W-:Y:S01]  /*667c0*/  VIADD R40, R38.reuse, UR5 ;  /* 0x0000000526287c36 */ /* 0x041fe20008000000 */
[----:B------:R-:W0:Y:S01]  /*667d0*/  LDCU UR5, c[0x0][0x398] ;  /* 0x00007300ff0577ac */ /* 0x000e220008000800 */
[----:B------:R-:W-:-:S07]  /*667e0*/  IMAD.WIDE R38, R38, 0x2, R58 ;  /* 0x0000000226267825 */ /* 0x000fce00078e023a */
[----:B------:R0:W-:Y:S02]  /*667f0*/  @P6 STG.E.U16 desc[UR66][R38.64], R36 ;  /* 0x0000002426006986 */ /* 0x0001e4000c101542 */
[----:B0-----:R-:W-:Y:S01]  /*66800*/  IMAD.WIDE R36, R40, 0x2, R52 ;  /* 0x0000000228247825 */ /* 0x001fe200078e0234 */
[----:B----4-:R-:W-:-:S04]  /*66810*/  PRMT R38, R47, 0x7632, R38 ;  /* 0x000076322f267816 */ /* 0x010fc80000000026 */
[----:B------:R0:W-:Y:S04]  /*66820*/  @P1 STG.E.U16 desc[UR66][R36.64], R47 ;  /* 0x0000002f24001986 */ /* 0x0001e8000c101542 */
[----:B0-----:R-:W4:Y:S01]  /*66830*/  LDL.LU R47, [R1+0x288] ;  /* 0x00028800012f7983 */ /* 0x001f220000300800 */
[----:B------:R-:W-:Y:S01]  /*66840*/  ISETP.LT.AND P6, PT, R48, UR5, !P0 ;  /* 0x0000000530007c0c */ /* 0x000fe2000c7c1270 */
[----:B------:R-:W0:Y:S02]  /*66850*/  LDCU UR5, c[0x0][0x398] ;  /* 0x00007300ff0577ac */ /* 0x000e240008000800 */
[----:B0-----:R-:W-:Y:S01]  /*66860*/  ISETP.LT.AND P1, PT, R60, UR5, !P0 ;  /* 0x000000053c007c0c */ /* 0x001fe2000c721270 */
[----:B------:R-:W0:Y:S01]  /*66870*/  LDCU UR5, c[0x0][0x398] ;  /* 0x00007300ff0577ac */ /* 0x000e220008000800 */
[----:B------:R-:W-:-:S08]  /*66880*/  IMAD.WIDE R36, R40, 0x2, R54 ;  /* 0x0000000228247825 */ /* 0x000fd000078e0236 */
[----:B------:R0:W-:Y:S02]  /*66890*/  @P6 STG.E.U16 desc[UR66][R36.64], R38 ;  /* 0x0000002624006986 */ /* 0x0001e4000c101542 */
[----:B0-----:R-:W-:Y:S01]  /*668a0*/  ISETP.LT.AND P0, PT, R0, UR5, !P0 ;  /* 0x0000000500007c0c */ /* 0x001fe2000c701270 */
[----:B------:R-:W0:Y:S01]  /*668b0*/  LDCU UR5, c[0x0][0x3b8] ;  /* 0x00007700ff0577ac */ /* 0x000e220008000800 */
[----:B------:R-:W-:-:S05]  /*668c0*/  VIADD R36, R3, 0x54 ;  /* 0x0000005403247836 */ /* 0x000fca0000000000 */
[----:B-1----:R-:W-:Y:S01]  /*668d0*/  ISETP.GE.AND P6, PT, R36, UR77, PT ;  /* 0x0000004d24007c0c */ /* 0x002fe2000bfc6270 */
[----:B------:R-:W-:Y:S01]  /*668e0*/  IMAD.WIDE R36, R40, 0x2, R56 ;  /* 0x0000000228247825 */ /* 0x000fe200078e0238 */
[----:B---3--:R-:W-:-:S04]  /*668f0*/  PRMT R39, R45, 0x7632, R39 ;  /* 0x000076322d277816 */ /* 0x008fc80000000027 */
[----:B------:R1:W-:Y:S01]  /*66900*/  @P1 STG.E.U16 desc[UR66][R36.64], R45 ;  /* 0x0000002d24001986 */ /* 0x0003e2000c101542 */
[C---:B0-----:R-:W-:Y:S01]  /*66910*/  VIADD R38, R40.reuse, UR5 ;  /* 0x0000000528267c36 */ /* 0x041fe20008000000 */
[----:B------:R-:W0:Y:S02]  /*66920*/  LDCU UR5, c[0x0][0x398] ;  /* 0x00007300ff0577ac */ /* 0x000e240008000800 */
[----:B-1----:R-:W3:Y:S01]  /*66930*/  LDL.LU R45, [R1+0x298] ;  /* 0x00029800012d7983 */ /* 0x002ee20000300800 */
[----:B------:R-:W-:Y:S01]  /*66940*/  ISETP.LT.AND P1, PT, R61, UR74, !P6 ;  /* 0x0000004a3d007c0c */ /* 0x000fe2000f721270 */
[----:B------:R-:W-:Y:S01]  /*66950*/  IMAD.WIDE R36, R40, 0x2, R58 ;  /* 0x0000000228247825 */ /* 0x000fe200078e023a */
[----:B------:R-:W1:Y:S04]  /*66960*/  LDCU.64 UR74, c[0x0][0x398] ;  /* 0x00007300ff4a77ac */ /* 0x000e680008000a00 */
        /* <DEDUP_REMOVED lines=14> */
[----:B--2---:R1:W-:Y:S01]  /*66a50*/  @P1 STG.E.U16 desc[UR66][R36.64], R46 ;  /* 0x0000002e24001986 */ /* 0x0043e2000c101542 */
[----:B------:R-:W-:-:S03]  /*66a60*/  PRMT R40, R46, 0x7632, R40 ;  /* 0x000076322e287816 */ /* 0x000fc60000000028 */
[----:B-1----:R-:W2:Y:S01]  /*66a70*/  LDL.LU R46, [R1+0x27c] ;  /* 0x00027c00012e7983 */ /* 0x002ea20000300800 */
[----:B0-----:R-:W-:Y:S01]  /*66a80*/  ISETP.LT.AND P6, PT, R0, UR5, !P6 ;  /* 0x0000000500007c0c */ /* 0x001fe2000f7c1270 */
[----:B------:R-:W0:Y:S01]  /*66a90*/  LDCU UR5, c[0x0][0x3b8] ;  /* 0x00007700ff0577ac */ /* 0x000e220008000800 */
[----:B------:R-:W-:Y:S01]  /*66aa0*/  ISETP.LT.AND P1, PT, R61, UR68, !P0 ;  /* 0x000000443d007c0c */ /* 0x000fe2000c721270 */
[C---:B------:R-:W-:Y:S01]  /*66ab0*/  IMAD.WIDE R36, R38.reuse, 0x2, R58 ;  /* 0x0000000226247825 */ /* 0x040fe200078e023a */
[----:B------:R-:W1:Y:S09]  /*66ac0*/  LDCU.64 UR68, c[0x0][0x398] ;  /* 0x00007300ff4477ac */ /* 0x000e720008000a00 */
[----:B------:R1:W-:Y:S01]  /*66ad0*/  @P6 STG.E.U16 desc[UR66][R36.64], R40 ;  /* 0x0000002824006986 */ /* 0x0003e2000c101542 */
[----:B0-----:R-:W-:Y:S01]  /*66ae0*/  VIADD R39, R38, UR5 ;  /* 0x0000000526277c36 */ /* 0x001fe20008000000 */
[----:B------:R-:W0:Y:S03]  /*66af0*/  LDCU UR5, c[0x0][0x398] ;  /* 0x00007300ff0577ac */ /* 0x000e260008000800 */
[----:B-1----:R-:W-:-:S05]  /*66b00*/  IMAD.WIDE R36, R39, 0x2, R52 ;  /* 0x0000000227247825 */ /* 0x002fca00078e0234 */
[----:B----4-:R1:W-:Y:S01]  /*66b10*/  @P1 STG.E.U16 desc[UR66][R36.64], R47 ;  /* 0x0000002f24001986 */ /* 0x0103e2000c101542 */
[----:B------:R-:W-:-:S03]  /*66b20*/  PRMT R38, R47, 0x7632, R38 ;  /* 0x000076322f267816 */ /* 0x000fc60000000026 */
[----:B-1----:R-:W4:Y:S01]  /*66b30*/  LDL.LU R47, [R1+0x28c] ;  /* 0x00028c00012f7983 */ /* 0x002f220000300800 */
[----:B0-----:R-:W-:Y:S01]  /*66b40*/  ISETP.LT.AND P6, PT, R48, UR5, !P0 ;  /* 0x0000000530007c0c */ /* 0x001fe2000c7c1270 */
[----:B------:R-:W0:Y:S02]  /*66b50*/  LDCU UR5, c[0x0][0x398] ;  /* 0x00007300ff0577ac */ /* 0x000e240008000800 */
[----:B0-----:R-:W-:Y:S01]  /*66b60*/  ISETP.LT.AND P1, PT, R60, UR5, !P0 ;  /* 0x000000053c007c0c */ /* 0x001fe2000c721270 */
[----:B------:R-:W0:Y:S01]  /*66b70*/  LDCU UR5, c[0x0][0x398] ;  /* 0x00007300ff0577ac */ /* 0x000e220008000800 */
[----:B------:R-:W-:-:S08]  /*66b80*/  IMAD.WIDE R36, R39, 0x2, R54 ;  /* 0x0000000227247825 */ /* 0x000fd000078e0236 */
[----:B------:R1:W-:Y:S01]  /*66b90*/  @P6 STG.E.U16 desc[UR66][R36.64], R38 ;  /* 0x0000002624006986 */ /* 0x0003e2000c101542 */
[----:B0-----:R-:W-:Y:S01]  /*66ba0*/  ISETP.LT.AND P0, PT, R0, UR5, !P0 ;  /* 0x0000000500007c0c */ /* 0x001fe2000c701270 */
[----:B------:R-:W0:Y:S01]  /*66bb0*/  LDCU UR5, c[0x0][0x3b8] ;  /* 0x00007700ff0577ac */ /* 0x000e220008000800 */
[----:B-1----:R-:W-:-:S05]  /*66bc0*/  VIADD R36, R3, 0x56 ;  /* 0x0000005603247836 */ /* 0x002fca0000000000 */
[----:B------:R-:W-:Y:S01]  /*66bd0*/  ISETP.GE.AND P6, PT, R36, UR69, PT ;  /* 0x0000004524007c0c */ /* 0x000fe2000bfc6270 */
[----:B------:R-:W-:-:S05]  /*66be0*/  IMAD.WIDE R36, R39, 0x2, R56 ;  /* 0x0000000227247825 */ /* 0x000fca00078e0238 */
[----:B---3--:R1:W-:Y:S01]  /*66bf0*/  @P1 STG.E.U16 desc[UR66][R36.64], R45 ;  /* 0x0000002d24001986 */ /* 0x0083e2000c101542 */
[----:B------:R-:W-:Y:S01]  /*66c00*/  PRMT R40, R45, 0x7632, R40 ;  /* 0x000076322d287816 */ /* 0x000fe20000000028 */
[----:B0-----:R-:W-:Y:S01]  /*66c10*/  VIADD R38, R39, UR5 ;  /* 0x0000000527267c36 */ /* 0x001fe20008000000 */
[----:B------:R-:W0:Y:S01]  /*66c20*/  LDCU UR5, c[0x0][0x398] ;  /* 0x00007300ff0577ac */ /* 0x000e220008000800 */
        /* <DEDUP_REMOVED lines=113> */
[----:B------:R-:W-:Y:S01]  /*67340*/  IMAD.WIDE R36, R38, 0x2, R56 ;  /* 0x0000000226247825 */ /* 0x000fe200078e0238 */
[----:B0-----:R-:W-:Y:S01]  /*67350*/  ISETP.LT.AND P6, PT, R0, UR5, !P6 ;  /* 0x0000000500007c0c */ /* 0x001fe2000f7c1270 */
[----:B------:R-:W0:Y:S03]  /*67360*/  LDCU UR5, c[0x0][0x3b8] ;  /* 0x00007700ff0577ac */ /* 0x000e260008000800 */
[----:B--2---:R1:W-:Y:S02]  /*67370*/  @P1 STG.E.U16 desc[UR66][R36.64], R46 ;  /* 0x0000002e24001986 */ /* 0x0043e4000c101542 */
[----:B-1----:R-:W-:Y:S02]  /*67380*/  PRMT R36, R46, 0x7632, R36 ;  /* 0x000076322e247816 */ /* 0x002fe40000000024 */
[----:B------:R-:W2:Y:S01]  /*67390*/  LDL.LU R46, [R1+0x2b8] ;  /* 0x0002b800012e7983 */ /* 0x000ea20000300800 */
[----:B------:R-:W-:Y:S01]  /*673a0*/  ISETP.LT.AND P1, PT, R61, UR70, !P0 ;  /* 0x000000463d007c0c */ /* 0x000fe2000c721270 */
[C---:B0-----:R-:W-:Y:S01]  /*673b0*/  VIADD R40, R38.reuse, UR5 ;  /* 0x0000000526287c36 */ /* 0x041fe20008000000 */
[----:B------:R-:W0:Y:S01]  /*673c0*/  LDCU UR5, c[0x0][0x398] ;  /* 0x00007300ff0577ac */ /* 0x000e220008000800 */
[----:B------:R-:W-:Y:S01]  /*673d0*/  IMAD.WIDE R38, R38, 0x2, R58 ;  /* 0x0000000226267825 */ /* 0x000fe200078e023a */
[----:B------:R-:W1:Y:S04]  /*673e0*/  LDCU.64 UR70, c[0x0][0x398] ;  /* 0x00007300ff4677ac */ /* 0x000e680008000a00 */
[----:B------:R0:W-:Y:S02]  /*673f0*/  @P6 STG.E.U16 desc[UR66][R38.64], R36 ;  /* 0x0000002426006986 */ /* 0x0001e4000c101542 */
[----:B0-----:R-:W-:-:S05]  /*67400*/  IMAD.WIDE R36, R40, 0x2, R52 ;  /* 0x0000000228247825 */ /* 0x001fca00078e0234 */
[----:B----4-:R0:W-:Y:S01]  /*67410*/  @P1 STG.E.U16 desc[UR66][R36.64], R47 ;  /* 0x0000002f24001986 */ /* 0x0101e2000c101542 */
[----:B------:R-:W-:-:S03]  /*67420*/  PRMT R38, R47, 0x7632, R38 ;  /* 0x000076322f267816 */ /* 0x000fc60000000026 */
[----:B0-----:R-:W4:Y:S01]  /*67430*/  LDL.LU R47, [R1+0x2c8] ;  /* 0x0002c800012f7983 */ /* 0x001f220000300800 */
[----:B------:R-:W-:Y:S01]  /*67440*/  ISETP.LT.AND P6, PT, R48, UR5, !P0 ;  /* 0x0000000530007c0c */ /* 0x000fe2000c7c1270 */
[----:B------:R-:W0:Y:S01]  /*67450*/  LDCU UR5, c[0x0][0x398] ;  /* 0x00007300ff0577ac */ /* 0x000e220008000800 */
[----:B------:R-:W-:Y:S01]  /*67460*/  IMAD.WIDE R36, R40, 0x2, R54 ;  /* 0x0000000228247825 */ /* 0x000fe200078e0236 */
[----:B0-----:R-:W-:Y:S01]  /*67470*/  ISETP.LT.AND P1, PT, R60, UR5, !P0 ;  /* 0x000000053c007c0c */ /* 0x001fe2000c721270 */
[----:B------:R-:W0:Y:S09]  /*67480*/  LDCU UR5, c[0x0][0x398] ;  /* 0x00007300ff0577ac */ /* 0x000e320008000800 */
[----:B------:R1:W-:Y:S02]  /*67490*/  @P6 STG.E.U16 desc[UR66][R36.64], R38 ;  /* 0x0000002624006986 */ /* 0x0003e4000c101542 */
[----:B-1----:R-:W-:Y:S01]  /*674a0*/  VIADD R36, R3, 0x5c ;  /* 0x0000005c03247836 */ /* 0x002fe20000000000 */
[----:B0-----:R-:W-:Y:S01]  /*674b0*/  ISETP.LT.AND P0, PT, R0, UR5, !P0 ;  /* 0x0000000500007c0c */ /* 0x001fe2000c701270 */
[----:B------:R-:W0:Y:S03]  /*674c0*/  LDCU UR5, c[0x0][0x3b8] ;  /* 0x00007700ff0577ac */ /* 0x000e260008000800 */
[----:B------:R-:W-:Y:S01]  /*674d0*/  ISETP.GE.AND P6, PT, R36, UR71, PT ;  /* 0x0000004724007c0c */ /* 0x000fe2000bfc6270 */
[----:B------:R-:W-:-:S05]  /*674e0*/  IMAD.WIDE R36, R40, 0x2, R56 ;  /* 0x0000000228247825 */ /* 0x000fca00078e0238 */
[----:B---3--:R1:W-:Y:S01]  /*674f0*/  @P1 STG.E.U16 desc[UR66][R36.64], R45 ;  /* 0x0000002d24001986 */ /* 0x0083e2000c101542 */
[----:B------:R-:W-:Y:S01]  /*67500*/  PRMT R39, R45, 0x7632, R39 ;  /* 0x000076322d277816 */ /* 0x000fe20000000027 */
[C---:B0-----:R-:W-:Y:S01]  /*67510*/  VIADD R38, R40.reuse, UR5 ;  /* 0x0000000528267c36 */ /* 0x041fe20008000000 */
        /* <DEDUP_REMOVED lines=21> */
[----:B--2---:R1:W-:Y:S01]  /*67670*/  @P1 STG.E.U16 desc[UR66][R36.64], R46 ;  /* 0x0000002e24001986 */ /* 0x0043e2000c101542 */
[----:B------:R-:W-:-:S03]  /*67680*/  PRMT R40, R46, 0x7632, R40 ;  /* 0x000076322e287816 */ /* 0x000fc60000000028 */
[----:B-1----:R-:W2:Y:S01]  /*67690*/  LDL.LU R46, [R1+0x2bc] ;  /* 0x0002bc00012e7983 */ /* 0x002ea20000300800 */
[----:B------:R-:W-:Y:S01]  /*676a0*/  ISETP.LT.AND P1, PT, R61, UR76, !P0 ;  /* 0x0000004c3d007c0c */ /* 0x000fe2000c721270 */
[C---:B------:R-:W-:Y:S01]  /*676b0*/  IMAD.WIDE R36, R38.reuse, 0x2, R58 ;  /* 0x0000000226247825 */ /* 0x040fe200078e023a */
[----:B------:R-:W1:Y:S03]  /*676c0*/  LDCU.64 UR76, c[0x0][0x398] ;  /* 0x00007300ff4c77ac */ /* 0x000e660008000a00 */
[----:B0-----:R-:W-:Y:S01]  /*676d0*/  VIADD R39, R38, UR5 ;  /* 0x0000000526277c36 */ /* 0x001fe20008000000 */
        /* <DEDUP_REMOVED lines=169> */
[----:B------:R0:W-:Y:S02]  /*68170*/  @P0 STG.E.U16 desc[UR66][R36.64], R39 ;  /* 0x0000002724000986 */ /* 0x0001e4000c101542 */
[----:B0-----:R-:W-:Y:S01]  /*68180*/  ISETP.LT.AND P0, PT, R48, UR5, !P6 ;  /* 0x0000000530007c0c */ /* 0x001fe2000f701270 */
[----:B------:R-:W0:Y:S01]  /*68190*/  LDCU UR5, c[0x0][0x398] ;  /* 0x00007300ff0577ac */ /* 0x000e220008000800 */
[----:B------:R-:W-:-:S05]  /*681a0*/  IMAD.WIDE R36, R38, 0x2, R52 ;  /* 0x0000000226247825 */ /* 0x000fca00078e0234 */
[----:B------:R0:W-:Y:S01]  /*681b0*/  @P1 STG.E.U16 desc[UR66][R36.64], R49 ;  /* 0x0000003124001986 */ /* 0x0001e2000c101542 */
[----:B------:R-:W-:-:S03]  /*681c0*/  PRMT R39, R49, 0x7632, R39 ;  /* 0x0000763231277816 */ /* 0x000fc60000000027 */
[----:B0-----:R-:W3:Y:S01]  /*681d0*/  LDL.LU R49, [R1+0x2ec] ;  /* 0x0002ec0001317983 */ /* 0x001ee20000300800 */
[----:B------:R-:W-:Y:S01]  /*681e0*/  IMAD.WIDE R36, R38, 0x2, R54 ;  /* 0x0000000226247825 */ /* 0x000fe200078e0236 */
[----:B------:R-:W-:Y:S01]  /*681f0*/  ISETP.LT.AND P1, PT, R60, UR5, !P6 ;  /* 0x000000053c007c0c */ /* 0x000fe2000f721270 */
        /* <DEDUP_REMOVED lines=80> */
[----:B------:R-:W-:-:S03]  /*68700*/  PRMT R39, R45, 0x7632, R39 ;  /* 0x000076322d277816 */ /* 0x000fc60000000027 */
[----:B-1----:R-:W3:Y:S01]  /*68710*/  LDL.LU R45, [R1+0x350] ;  /* 0x00035000012d7983 */ /* 0x002ee20000300800 */
[C---:B0-----:R-:W-:Y:S01]  /*68720*/  VIADD R38, R40.reuse, UR5 ;  /* 0x0000000528267c36 */ /* 0x041fe20008000000 */
[----:B------:R-:W0:Y:S01]  /*68730*/  LDCU UR5, c[0x0][0x398] ;  /* 0x00007300ff0577ac */ /* 0x000e220008000800 */
[----:B------:R-:W-:Y:S01]  /*68740*/  ISETP.LT.AND P1, PT, R61, UR74, !P6 ;  /* 0x0000004a3d007c0c */ /* 0x000fe2000f721270 */
[----:B------:R-:W-:Y:S01]  /*68750*/  IMAD.WIDE R36, R40, 0x2, R58 ;  /* 0x0000000228247825 */ /* 0x000fe200078e023a */
[----:B------:R-:W1:Y:S04]  /*68760*/  LDCU.64 UR74, c[0x0][0x398] ;  /* 0x00007300ff4a77ac */ /* 0x000e680008000a00 */
[----:B------:R0:W-:Y:S02]  /*68770*/  @P0 STG.E.U16 desc[UR66][R36.64], R39 ;  /* 0x0000002724000986 */ /* 0x0001e4000c101542 */
[----:B0-----:R-:W-:Y:S01]  /*68780*/  IMAD.WIDE R36, R38, 0x2, R52 ;  /* 0x0000000226247825 */ /* 0x001fe200078e0234 */
[----:B------:R-:W-:Y:S01]  /*68790*/  ISETP.LT.AND P0, PT, R48, UR5, !P6 ;  /* 0x0000000530007c0c */ /* 0x000fe2000f701270 */
[----:B------:R-:W0:Y:S03]  /*687a0*/  LDCU UR5, c[0x0][0x398] ;  /* 0x00007300ff0577ac */ /* 0x000e260008000800 */
        /* <DEDUP_REMOVED lines=135> */
[----:B0-----:R-:W-:Y:S01]  /*69020*/  VIADD R38, R39, UR5 ;  /* 0x0000000527267c36 */ /* 0x001fe20008000000 */
        /* <DEDUP_REMOVED lines=143> */
[----:B------:R-:W-:Y:S01]  /*69920*/  ISETP.LT.AND P1, PT, R61, UR70, !P6 ;  /* 0x000000463d007c0c */ /* 0x000fe2000f721270 */
[C---:B0-----:R-:W-:Y:S01]  /*69930*/  VIADD R38, R40.reuse, UR5 ;  /* 0x0000000528267c36 */ /* 0x041fe20008000000 */
[----:B------:R-:W0:Y:S01]  /*69940*/  LDCU UR5, c[0x0][0x398] ;  /* 0x00007300ff0577ac */ /* 0x000e220008000800 */
        /* <DEDUP_REMOVED lines=57> */
[----:B0-----:R-:W-:Y:S01]  /*69ce0*/  ISETP.LT.AND P1, PT, R60, UR5, !P6 ;  /* 0x000000053c007c0c */ /* 0x001fe2000f721270 */
[----:B------:R-:W-:Y:S01]  /*69cf0*/  IMAD.WIDE R36, R38, 0x2, R54 ;  /* 0x0000000226247825 */ /* 0x000fe200078e0236 */
[----:B------:R-:W0:Y:S04]  /*69d00*/  LDCU UR5, c[0x0][0x398] ;  /* 0x00007300ff0577ac */ /* 0x000e280008000800 */
        /* <DEDUP_REMOVED lines=77> */
[----:B------:R-:W-:Y:S01]  /*6a1e0*/  IMAD.WIDE R36, R40, 0x2, R56 ;  /* 0x0000000228247825 */ /* 0x000fe200078e0238 */
[----:B---3--:R-:W-:-:S04]  /*6a1f0*/  PRMT R39, R45, 0x7632, R39 ;  /* 0x000076322d277816 */ /* 0x008fc80000000027 */
[----:B------:R1:W-:Y:S01]  /*6a200*/  @P1 STG.E.U16 desc[UR66][R36.64], R45 ;  /* 0x0000002d24001986 */ /* 0x0003e2000c101542 */
[----:B------:R-:W-:Y:S01]  /*6a210*/  ISETP.LT.AND P1, PT, R61, UR72, !P6 ;  /* 0x000000483d007c0c */ /* 0x000fe2000f721270 */
[----:B------:R-:W3:Y:S02]  /*6a220*/  LDCU.64 UR72, c[0x0][0x398] ;  /* 0x00007300ff4877ac */ /* 0x000ee40008000a00 */
[----:B-1----:R-:W4:Y:S01]  /*6a230*/  LDL.LU R45, [R1+0x3d4] ;  /* 0x0003d400012d7983 */ /* 0x002f220000300800 */
[C---:B0-----:R-:W-:Y:S01]  /*6a240*/  VIADD R38, R40.reuse, UR5 ;  /* 0x0000000528267c36 */ /* 0x041fe20008000000 */
[----:B------:R-:W0:Y:S01]  /*6a250*/  LDCU UR5, c[0x0][0x398] ;  /* 0x00007300ff0577ac */ /* 0x000e220008000800 */
[----:B------:R-:W-:-:S05]  /*6a260*/  IMAD.WIDE R36, R40, 0x2, R58 ;  /* 0x0000000228247825 */ /* 0x000fca00078e023a */
[----:B------:R1:W-:Y:S02]  /*6a270*/  @P0 STG.E.U16 desc[UR66][R36.64], R39 ;  /* 0x0000002724000986 */ /* 0x0003e4000c101542 */
[----:B-1----:R-:W-:Y:S01]  /*6a280*/  IMAD.WIDE R36, R38, 0x2, R52 ;  /* 0x0000000226247825 */ /* 0x002fe200078e0234 */
[----:B0-----:R-:W-:Y:S01]  /*6a290*/  ISETP.LT.AND P0, PT, R48, UR5, !P6 ;  /* 0x0000000530007c0c */ /* 0x001fe2000f701270 */
[----:B------:R-:W0:Y:S03]  /*6a2a0*/  LDCU UR5, c[0x0][0x398] ;  /* 0x00007300ff0577ac */ /* 0x000e260008000800 */
[----:B------:R1:W-:Y:S01]  /*6a2b0*/  @P1 STG.E.U16 desc[UR66][R36.64], R49 ;  /* 0x0000003124001986 */ /* 0x0003e2000c101542 */
[----:B------:R-:W-:-:S03]  /*6a2c0*/  PRMT R39, R49, 0x7632, R39 ;  /* 0x0000763231277816 */ /* 0x000fc60000000027 */
[----:B-1----:R-:W4:Y:S01]  /*6a2d0*/  LDL.LU R49, [R1+0x3a8] ;  /* 0x0003a80001317983 */ /* 0x002f220000300800 */
[----:B0-----:R-:W-:Y:S01]  /*6a2e0*/  ISETP.LT.AND P1, PT, R60, UR5, !P6 ;  /* 0x000000053c007c0c */ /* 0x001fe2000f721270 */
[----:B------:R-:W0:Y:S01]  /*6a2f0*/  LDCU UR5, c[0x0][0x398] ;  /* 0x00007300ff0577ac */ /* 0x000e220008000800 */
[----:B------:R-:W-:-:S05]  /*6a300*/  IMAD.WIDE R36, R38, 0x2, R54 ;  /* 0x0000000226247825 */ /* 0x000fca00078e0236 */
[----:B------:R1:W-:Y:S02]  /*6a310*/  @P0 STG.E.U16 desc[UR66][R36.64], R39 ;  /* 0x0000002724000986 */ /* 0x0003e4000c101542 */
[----:B-1----:R-:W-:-:S05]  /*6a320*/  VIADD R36, R3, 0x7b ;  /* 0x0000007b03247836 */ /* 0x002fca0000000000 */
[----:B---3--:R-:W-:Y:S01]  /*6a330*/  ISETP.GE.AND P0, PT, R36, UR73, PT ;  /* 0x0000004924007c0c */ /* 0x008fe2000bf06270 */
        /* <DEDUP_REMOVED lines=12> */
[----:B---3--:R-:W-:Y:S01]  /*6a400*/  IMAD.WIDE R36, R40, 0x2, R52 ;  /* 0x0000000228247825 */ /* 0x008fe200078e0234 */
[----:B----4-:R-:W-:-:S04]  /*6a410*/  PRMT R38, R47, 0x7632, R38 ;  /* 0x000076322f267816 */ /* 0x010fc80000000026 */
[----:B------:R3:W-:Y:S04]  /*6a420*/  @P1 STG.E.U16 desc[UR66][R36.64], R47 ;  /* 0x0000002f24001986 */ /* 0x0007e8000c101542 */
[----:B---3--:R-:W3:Y:S01]  /*6a430*/  LDL.LU R47, [R1+0x3c8] ;  /* 0x0003c800012f7983 */ /* 0x008ee20000300800 */
[----:B0-----:R-:W-:Y:S01]  /*6a440*/  ISETP.LT.AND P6, PT, R48, UR5, !P0 ;  /* 0x0000000530007c0c */ /* 0x001fe2000c7c1270 */
[----:B------:R-:W0:Y:S01]  /*6a450*/  LDCU UR5, c[0x0][0x398] ;  /* 0x00007300ff0577ac */ /* 0x000e220008000800 */
[----:B------:R-:W-:Y:S01]  /*6a460*/  IMAD.WIDE R36, R40, 0x2, R54 ;  /* 0x0000000228247825 */ /* 0x000fe200078e0236 */
[----:B0-----:R-:W-:Y:S01]  /*6a470*/  ISETP.LT.AND P1, PT, R60, UR5, !P0 ;  /* 0x000000053c007c0c */ /* 0x001fe2000c721270 */
[----:B------:R-:W0:Y:S09]  /*6a480*/  LDCU UR5, c[0x0][0x398] ;  /* 0x00007300ff0577ac */ /* 0x000e320008000800 */
[----:B------:R4:W-:Y:S02]  /*6a490*/  @P6 STG.E.U16 desc[UR66][R36.64], R38 ;  /* 0x0000002624006986 */ /* 0x0009e4000c101542 */
[----:B----4-:R-:W-:Y:S01]  /*6a4a0*/  VIADD R36, R3, 0x7c ;  /* 0x0000007c03247836 */ /* 0x010fe20000000000 */
[----:B0-----:R-:W-:Y:S01]  /*6a4b0*/  ISETP.LT.AND P0, PT, R0, UR5, !P0 ;  /* 0x0000000500007c0c */ /* 0x001fe2000c701270 */
[----:B------:R-:W0:Y:S03]  /*6a4c0*/  LDCU UR5, c[0x0][0x3b8] ;  /* 0x00007700ff0577ac */ /* 0x000e260008000800 */
[----:B-1----:R-:W-:Y:S01]  /*6a4d0*/  ISETP.GE.AND P6, PT, R36, UR77, PT ;  /* 0x0000004d24007c0c */ /* 0x002fe2000bfc6270 */
[----:B------:R-:W-:Y:S01]  /*6a4e0*/  IMAD.WIDE R36, R40, 0x2, R56 ;  /* 0x0000000228247825 */ /* 0x000fe200078e0238 */
[----:B------:R-:W-:-:S04]  /*6a4f0*/  PRMT R39, R45, 0x7632, R39 ;  /* 0x000076322d277816 */ /* 0x000fc80000000027 */
[----:B------:R1:W-:Y:S01]  /*6a500*/  @P1 STG.E.U16 desc[UR66][R36.64], R45 ;  /* 0x0000002d24001986 */ /* 0x0003e2000c101542 */
[----:B------:R-:W-:Y:S01]  /*6a510*/  ISETP.LT.AND P1, PT, R61, UR74, !P6 ;  /* 0x0000004a3d007c0c */ /* 0x000fe2000f721270 */
[----:B------:R-:W4:Y:S02]  /*6a520*/  LDCU.64 UR74, c[0x0][0x398] ;  /* 0x00007300ff4a77ac */ /* 0x000f240008000a00 */
[----:B-1----:R-:W3:Y:S01]  /*6a530*/  LDL.LU R45, [R1+0x3d8] ;  /* 0x0003d800012d7983 */ /* 0x002ee20000300800 */
        /* <DEDUP_REMOVED lines=15> */
[----:B----4-:R-:W-:Y:S01]  /*6a630*/  ISETP.GE.AND P0, PT, R36, UR75, PT ;  /* 0x0000004b24007c0c */ /* 0x010fe2000bf06270 */
        /* <DEDUP_REMOVED lines=11> */
[----:B------:R-:W4:Y:S02]  /*6a6f0*/  LDCU UR5, c[0x0][0x398] ;  /* 0x00007300ff0577ac */ /* 0x000f240008000800 */
[----:B0-----:R-:W-:-:S05]  /*6a700*/  IMAD.WIDE R36, R39, 0x2, R52 ;  /* 0x0000000227247825 */ /* 0x001fca00078e0234 */
[----:B---3--:R0:W-:Y:S01]  /*6a710*/  @P1 STG.E.U16 desc[UR66][R36.64], R47 ;  /* 0x0000002f24001986 */ /* 0x0081e2000c101542 */
[----:B------:R-:W-:-:S03]  /*6a720*/  PRMT R38, R47, 0x7632, R38 ;  /* 0x000076322f267816 */ /* 0x000fc60000000026 */
[----:B0-----:R-:W3:Y:S01]  /*6a730*/  LDL.LU R47, [R1+0x3cc] ;  /* 0x0003cc00012f7983 */ /* 0x001ee20000300800 */
[----:B----4-:R-:W-:Y:S01]  /*6a740*/  ISETP.LT.AND P6, PT, R48, UR5, !P0 ;  /* 0x0000000530007c0c */ /* 0x010fe2000c7c1270 */
        /* <DEDUP_REMOVED lines=9> */
[----:B------:R-:W-:-:S05]  /*6a7e0*/  IMAD.WIDE R36, R39, 0x2, R56 ;  /* 0x0000000227247825 */ /* 0x000fca00078e0238 */
[----:B------:R1:W-:Y:S01]  /*6a7f0*/  @P1 STG.E.U16 desc[UR66][R36.64], R45 ;  /* 0x0000002d24001986 */ /* 0x0003e2000c101542 */
[----:B------:R-:W-:-:S03]  /*6a800*/  PRMT R40, R45, 0x7632, R40 ;  /* 0x000076322d287816 */ /* 0x000fc60000000028 */
[----:B-1----:R-:W4:Y:S01]  /*6a810*/  LDL.LU R45, [R1+0x3dc] ;  /* 0x0003dc00012d7983 */ /* 0x002f220000300800 */
        /* <DEDUP_REMOVED lines=31> */
[----:B---3--:R-:W-:-:S04]  /*6aa10*/  PRMT R38, R47, 0x7632, R38 ;  /* 0x000076322f267816 */ /* 0x008fc80000000026 */
[----:B------:R0:W-:Y:S04]  /*6aa20*/  @P1 STG.E.U16 desc[UR66][R36.64], R47 ;  /* 0x0000002f24001986 */ /* 0x0001e8000c101542 */
[----:B0-----:R-:W3:Y:S01]  /*6aa30*/  LDL.LU R47, [R1+0x400] ;  /* 0x00040000012f7983 */ /* 0x001ee20000300800 */
        /* <DEDUP_REMOVED lines=11> */
[----:B----4-:R-:W-:-:S04]  /*6aaf0*/  PRMT R39, R45, 0x7632, R39 ;  /* 0x000076322d277816 */ /* 0x010fc80000000027 */
        /* <DEDUP_REMOVED lines=15> */
[----:B------:R-:W0:Y:S01]  /*6abf0*/  LDCU UR5, c[0x0][0x398] ;  /* 0x00007300ff0577ac */ /* 0x000e220008000800 */
[----:B------:R-:W-:-:S05]  /*6ac00*/  IMAD.WIDE R36, R38, 0x2, R54 ;  /* 0x0000000226247825 */ /* 0x000fca00078e0236 */
[----:B------:R1:W-:Y:S02]  /*6ac10*/  @P0 STG.E.U16 desc[UR66][R36.64], R39 ;  /* 0x0000002724000986 */ /* 0x0003e4000c101542 */
[----:B-1----:R-:W-:Y:S01]  /*6ac20*/  VIADD R36, R3, 0x81 ;  /* 0x0000008103247836 */ /* 0x002fe20000000000 */
[----:B0-----:R-:W-:Y:S01]  /*6ac30*/  ISETP.LT.AND P6, PT, R0, UR5, !P6 ;  /* 0x0000000500007c0c */ /* 0x001fe2000f7c1270 */
[----:B------:R-:W0:Y:S03]  /*6ac40*/  LDCU UR5, c[0x0][0x3b8] ;  /* 0x00007700ff0577ac */ /* 0x000e260008000800 */
[----:B----4-:R-:W-:Y:S01]  /*6ac50*/  ISETP.GE.AND P0, PT, R36, UR77, PT ;  /* 0x0000004d24007c0c */ /* 0x010fe2000bf06270 */
[----:B------:R-:W-:-:S04]  /*6ac60*/  IMAD.WIDE R36, R38, 0x2, R56 ;  /* 0x0000000226247825 */ /* 0x000fc800078e0238 */
[C---:B0-----:R-:W-:Y:S01]  /*6ac70*/  VIADD R40, R38.reuse, UR5 ;  /* 0x0000000526287c36 */ /* 0x041fe20008000000 */
[----:B------:R-:W0:Y:S01]  /*6ac80*/  LDCU UR5, c[0x0][0x398] ;  /* 0x00007300ff0577ac */ /* 0x000e220008000800 */
[----:B------:R-:W-:Y:S01]  /*6ac90*/  IMAD.WIDE R38, R38, 0x2, R58 ;  /* 0x0000000226267825 */ /* 0x000fe200078e023a */
[----:B--2---:R1:W-:Y:S02]  /*6aca0*/  @P1 STG.E.U16 desc[UR66][R36.64], R46 ;  /* 0x0000002e24001986 */ /* 0x0043e4000c101542 */
[----:B-1----:R-:W-:Y:S02]  /*6acb0*/  PRMT R36, R46, 0x7632, R36 ;  /* 0x000076322e247816 */ /* 0x002fe40000000024 */
[----:B------:R-:W2:Y:S01]  /*6acc0*/  LDL.LU R46, [R1+0x3f4] ;  /* 0x0003f400012e7983 */ /* 0x000ea20000300800 */
[----:B------:R-:W-:Y:S01]  /*6acd0*/  ISETP.LT.AND P1, PT, R61, UR74, !P0 ;  /* 0x0000004a3d007c0c */ /* 0x000fe2000c721270 */
[----:B------:R-:W1:Y:S02]  /*6ace0*/  LDCU.64 UR74, c[0x0][0x398] ;  /* 0x00007300ff4a77ac */ /* 0x000e640008000a00 */
[----:B------:R4:W-:Y:S02]  /*6acf0*/  @P6 STG.E.U16 desc[UR66][R38.64], R36 ;  /* 0x0000002426006986 */ /* 0x0009e4000c101542 */
[----:B----4-:R-:W-:-:S08]  /*6ad00*/  IMAD.WIDE R36, R40, 0x2, R52 ;  /* 0x0000000228247825 */ /* 0x010fd000078e0234 */
[----:B---3--:R3:W-:Y:S01]  /*6ad10*/  @P1 STG.E.U16 desc[UR66][R36.64], R47 ;  /* 0x0000002f24001986 */ /* 0x0087e2000c101542 */
[----:B------:R-:W-:-:S03]  /*6ad20*/  PRMT R38, R47, 0x7632, R38 ;  /* 0x000076322f267816 */ /* 0x000fc60000000026 */
        /* <DEDUP_REMOVED lines=31> */
[----:B-1----:R-:W-:Y:S01]  /*6af20*/  VIADD R36, R3, 0x83 ;  /* 0x0000008303247836 */ /* 0x002fe20000000000 */
[----:B0-----:R-:W-:Y:S01]  /*6af30*/  ISETP.LT.AND P6, PT, R0, UR5, !P6 ;  /* 0x0000000500007c0c */ /* 0x001fe2000f7c1270 */
[----:B------:R-:W0:Y:S03]  /*6af40*/  LDCU UR5, c[0x0][0x3b8] ;  /* 0x00007700ff0577ac */ /* 0x000e260008000800 */
[----:B------:R-:W-:Y:S01]  /*6af50*/  ISETP.GE.AND P0, PT, R36, UR69, PT ;  /* 0x0000004524007c0c */ /* 0x000fe2000bf06270 */
        /* <DEDUP_REMOVED lines=10> */
[----:B0-----:R-:W-:-:S08]  /*6b000*/  IMAD.WIDE R36, R40, 0x2, R52 ;  /* 0x0000000228247825 */ /* 0x001fd000078e0234 */
[----:B---3--:R0:W-:Y:S01]  /*6b010*/  @P1 STG.E.U16 desc[UR66][R36.64], R47 ;  /* 0x0000002f24001986 */ /* 0x0081e2000c101542 */
[----:B------:R-:W-:-:S03]  /*6b020*/  PRMT R38, R47, 0x7632, R38 ;  /* 0x000076322f267816 */ /* 0x000fc60000000026 */
        /* <DEDUP_REMOVED lines=12> */
[----:B----4-:R1:W-:Y:S01]  /*6b0f0*/  @P1 STG.E.U16 desc[UR66][R36.64], R45 ;  /* 0x0000002d24001986 */ /* 0x0103e2000c101542 */
[----:B------:R-:W-:-:S03]  /*6b100*/  PRMT R39, R45, 0x7632, R39 ;  /* 0x000076322d277816 */ /* 0x000fc60000000027 */
[----:B-1----:R-:W4:Y:S01]  /*6b110*/  LDL.LU R45, [R1+0x418] ;  /* 0x00041800012d7983 */ /* 0x002f220000300800 */
        /* <DEDUP_REMOVED lines=20> */
[----:B------:R-:W0:Y:S02]  /*6b260*/  LDCU UR5, c[0x0][0x3b8] ;  /* 0x00007700ff0577ac */ /* 0x000e240008000800 */
[----:B0-----:R-:W-:Y:S01]  /*6b270*/  VIADD R39, R38, UR5 ;  /* 0x0000000526277c36 */ /* 0x001fe20008000000 */
[----:B------:R-:W0:Y:S01]  /*6b280*/  LDCU UR5, c[0x0][0x398] ;  /* 0x00007300ff0577ac */ /* 0x000e220008000800 */
[----:B--2---:R1:W-:Y:S01]  /*6b290*/  @P1 STG.E.U16 desc[UR66][R36.64], R46 ;  /* 0x0000002e24001986 */ /* 0x0043e2000c101542 */
[----:B------:R-:W-:-:S03]  /*6b2a0*/  PRMT R40, R46, 0x7632, R40 ;  /* 0x000076322e287816 */ /* 0x000fc60000000028 */
[----:B-1----:R-:W2:Y:S01]  /*6b2b0*/  LDL.LU R46, [R1+0x3fc] ;  /* 0x0003fc00012e7983 */ /* 0x002ea20000300800 */
[----:B------:R-:W-:Y:S01]  /*6b2c0*/  ISETP.LT.AND P1, PT, R61, UR76, !P0 ;  /* 0x0000004c3d007c0c */ /* 0x000fe2000c721270 */
        /* <DEDUP_REMOVED lines=99> */
[----:B0-----:R-:W-:Y:S01]  /*6b900*/  IMAD.WIDE R36, R40, 0x2, R52 ;  /* 0x0000000228247825 */ /* 0x001fe200078e0234 */
[----:B---3--:R-:W-:-:S07]  /*6b910*/  PRMT R38, R47, 0x7632, R38 ;  /* 0x000076322f267816 */ /* 0x008fce0000000026 */
        /* <DEDUP_REMOVED lines=40> */
[----:B--2---:R1:W-:Y:S01]  /*6bba0*/  @P1 STG.E.U16 desc[UR66][R36.64], R46 ;  /* 0x0000002e24001986 */ /* 0x0043e2000c101542 */
[----:B------:R-:W-:Y:S01]  /*6bbb0*/  ISETP.LT.AND P1, PT, R61, UR74, !P0 ;  /* 0x0000004a3d007c0c */ /* 0x000fe2000c721270 */
[----:B------:R-:W2:Y:S01]  /*6bbc0*/  LDCU.64 UR74, c[0x0][0x398] ;  /* 0x00007300ff4a77ac */ /* 0x000ea20008000a00 */
[----:B-1----:R-:W-:Y:S02]  /*6bbd0*/  PRMT R36, R46, 0x7632, R36 ;  /* 0x000076322e247816 */ /* 0x002fe40000000024 */
[----:B------:R-:W4:Y:S04]  /*6bbe0*/  LDL.LU R46, [R1+0x438] ;  /* 0x00043800012e7983 */ /* 0x000f280000300800 */
[----:B------:R1:W-:Y:S02]  /*6bbf0*/  @P6 STG.E.U16 desc[UR66][R38.64], R36 ;  /* 0x0000002426006986 */ /* 0x0003e4000c101542 */
[----:B-1----:R-:W-:Y:S01]  /*6bc00*/  IMAD.WIDE R36, R40, 0x2, R52 ;  /* 0x0000000228247825 */ /* 0x002fe200078e0234 */
[----:B---3--:R-:W-:-:S04]  /*6bc10*/  PRMT R38, R47, 0x7632, R38 ;  /* 0x000076322f267816 */ /* 0x008fc80000000026 */
[----:B------:R1:W-:Y:S04]  /*6bc20*/  @P1 STG.E.U16 desc[UR66][R36.64], R47 ;  /* 0x0000002f24001986 */ /* 0x0003e8000c101542 */
[----:B-1----:R-:W3:Y:S01]  /*6bc30*/  LDL.LU R47, [R1+0x448] ;  /* 0x00044800012f7983 */ /* 0x002ee20000300800 */
[----:B0-----:R-:W-:Y:S01]  /*6bc40*/  ISETP.LT.AND P6, PT, R48, UR5, !P0 ;  /* 0x0000000530007c0c */ /* 0x001fe2000c7c1270 */
        /* <DEDUP_REMOVED lines=8> */
[----:B--2---:R-:W-:Y:S01]  /*6bcd0*/  ISETP.GE.AND P6, PT, R36, UR75, PT ;  /* 0x0000004b24007c0c */ /* 0x004fe2000bfc6270 */
[----:B------:R-:W-:Y:S01]  /*6bce0*/  IMAD.WIDE R36, R40, 0x2, R56 ;  /* 0x0000000228247825 */ /* 0x000fe200078e0238 */
[----:B------:R-:W-:-:S04]  /*6bcf0*/  PRMT R39, R45, 0x7632, R39 ;  /* 0x000076322d277816 */ /* 0x000fc80000000027 */
[----:B------:R1:W-:Y:S01]  /*6bd00*/  @P1 STG.E.U16 desc[UR66][R36.64], R45 ;  /* 0x0000002d24001986 */ /* 0x0003e2000c101542 */
[----:B------:R-:W-:Y:S01]  /*6bd10*/  ISETP.LT.AND P1, PT, R61, UR68, !P6 ;  /* 0x000000443d007c0c */ /* 0x000fe2000f721270 */
[----:B------:R-:W2:Y:S02]  /*6bd20*/  LDCU.64 UR68, c[0x0][0x398] ;  /* 0x00007300ff4477ac */ /* 0x000ea40008000a00 */
        /* <DEDUP_REMOVED lines=18> */
[----:B--2---:R-:W-:Y:S01]  /*6be50*/  ISETP.GE.AND P0, PT, R36, UR69, PT ;  /* 0x0000004524007c0c */ /* 0x004fe2000bf06270 */
[----:B------:R-:W-:-:S04]  /*6be60*/  IMAD.WIDE R36, R38, 0x2, R56 ;  /* 0x0000000226247825 */ /* 0x000fc800078e0238 */
[----:B0-----:R-:W-:Y:S01]  /*6be70*/  VIADD R39, R38, UR5 ;  /* 0x0000000526277c36 */ /* 0x001fe20008000000 */
[----:B------:R-:W0:Y:S01]  /*6be80*/  LDCU UR5, c[0x0][0x398] ;  /* 0x00007300ff0577ac */ /* 0x000e220008000800 */
[----:B----4-:R1:W-:Y:S01]  /*6be90*/  @P1 STG.E.U16 desc[UR66][R36.64], R46 ;  /* 0x0000002e24001986 */ /* 0x0103e2000c101542 */
[----:B------:R-:W-:-:S03]  /*6bea0*/  PRMT R40, R46, 0x7632, R40 ;  /* 0x000076322e287816 */ /* 0x000fc60000000028 */
[----:B-1----:R-:W2:Y:S01]  /*6beb0*/  LDL.LU R46, [R1+0x43c] ;  /* 0x00043c00012e7983 */ /* 0x002ea20000300800 */
[----:B------:R-:W-:Y:S01]  /*6bec0*/  ISETP.LT.AND P1, PT, R61, UR70, !P0 ;  /* 0x000000463d007c0c */ /* 0x000fe2000c721270 */
[----:B------:R-:W-:Y:S01]  /*6bed0*/  IMAD.WIDE R36, R38, 0x2, R58 ;  /* 0x0000000226247825 */ /* 0x000fe200078e023a */
[----:B------:R-:W1:Y:S04]  /*6bee0*/  LDCU.64 UR70, c[0x0][0x398] ;  /* 0x00007300ff4677ac */ /* 0x000e680008000a00 */
[----:B------:R4:W-:Y:S02]  /*6bef0*/  @P6 STG.E.U16 desc[UR66][R36.64], R40 ;  /* 0x0000002824006986 */ /* 0x0009e4000c101542 */
[----:B----4-:R-:W-:Y:S01]  /*6bf00*/  IMAD.WIDE R36, R39, 0x2, R52 ;  /* 0x0000000227247825 */ /* 0x010fe200078e0234 */
[----:B---3--:R-:W-:-:S04]  /*6bf10*/  PRMT R38, R47, 0x7632, R38 ;  /* 0x000076322f267816 */ /* 0x008fc80000000026 */
        /* <DEDUP_REMOVED lines=46> */
[----:B-1----:R-:W-:-:S05]  /*6c200*/  IMAD.WIDE R36, R40, 0x2, R52 ;  /* 0x0000000228247825 */ /* 0x002fca00078e0234 */
[----:B---3--:R1:W-:Y:S01]  /*6c210*/  @P1 STG.E.U16 desc[UR66][R36.64], R47 ;  /* 0x0000002f24001986 */ /* 0x0083e2000c101542 */
[----:B------:R-:W-:-:S03]  /*6c220*/  PRMT R38, R47, 0x7632, R38 ;  /* 0x000076322f267816 */ /* 0x000fc60000000026 */
        /* <DEDUP_REMOVED lines=11> */
[----:B------:R-:W-:-:S05]  /*6c2e0*/  IMAD.WIDE R36, R40, 0x2, R56 ;  /* 0x0000000228247825 */ /* 0x000fca00078e0238 */
[----:B------:R1:W-:Y:S01]  /*6c2f0*/  @P1 STG.E.U16 desc[UR66][R36.64], R45 ;  /* 0x0000002d24001986 */ /* 0x0003e2000c101542 */
[----:B------:R-:W-:-:S03]  /*6c300*/  PRMT R39, R45, 0x7632, R39 ;  /* 0x000076322d277816 */ /* 0x000fc60000000027 */
[----:B-1----:R-:W2:Y:S01]  /*6c310*/  LDL.LU R45, [R1+0x490] ;  /* 0x00049000012d7983 */ /* 0x002ea20000300800 */
        /* <DEDUP_REMOVED lines=11> */
[----:B-1----:R-:W2:Y:S01]  /*6c3d0*/  LDL.LU R49, [R1+0x464] ;  /* 0x0004640001317983 */ /* 0x002ea20000300800 */
        /* <DEDUP_REMOVED lines=12> */
[----:B----4-:R1:W-:Y:S01]  /*6c4a0*/  @P1 STG.E.U16 desc[UR66][R36.64], R46 ;  /* 0x0000002e24001986 */ /* 0x0103e2000c101542 */
[----:B------:R-:W-:Y:S01]  /*6c4b0*/  ISETP.LT.AND P1, PT, R61, UR68, !P0 ;  /* 0x000000443d007c0c */ /* 0x000fe2000c721270 */
[----:B------:R-:W4:Y:S01]  /*6c4c0*/  LDCU.64 UR68, c[0x0][0x398] ;  /* 0x00007300ff4477ac */ /* 0x000f220008000a00 */
[----:B-1----:R-:W-:Y:S02]  /*6c4d0*/  PRMT R36, R46, 0x7632, R36 ;  /* 0x000076322e247816 */ /* 0x002fe40000000024 */
[----:B------:R-:W2:Y:S04]  /*6c4e0*/  LDL.LU R46, [R1+0x474] ;  /* 0x00047400012e7983 */ /* 0x000ea80000300800 */
        /* <DEDUP_REMOVED lines=14> */
[----:B----4-:R-:W-:Y:S01]  /*6c5d0*/  ISETP.GE.AND P6, PT, R36, UR69, PT ;  /* 0x0000004524007c0c */ /* 0x010fe2000bfc6270 */
[----:B------:R-:W-:Y:S01]  /*6c5e0*/  IMAD.WIDE R36, R40, 0x2, R56 ;  /* 0x0000000228247825 */ /* 0x000fe200078e0238 */
[----:B--2---:R-:W-:-:S04]  /*6c5f0*/  PRMT R39, R45, 0x7632, R39 ;  /* 0x000076322d277816 */ /* 0x004fc80000000027 */
[----:B------:R1:W-:Y:S01]  /*6c600*/  @P1 STG.E.U16 desc[UR66][R36.64], R45 ;  /* 0x0000002d24001986 */ /* 0x0003e2000c101542 */
[----:B------:R-:W-:Y:S01]  /*6c610*/  ISETP.LT.AND P1, PT, R61, UR70, !P6 ;  /* 0x000000463d007c0c */ /* 0x000fe2000f721270 */
[----:B------:R-:W2:Y:S02]  /*6c620*/  LDCU.64 UR70, c[0x0][0x398] ;  /* 0x00007300ff4677ac */ /* 0x000ea40008000a00 */
        /* <DEDUP_REMOVED lines=20> */
[C---:B0-----:R-:W-:Y:S01]  /*6c770*/  VIADD R40, R38.reuse, UR5 ;  /* 0x0000000526287c36 */ /* 0x041fe20008000000 */
[----:B------:R-:W0:Y:S01]  /*6c780*/  LDCU UR5, c[0x0][0x398] ;  /* 0x00007300ff0577ac */ /* 0x000e220008000800 */
[----:B------:R-:W-:Y:S01]  /*6c790*/  IMAD.WIDE R38, R38, 0x2, R58 ;  /* 0x0000000226267825 */ /* 0x000fe200078e023a */
[----:B------:R1:W-:Y:S01]  /*6c7a0*/  @P1 STG.E.U16 desc[UR66][R36.64], R46 ;  /* 0x0000002e24001986 */ /* 0x0003e2000c101542 */
        /* <DEDUP_REMOVED lines=10> */
[----:B------:R-:W0:Y:S02]  /*6c850*/  LDCU UR5, c[0x0][0x398] ;  /* 0x00007300ff0577ac */ /* 0x000e240008000800 */
[----:B0-----:R-:W-:Y:S01]  /*6c860*/  ISETP.LT.AND P1, PT, R60, UR5, !P0 ;  /* 0x000000053c007c0c */ /* 0x001fe2000c721270 */
[----:B------:R-:W0:Y:S01]  /*6c870*/  LDCU UR5, c[0x0][0x398] ;  /* 0x00007300ff0577ac */ /* 0x000e220008000800 */
[----:B------:R-:W-:Y:S01]  /*6c880*/  IMAD.WIDE R36, R40, 0x2, R54 ;  /* 0x0000000228247825 */ /* 0x000fe200078e0236 */
[----:B0-----:R-:W-:Y:S01]  /*6c890*/  ISETP.LT.AND P0, PT, R0, UR5, !P0 ;  /* 0x0000000500007c0c */ /* 0x001fe2000c701270 */
[----:B------:R-:W0:Y:S06]  /*6c8a0*/  LDCU UR5, c[0x0][0x3b8] ;  /* 0x00007700ff0577ac */ /* 0x000e2c0008000800 */
[----:B------:R1:W-:Y:S02]  /*6c8b0*/  @P6 STG.E.U16 desc[UR66][R36.64], R38 ;  /* 0x0000002624006986 */ /* 0x0003e4000c101542 */
[----:B-1----:R-:W-:-:S02]  /*6c8c0*/  VIADD R36, R3, 0x94 ;  /* 0x0000009403247836 */ /* 0x002fc40000000000 */
[----:B0-----:R-:W-:Y:S01]  /*6c8d0*/  VIADD R38, R40, UR5 ;  /* 0x0000000528267c36 */ /* 0x001fe20008000000 */
[----:B------:R-:W0:Y:S02]  /*6c8e0*/  LDCU UR5, c[0x0][0x398] ;  /* 0x00007300ff0577ac */ /* 0x000e240008000800 */
[----:B--2---:R-:W-:Y:S01]  /*6c8f0*/  ISETP.GE.AND P6, PT, R36, UR73, PT ;  /* 0x0000004924007c0c */ /* 0x004fe2000bfc6270 */
[----:B------:R-:W-:Y:S01]  /*6c900*/  IMAD.WIDE R36, R40, 0x2, R56 ;  /* 0x0000000228247825 */ /* 0x000fe200078e0238 */
[----:B----4-:R-:W-:-:S04]  /*6c910*/  PRMT R39, R45, 0x7632, R39 ;  /* 0x000076322d277816 */ /* 0x010fc80000000027 */
[----:B------:R1:W-:Y:S01]  /*6c920*/  @P1 STG.E.U16 desc[UR66][R36.64], R45 ;  /* 0x0000002d24001986 */ /* 0x0003e2000c101542 */
[----:B------:R-:W-:Y:S01]  /*6c930*/  ISETP.LT.AND P1, PT, R61, UR76, !P6 ;  /* 0x0000004c3d007c0c */ /* 0x000fe2000f721270 */
[----:B------:R-:W2:Y:S01]  /*6c940*/  LDCU.64 UR76, c[0x0][0x398] ;  /* 0x00007300ff4c77ac */ /* 0x000ea20008000a00 */
[----:B-1----:R-:W-:-:S05]  /*6c950*/  IMAD.WIDE R36, R40, 0x2, R58 ;  /* 0x0000000228247825 */ /* 0x002fca00078e023a */
[----:B------:R1:W-:Y:S01]  /*6c960*/  @P0 STG.E.U16 desc[UR66][R36.64], R39 ;  /* 0x0000002724000986 */ /* 0x0003e2000c101542 */
[----:B0-----:R-:W-:Y:S01]  /*6c970*/  ISETP.LT.AND P0, PT, R48, UR5, !P6 ;  /* 0x0000000530007c0c */ /* 0x001fe2000f701270 */
[----:B------:R-:W0:Y:S01]  /*6c980*/  LDCU UR5, c[0x0][0x398] ;  /* 0x00007300ff0577ac */ /* 0x000e220008000800 */
[----:B-1----:R-:W-:-:S05]  /*6c990*/  IMAD.WIDE R36, R38, 0x2, R52 ;  /* 0x0000000226247825 */ /* 0x002fca00078e0234 */
[----:B------:R1:W-:Y:S01]  /*6c9a0*/  @P1 STG.E.U16 desc[UR66][R36.64], R49 ;  /* 0x0000003124001986 */ /* 0x0003e2000c101542 */
[----:B0-----:R-:W-:Y:S01]  /*6c9b0*/  ISETP.LT.AND P1, PT, R60, UR5, !P6 ;  /* 0x000000053c007c0c */ /* 0x001fe2000f721270 */
[----:B------:R-:W0:Y:S01]  /*6c9c0*/  LDCU UR5, c[0x0][0x398] ;  /* 0x00007300ff0577ac */ /* 0x000e220008000800 */
[----:B------:R-:W-:Y:S01]  /*6c9d0*/  PRMT R39, R49, 0x7632, R39 ;  /* 0x0000763231277816 */ /* 0x000fe20000000027 */
[----:B-1----:R-:W-:Y:S01]  /*6c9e0*/  IMAD.WIDE R36, R38, 0x2, R54 ;  /* 0x0000000226247825 */ /* 0x002fe200078e0236 */
[----:B------:R-:W4:Y:S01]  /*6c9f0*/  LDL.LU R49, [R1+0x46c] ;  /* 0x00046c0001317983 */ /* 0x000f220000300800 */
[----:B0-----:R-:W-:Y:S01]  /*6ca00*/  ISETP.LT.AND P6, PT, R0, UR5, !P6 ;  /* 0x0000000500007c0c */ /* 0x001fe2000f7c1270 */
[----:B------:R-:W0:Y:S02]  /*6ca10*/  LDCU UR5, c[0x0][0x3b8] ;  /* 0x00007700ff0577ac */ /* 0x000e240008000800 */
[----:B------:R1:W-:Y:S02]  /*6ca20*/  @P0 STG.E.U16 desc[UR66][R36.64], R39 ;  /* 0x0000002724000986 */ /* 0x0003e4000c101542 */
[----:B-1----:R-:W-:-:S02]  /*6ca30*/  VIADD R36, R3, 0x95 ;  /* 0x0000009503247836 */ /* 0x002fc40000000000 */
[----:B0-----:R-:W-:Y:S01]  /*6ca40*/  VIADD R39, R38, UR5 ;  /* 0x0000000526277c36 */ /* 0x001fe20008000000 */
[----:B------:R-:W0:Y:S02]  /*6ca50*/  LDCU UR5, c[0x0][0x398] ;  /* 0x00007300ff0577ac */ /* 0x000e240008000800 */
[----:B--2---:R-:W-:Y:S01]  /*6ca60*/  ISETP.GE.AND P0, PT, R36, UR77, PT ;  /* 0x0000004d24007c0c */ /* 0x004fe2000bf06270 */
[----:B------:R-:W-:-:S05]  /*6ca70*/  IMAD.WIDE R36, R38, 0x2, R56 ;  /* 0x0000000226247825 */ /* 0x000fca00078e0238 */
[----:B------:R1:W-:Y:S01]  /*6ca80*/  @P1 STG.E.U16 desc[UR66][R36.64], R46 ;  /* 0x0000002e24001986 */ /* 0x0003e2000c101542 */
[----:B------:R-:W-:Y:S02]  /*6ca90*/  PRMT R40, R46, 0x7632, R40 ;  /* 0x000076322e287816 */ /* 0x000fe40000000028 */
[----:B------:R-:W-:Y:S01]  /*6caa0*/  ISETP.LT.AND P1, PT, R61, UR74, !P0 ;  /* 0x0000004a3d007c0c */ /* 0x000fe2000c721270 */
[----:B------:R-:W2:Y:S01]  /*6cab0*/  LDCU.64 UR74, c[0x0][0x398] ;  /* 0x00007300ff4a77ac */ /* 0x000ea20008000a00 */
[----:B-1----:R-:W-:Y:S01]  /*6cac0*/  IMAD.WIDE R36, R38, 0x2, R58 ;  /* 0x0000000226247825 */ /* 0x002fe200078e023a */
[----:B------:R-:W4:Y:S04]  /*6cad0*/  LDL.LU R46, [R1+0x48c] ;  /* 0x00048c00012e7983 */ /* 0x000f280000300800 */
[----:B------:R1:W-:Y:S01]  /*6cae0*/  @P6 STG.E.U16 desc[UR66][R36.64], R40 ;  /* 0x0000002824006986 */ /* 0x0003e2000c101542 */
[----:B0-----:R-:W-:Y:S01]  /*6caf0*/  ISETP.LT.AND P6, PT, R48, UR5, !P0 ;  /* 0x0000000530007c0c */ /* 0x001fe2000c7c1270 */
[----:B------:R-:W0:Y:S01]  /*6cb00*/  LDCU UR5, c[0x0][0x398] ;  /* 0x00007300ff0577ac */ /* 0x000e220008000800 */
[----:B-1----:R-:W-:Y:S01]  /*6cb10*/  IMAD.WIDE R36, R39, 0x2, R52 ;  /* 0x0000000227247825 */ /* 0x002fe200078e0234 */
[----:B---3--:R-:W-:-:S04]  /*6cb20*/  PRMT R38, R47, 0x7632, R38 ;  /* 0x000076322f267816 */ /* 0x008fc80000000026 */
[----:B------:R1:W-:Y:S01]  /*6cb30*/  @P1 STG.E.U16 desc[UR66][R36.64], R47 ;  /* 0x0000002f24001986 */ /* 0x0003e2000c101542 */
[----:B0-----:R-:W-:Y:S01]  /*6cb40*/  ISETP.LT.AND P1, PT, R60, UR5, !P0 ;  /* 0x000000053c007c0c */ /* 0x001fe2000c721270 */
[----:B------:R-:W0:Y:S01]  /*6cb50*/  LDCU UR5, c[0x0][0x398] ;  /* 0x00007300ff0577ac */ /* 0x000e220008000800 */
[----:B-1----:R-:W-:-:S05]  /*6cb60*/  IMAD.WIDE R36, R39, 0x2, R54 ;  /* 0x0000000227247825 */ /* 0x002fca00078e0236 */
[----:B------:R1:W-:Y:S01]  /*6cb70*/  @P6 STG.E.U16 desc[UR66][R36.64], R38 ;  /* 0x0000002624006986 */ /* 0x0003e2000c101542 */
[----:B------:R-:W-:Y:S01]  /*6cb80*/  PRMT R40, R2, 0x7632, R40 ;  /* 0x0000763202287816 */ /* 0x000fe20000000028 */
[----:B-1----:R-:W-:-:S05]  /*6cb90*/  VIADD R36, R3, 0x96 ;  /* 0x0000009603247836 */ /* 0x002fca0000000000 */
[----:B--2---:R-:W-:Y:S01]  /*6cba0*/  ISETP.GE.AND P6, PT, R36, UR75, PT ;  /* 0x0000004b24007c0c */ /* 0x004fe2000bfc6270 */
[----:B------:R-:W-:-:S05]  /*6cbb0*/  IMAD.WIDE R36, R39, 0x2, R56 ;  /* 0x0000000227247825 */ /* 0x000fca00078e0238 */
[----:B------:R1:W-:Y:S04]  /*6cbc0*/  @P1 STG.E.U16 desc[UR66][R36.64], R2 ;  /* 0x0000000224001986 */ /* 0x0003e8000c101542 */
[----:B-1----:R-:W2:Y:S01]  /*6cbd0*/  LDL.LU R2, [R1+0x1f2c] ;  /* 0x001f2c0001027983 */ /* 0x002ea20000300800 */
[----:B0-----:R-:W-:Y:S01]  /*6cbe0*/  ISETP.LT.AND P0, PT, R0, UR5, !P0 ;  /* 0x0000000500007c0c */ /* 0x001fe2000c701270 */
[----:B------:R-:W0:Y:S01]  /*6cbf0*/  LDCU UR5, c[0x0][0x3b8] ;  /* 0x00007700ff0577ac */ /* 0x000e220008000800 */
[----:B------:R-:W-:Y:S01]  /*6cc00*/  IMAD.WIDE R36, R39, 0x2, R58 ;  /* 0x0000000227247825 */ /* 0x000fe200078e023a */
[----:B------:R-:W-:Y:S01]  /*6cc10*/  ISETP.LT.AND P1, PT, R61, UR68, !P6 ;  /* 0x000000443d007c0c */ /* 0x000fe2000f721270 */
[----:B------:R-:W3:Y:S01]  /*6cc20*/  LDL.LU R47, [R1+0x49c] ;  /* 0x00049c00012f7983 */ /* 0x000ee20000300800 */
[----:B------:R-:W1:Y:S01]  /*6cc30*/  LDCU.64 UR68, c[0x0][0x398] ;  /* 0x00007300ff4477ac */ /* 0x000e620008000a00 */
[----:B0-----:R-:W-:Y:S01]  /*6cc40*/  VIADD R38, R39, UR5 ;  /* 0x0000000527267c36 */ /* 0x001fe20008000000 */
[----:B------:R-:W0:Y:S06]  /*6cc50*/  LDCU UR5, c[0x0][0x398] ;  /* 0x00007300ff0577ac */ /* 0x000e2c0008000800 */
[----:B------:R0:W-:Y:S02]  /*6cc60*/  @P0 STG.E.U16 desc[UR66][R36.64], R40 ;  /* 0x0000002824000986 */ /* 0x0001e4000c101542 */
[----:B0-----:R-:W-:Y:S01]  /*6cc70*/  ISETP.LT.AND P0, PT, R48, UR5, !P6 ;  /* 0x0000000530007c0c */ /* 0x001fe2000f701270 */
[----:B------:R-:W0:Y:S01]  /*6cc80*/  LDCU UR5, c[0x0][0x398] ;  /* 0x00007300ff0577ac */ /* 0x000e220008000800 */
[----:B------:R-:W-:-:S05]  /*6cc90*/  IMAD.WIDE R36, R38, 0x2, R52 ;  /* 0x0000000226247825 */ /* 0x000fca00078e0234 */
[----:B----4-:R4:W-:Y:S01]  /*6cca0*/  @P1 STG.E.U16 desc[UR66][R36.64], R49 ;  /* 0x0000003124001986 */ /* 0x0109e2000c101542 */
[----:B------:R-:W-:Y:S02]  /*6ccb0*/  PRMT R39, R49, 0x7632, R39 ;  /* 0x0000763231277816 */ /* 0x000fe40000000027 */
[----:B0-----:R-:W-:Y:S01]  /*6ccc0*/  ISETP.LT.AND P1, PT, R60, UR5, !P6 ;  /* 0x000000053c007c0c */ /* 0x001fe2000f721270 */
[----:B------:R-:W0:Y:S01]  /*6ccd0*/  LDCU UR5, c[0x0][0x398] ;  /* 0x00007300ff0577ac */ /* 0x000e220008000800 */
[----:B----4-:R-:W-:-:S05]  /*6cce0*/  IMAD.WIDE R36, R38, 0x2, R54 ;  /* 0x0000000226247825 */ /* 0x010fca00078e0236 */
[----:B------:R4:W-:Y:S02]  /*6ccf0*/  @P0 STG.E.U16 desc[UR66][R36.64], R39 ;  /* 0x0000002724000986 */ /* 0x0009e4000c101542 */
[----:B----4-:R-:W-:-:S05]  /*6cd00*/  VIADD R36, R3, 0x9a ;  /* 0x0000009a03247836 */ /* 0x010fca0000000000 */
[----:B-1----:R-:W-:Y:S01]  /*6cd10*/  ISETP.GE.AND P0, PT, R36, UR69, PT ;  /* 0x0000004524007c0c */ /* 0x002fe2000bf06270 */
[----:B------:R-:W-:-:S05]  /*6cd20*/  IMAD.WIDE R36, R38, 0x2, R56 ;  /* 0x0000000226247825 */ /* 0x000fca00078e0238 */
[----:B--2---:R1:W-:Y:S02]  /*6cd30*/  @P1 STG.E.U16 desc[UR66][R36.64], R2 ;  /* 0x0000000224001986 */ /* 0x0043e4000c101542 */
[----:B-1----:R-:W-:Y:S02]  /*6cd40*/  PRMT R36, R2, 0x7632, R36 ;  /* 0x0000763202247816 */ /* 0x002fe40000000024 */
[----:B------:R-:W2:Y:S04]  /*6cd50*/  LDL.LU R2, [R1+0x1f28] ;  /* 0x001f280001027983 */ /* 0x000ea80000300800 */
[----:B------:R-:W4:Y:S01]  /*6cd60*/  LDL.LU R49, [R1+0x4a0] ;  /* 0x0004a00001317983 */ /* 0x000f220000300800 */
[----:B0-----:R-:W-:Y:S01]  /*6cd70*/  ISETP.LT.AND P6, PT, R0, UR5, !P6 ;  /* 0x0000000500007c0c */ /* 0x001fe2000f7c1270 */
[----:B------:R-:W0:Y:S02]  /*6cd80*/  LDCU UR5, c[0x0][0x3b8] ;  /* 0x00007700ff0577ac */ /* 0x000e240008000800 */
[C---:B0-----:R-:W-:Y:S01]  /*6cd90*/  VIADD R40, R38.reuse, UR5 ;  /* 0x0000000526287c36 */ /* 0x041fe20008000000 */
[----:B------:R-:W0:Y:S01]  /*6cda0*/  LDCU UR5, c[0x0][0x398] ;  /* 0x00007300ff0577ac */ /* 0x000e220008000800 */
[----:B------:R-:W-:Y:S01]  /*6cdb0*/  IMAD.WIDE R38, R38, 0x2, R58 ;  /* 0x0000000226267825 */ /* 0x000fe200078e023a */
[----:B------:R-:W-:-:S07]  /*6cdc0*/  ISETP.LT.AND P1, PT, R61, UR70, !P5 ;  /* 0x000000463d007c0c */ /* 0x000fce000ef21270 */
[----:B------:R1:W-:Y:S01]  /*6cdd0*/  @P6 STG.E.U16 desc[UR66][R38.64], R36 ;  /* 0x0000002426006986 */ /* 0x0003e2000c101542 */
[----:B0-----:R-:W-:Y:S01]  /*6cde0*/  ISETP.LT.AND P6, PT, R48, UR5, !P5 ;  /* 0x0000000530007c0c */ /* 0x001fe2000efc1270 */
[----:B------:R-:W0:Y:S01]  /*6cdf0*/  LDCU UR5, c[0x0][0x398] ;  /* 0x00007300ff0577ac */ /* 0x000e220008000800 */
[----:B-1----:R-:W-:Y:S01]  /*6ce00*/  IMAD.WIDE R36, R40, 0x2, R52 ;  /* 0x0000000228247825 */ /* 0x002fe200078e0234 */
[----:B------:R-:W-:-:S04]  /*6ce10*/  PRMT R38, R46, 0x7632, R38 ;  /* 0x000076322e267816 */ /* 0x000fc80000000026 */
[----:B------:R1:W-:Y:S04]  /*6ce20*/  @P1 STG.E.U16 desc[UR66][R36.64], R46 ;  /* 0x0000002e24001986 */ /* 0x0003e8000c101542 */
[----:B-1----:R-:W2:Y:S01]  /*6ce30*/  LDL.LU R46, [R1+0x4b0] ;  /* 0x0004b000012e7983 */ /* 0x002ea20000300800 */
[----:B0-----:R-:W-:Y:S01]  /*6ce40*/  ISETP.LT.AND P1, PT, R60, UR5, !P5 ;  /* 0x000000053c007c0c */ /* 0x001fe2000ef21270 */
[----:B------:R-:W0:Y:S01]  /*6ce50*/  LDCU UR5, c[0x0][0x398] ;  /* 0x00007300ff0577ac */ /* 0x000e220008000800 */
[----:B------:R-:W-:-:S04]  /*6ce60*/  IMAD.WIDE R36, R40, 0x2, R54 ;  /* 0x0000000228247825 */ /* 0x000fc800078e0236 */
[----:B------:R-:W-:Y:S01]  /*6ce70*/  VIADD R39, R3, 0xb8 ;  /* 0x000000b803277836 */ /* 0x000fe20000000000 */
[----:B------:R1:W-:Y:S04]  /*6ce80*/  @P6 STG.E.U16 desc[UR66][R36.64], R38 ;  /* 0x0000002624006986 */ /* 0x0003e8000c101542 */
[----:B------:R-:W-:Y:S02]  /*6ce90*/  ISETP.GE.AND P6, PT, R39, UR65, PT ;  /* 0x0000004127007c0c */ /* 0x000fe4000bfc6270 */
[----:B---3--:R-:W-:Y:S01]  /*6cea0*/  PRMT R39, R47, 0x7632, R39 ;  /* 0x000076322f277816 */ /* 0x008fe20000000027 */
[----:B-1----:R-:W-:Y:S01]  /*6ceb0*/  IMAD.WIDE R36, R40, 0x2, R56 ;  /* 0x0000000228247825 */ /* 0x002fe200078e0238 */
[----:B0-----:R-:W-:Y:S01]  /*6cec0*/  ISETP.LT.AND P5, PT, R0, UR5, !P5 ;  /* 0x0000000500007c0c */ /* 0x001fe2000efa1270 */
[----:B------:R-:W0:Y:S03]  /*6ced0*/  LDCU UR5, c[0x0][0x3b8] ;  /* 0x00007700ff0577ac */ /* 0x000e260008000800 */
[----:B------:R1:W-:Y:S04]  /*6cee0*/  @P1 STG.E.U16 desc[UR66][R36.64], R47 ;  /* 0x0000002f24001986 */ /* 0x0003e8000c101542 */
[----:B-1----:R-:W3:Y:S01]  /*6cef0*/  LDL.LU R47, [R1+0x4c0] ;  /* 0x0004c000012f7983 */ /* 0x002ee20000300800 */
[----:B------:R-:W-:Y:S01]  /*6cf00*/  ISETP.LT.AND P1, PT, R61, UR72, !P3 ;  /* 0x000000483d007c0c */ /* 0x000fe2000df21270 */
[----:B------:R-:W-:-:S04]  /*6cf10*/  IMAD.WIDE R36, R40, 0x2, R58 ;  /* 0x0000000228247825 */ /* 0x000fc800078e023a */
        /* <DEDUP_REMOVED lines=8> */
[----:B------:R-:W0:Y:S02]  /*6cfa0*/  LDCU UR5, c[0x0][0x398] ;  /* 0x00007300ff0577ac */ /* 0x000e240008000800 */
[----:B------:R-:W4:Y:S01]  /*6cfb0*/  LDL.LU R45, [R1+0x4a4] ;  /* 0x0004a400012d7983 */ /* 0x000f220000300800 */
[----:B0-----:R-:W-:Y:S01]  /*6cfc0*/  ISETP.LT.AND P1, PT, R60, UR5, !P3 ;  /* 0x000000053c007c0c */ /* 0x001fe2000df21270 */
[----:B------:R-:W0:Y:S01]  /*6cfd0*/  LDCU UR5, c[0x0][0x398] ;  /* 0x00007300ff0577ac */ /* 0x000e220008000800 */
[----:B------:R-:W-:-:S04]  /*6cfe0*/  IMAD.WIDE R36, R38, 0x2, R54 ;  /* 0x0000000226247825 */ /* 0x000fc800078e0236 */
[----:B------:R-:W-:Y:S01]  /*6cff0*/  VIADD R40, R3, 0xb9 ;  /* 0x000000b903287836 */ /* 0x000fe20000000000 */
[----:B0-----:R-:W-:Y:S01]  /*6d000*/  ISETP.LT.AND P3, PT, R0, UR5, !P3 ;  /* 0x0000000500007c0c */ /* 0x001fe2000df61270 */
[----:B------:R-:W0:Y:S01]  /*6d010*/  LDCU UR5, c[0x0][0x3b8] ;  /* 0x00007700ff0577ac */ /* 0x000e220008000800 */
[----:B------:R1:W-:Y:S02]  /*6d020*/  @P5 STG.E.U16 desc[UR66][R36.64], R39 ;  /* 0x0000002724005986 */ /* 0x0003e4000c101542 */
[----:B------:R-:W-:Y:S01]  /*6d030*/  ISETP.GE.AND P5, PT, R40, UR63, PT ;  /* 0x0000003f28007c0c */ /* 0x000fe2000bfa6270 */
[----:B-1----:R-:W-:-:S05]  /*6d040*/  IMAD.WIDE R36, R38, 0x2, R56 ;  /* 0x0000000226247825 */ /* 0x002fca00078e0238 */
[----:B--2---:R1:W-:Y:S01]  /*6d050*/  @P1 STG.E.U16 desc[UR66][R36.64], R46 ;  /* 0x0000002e24001986 */ /* 0x0043e2000c101542 */
[----:B0-----:R-:W-:Y:S01]  /*6d060*/  VIADD R40, R38, UR5 ;  /* 0x0000000526287c36 */ /* 0x001fe20008000000 */
[----:B------:R-:W0:Y:S01]  /*6d070*/  LDCU UR5, c[0x0][0x398] ;  /* 0x00007300ff0577ac */ /* 0x000e220008000800 */
[----:B------:R-:W-:Y:S02]  /*6d080*/  ISETP.LT.AND P1, PT, R61, UR76, !P2 ;  /* 0x0000004c3d007c0c */ /* 0x000fe4000d721270 */
[----:B-1----:R-:W-:Y:S02]  /*6d090*/  PRMT R36, R46, 0x7632, R36 ;  /* 0x000076322e247816 */ /* 0x002fe40000000024 */
[----:B------:R-:W2:Y:S01]  /*6d0a0*/  LDL.LU R46, [R1+0x4b4] ;  /* 0x0004b400012e7983 */ /* 0x000ea20000300800 */
[----:B------:R-:W-:-:S05]  /*6d0b0*/  IMAD.WIDE R38, R38, 0x2, R58 ;  /* 0x0000000226267825 */ /* 0x000fca00078e023a */
[----:B------:R1:W-:Y:S01]  /*6d0c0*/  @P3 STG.E.U16 desc[UR66][R38.64], R36 ;  /* 0x0000002426003986 */ /* 0x0003e2000c101542 */
[----:B0-----:R-:W-:Y:S01]  /*6d0d0*/  ISETP.LT.AND P3, PT, R48, UR5, !P2 ;  /* 0x0000000530007c0c */ /* 0x001fe2000d761270 */
[----:B------:R-:W0:Y:S01]  /*6d0e0*/  LDCU UR5, c[0x0][0x398] ;  /* 0x00007300ff0577ac */ /* 0x000e220008000800 */
[----:B-1----:R-:W-:Y:S01]  /*6d0f0*/  IMAD.WIDE R36, R40, 0x2, R52 ;  /* 0x0000000228247825 */ /* 0x002fe200078e0234 */
[----:B---3--:R-:W-:-:S04]  /*6d100*/  PRMT R38, R47, 0x7632, R38 ;  /* 0x000076322f267816 */ /* 0x008fc80000000026 */
[----:B------:R1:W-:Y:S04]  /*6d110*/  @P1 STG.E.U16 desc[UR66][R36.64], R47 ;  /* 0x0000002f24001986 */ /* 0x0003e8000c101542 */
[----:B-1----:R-:W3:Y:S01]  /*6d120*/  LDL.LU R47, [R1+0x4c4] ;  /* 0x0004c400012f7983 */ /* 0x002ee20000300800 */
[----:B0-----:R-:W-:Y:S01]  /*6d130*/  ISETP.LT.AND P1, PT, R60, UR5, !P2 ;  /* 0x000000053c007c0c */ /* 0x001fe2000d721270 */
[C---:B------:R-:W-:Y:S01]  /*6d140*/  IMAD.WIDE R36, R40.reuse, 0x2, R54 ;  /* 0x0000000228247825 */ /* 0x040fe200078e0236 */
[----:B------:R-:W0:Y:S03]  /*6d150*/  LDCU UR5, c[0x0][0x398] ;  /* 0x00007300ff0577ac */ /* 0x000e260008000800 */
[----:B------:R-:W-:Y:S01]  /*6d160*/  VIADD R39, R3, 0x9c ;  /* 0x0000009c03277836 */ /* 0x000fe20000000000 */
[----:B------:R1:W-:Y:S04]  /*6d170*/  @P3 STG.E.U16 desc[UR66][R36.64], R38 ;  /* 0x0000002624003986 */ /* 0x0003e8000c101542 */
[----:B------:R-:W-:Y:S01]  /*6d180*/  ISETP.GE.AND P3, PT, R39, UR61, PT ;  /* 0x0000003d27007c0c */ /* 0x000fe2000bf66270 */
[----:B-1----:R-:W-:Y:S01]  /*6d190*/  IMAD.WIDE R36, R40, 0x2, R56 ;  /* 0x0000000228247825 */ /* 0x002fe200078e0238 */
[----:B0-----:R-:W-:Y:S01]  /*6d1a0*/  ISETP.LT.AND P2, PT, R0, UR5, !P2 ;  /* 0x0000000500007c0c */ /* 0x001fe2000d741270 */
[----:B------:R-:W0:Y:S03]  /*6d1b0*/  LDCU UR5, c[0x0][0x3b8] ;  /* 0x00007700ff0577ac */ /* 0x000e260008000800 */
[----:B----4-:R1:W-:Y:S01]  /*6d1c0*/  @P1 STG.E.U16 desc[UR66][R36.64], R49 ;  /* 0x0000003124001986 */ /* 0x0103e2000c101542 */
[----:B------:R-:W-:-:S03]  /*6d1d0*/  PRMT R39, R49, 0x7632, R39 ;  /* 0x0000763231277816 */ /* 0x000fc60000000027 */
[----:B-1----:R-:W4:Y:S01]  /*6d1e0*/  LDL.LU R49, [R1+0x4d4] ;  /* 0x0004d40001317983 */ /* 0x002f220000300800 */
[C---:B0-----:R-:W-:Y:S01]  /*6d1f0*/  VIADD R38, R40.reuse, UR5 ;  /* 0x0000000528267c36 */ /* 0x041fe20008000000 */
[----:B------:R-:W0:Y:S01]  /*6d200*/  LDCU UR5, c[0x0][0x398] ;  /* 0x00007300ff0577ac */ /* 0x000e220008000800 */
[----:B------:R-:W-:-:S05]  /*6d210*/  IMAD.WIDE R36, R40, 0x2, R58 ;  /* 0x0000000228247825 */ /* 0x000fca00078e023a */
[----:B------:R1:W-:Y:S01]  /*6d220*/  @P2 STG.E.U16 desc[UR66][R36.64], R39 ;  /* 0x0000002724002986 */ /* 0x0003e2000c101542 */
[----:B------:R-:W-:Y:S02]  /*6d230*/  ISETP.LT.AND P1, PT, R61, UR74, !P0 ;  /* 0x0000004a3d007c0c */ /* 0x000fe4000c721270 */
[----:B0-----:R-:W-:Y:S01]  /*6d240*/  ISETP.LT.AND P2, PT, R48, UR5, !P0 ;  /* 0x0000000530007c0c */ /* 0x001fe2000c741270 */
[----:B------:R-:W0:Y:S01]  /*6d250*/  LDCU UR5, c[0x0][0x398] ;  /* 0x00007300ff0577ac */ /* 0x000e220008000800 */
[----:B-1----:R-:W-:Y:S01]  /*6d260*/  IMAD.WIDE R36, R38, 0x2, R52 ;  /* 0x0000000226247825 */ /* 0x002fe200078e0234 */
[----:B------:R-:W-:-:S08]  /*6d270*/  PRMT R39, R45, 0x7632, R39 ;  /* 0x000076322d277816 */ /* 0x000fd00000000027 */
[----:B------:R1:W-:Y:S01]  /*6d280*/  @P1 STG.E.U16 desc[UR66][R36.64], R45 ;  /* 0x0000002d24001986 */ /* 0x0003e2000c101542 */
[----:B0-----:R-:W-:Y:S01]  /*6d290*/  ISETP.LT.AND P1, PT, R60, UR5, !P0 ;  /* 0x000000053c007c0c */ /* 0x001fe2000c721270 */
[----:B------:R-:W0:Y:S02]  /*6d2a0*/  LDCU UR5, c[0x0][0x398] ;  /* 0x00007300ff0577ac */ /* 0x000e240008000800 */
[----:B-1----:R-:W4:Y:S01]  /*6d2b0*/  LDL.LU R45, [R1+0x4a8] ;  /* 0x0004a800012d7983 */ /* 0x002f220000300800 */
[----:B------:R-:W-:-:S05]  /*6d2c0*/  IMAD.WIDE R36, R38, 0x2, R54 ;  /* 0x0000000226247825 */ /* 0x000fca00078e0236 */
[----:B------:R1:W-:Y:S01]  /*6d2d0*/  @P2 STG.E.U16 desc[UR66][R36.64], R39 ;  /* 0x0000002724002986 */ /* 0x0003e2000c101542 */
[----:B0-----:R-:W-:Y:S01]  /*6d2e0*/  ISETP.LT.AND P0, PT, R0, UR5, !P0 ;  /* 0x0000000500007c0c */ /* 0x001fe2000c701270 */
[----:B------:R-:W0:Y:S01]  /*6d2f0*/  LDCU UR5, c[0x0][0x3b8] ;  /* 0x00007700ff0577ac */ /* 0x000e220008000800 */
[----:B-1----:R-:W-:-:S05]  /*6d300*/  IMAD.WIDE R36, R38, 0x2, R56 ;  /* 0x0000000226247825 */ /* 0x002fca00078e0238 */
[----:B--2---:R1:W-:Y:S01]  /*6d310*/  @P1 STG.E.U16 desc[UR66][R36.64], R46 ;  /* 0x0000002e24001986 */ /* 0x0043e2000c101542 */
[----:B------:R-:W-:Y:S01]  /*6d320*/  VIADD R40, R3, 0x9d ;  /* 0x0000009d03287836 */ /* 0x000fe20000000000 */
[----:B------:R-:W-:Y:S02]  /*6d330*/  ISETP.LT.AND P1, PT, R61, UR32, !P4 ;  /* 0x000000203d007c0c */ /* 0x000fe4000e721270 */
[----:B-1----:R-:W-:Y:S02]  /*6d340*/  PRMT R36, R46, 0x7632, R36 ;  /* 0x000076322e247816 */ /* 0x002fe40000000024 */
[----:B------:R-:W2:Y:S01]  /*6d350*/  LDL.LU R46, [R1+0x4b8] ;  /* 0x0004b800012e7983 */ /* 0x000ea20000300800 */
[----:B------:R-:W-:Y:S01]  /*6d360*/  ISETP.GE.AND P2, PT, R40, UR34, PT ;  /* 0x0000002228007c0c */ /* 0x000fe2000bf46270 */
[C---:B0-----:R-:W-:Y:S01]  /*6d370*/  VIADD R40, R38.reuse, UR5 ;  /* 0x0000000526287c36 */ /* 0x041fe20008000000 */
[----:B------:R-:W0:Y:S01]  /*6d380*/  LDCU UR5, c[0x0][0x3b8] ;  /* 0x00007700ff0577ac */ /* 0x000e220008000800 */
[----:B------:R-:W-:-:S05]  /*6d390*/  IMAD.WIDE R38, R38, 0x2, R58 ;  /* 0x0000000226267825 */ /* 0x000fca00078e023a */
[----:B------:R1:W-:Y:S02]  /*6d3a0*/  @P0 STG.E.U16 desc[UR66][R38.64], R36 ;  /* 0x0000002426000986 */ /* 0x0003e4000c101542 */
[----:B-1----:R-:W-:Y:S01]  /*6d3b0*/  IMAD.WIDE R36, R40, 0x2, R52 ;  /* 0x0000000228247825 */ /* 0x002fe200078e0234 */
[----:B---3--:R-:W-:-:S04]  /*6d3c0*/  PRMT R38, R47, 0x7632, R38 ;  /* 0x000076322f267816 */ /* 0x008fc80000000026 */
[----:B------:R1:W-:Y:S01]  /*6d3d0*/  @P1 STG.E.U16 desc[UR66][R36.64], R47 ;  /* 0x0000002f24001986 */ /* 0x0003e2000c101542 */
[----:B------:R-:W-:-:S03]  /*6d3e0*/  ISETP.LT.AND P0, PT, R48, UR30, !P4 ;  /* 0x0000001e30007c0c */ /* 0x000fc6000e701270 */
[----:B-1----:R-:W3:Y:S01]  /*6d3f0*/  LDL.LU R47, [R1+0x4c8] ;  /* 0x0004c800012f7983 */ /* 0x002ee20000300800 */
[----:B------:R-:W-:Y:S01]  /*6d400*/  ISETP.LT.AND P1, PT, R60, UR68, !P4 ;  /* 0x000000443c007c0c */ /* 0x000fe2000e721270 */
[----:B------:R-:W-:-:S04]  /*6d410*/  IMAD.WIDE R36, R40, 0x2, R54 ;  /* 0x0000000228247825 */ /* 0x000fc800078e0236 */
[----:B------:R-:W-:-:S04]  /*6d420*/  VIADD R39, R3, 0x9e ;  /* 0x0000009e03277836 */ /* 0x000fc80000000000 */
[----:B------:R1:W-:Y:S01]  /*6d430*/  @P0 STG.E.U16 desc[UR66][R36.64], R38 ;  /* 0x0000002624000986 */ /* 0x0003e2000c101542 */
[----:B------:R-:W-:Y:S01]  /*6d440*/  ISETP.GE.AND P0, PT, R39, UR28, PT ;  /* 0x0000001c27007c0c */ /* 0x000fe2000bf06270 */
[----:B------:R-:W0:Y:S01]  /*6d450*/  LDCU UR28, c[0x0][0x3b8] ;  /* 0x00007700ff1c77ac */ /* 0x000e220008000800 */
[----:B-1----:R-:W-:-:S05]  /*6d460*/  IMAD.WIDE R36, R40, 0x2, R56 ;  /* 0x0000000228247825 */ /* 0x002fca00078e0238 */
[----:B----4-:R1:W-:Y:S01]  /*6d470*/  @P1 STG.E.U16 desc[UR66][R36.64], R49 ;  /* 0x0000003124001986 */ /* 0x0103e2000c101542 */
[----:B------:R-:W-:-:S03]  /*6d480*/  PRMT R39, R49, 0x7632, R39 ;  /* 0x0000763231277816 */ /* 0x000fc60000000027 */
[----:B-1----:R-:W4:Y:S01]  /*6d490*/  LDL.LU R49, [R1+0x4d8] ;  /* 0x0004d80001317983 */ /* 0x002f220000300800 */
[----:B------:R-:W-:Y:S01]  /*6d4a0*/  ISETP.LT.AND P4, PT, R0, UR24, !P4 ;  /* 0x0000001800007c0c */ /* 0x000fe2000e781270 */
[----:B------:R-:W-:Y:S01]  /*6d4b0*/  IMAD.WIDE R36, R40, 0x2, R58 ;  /* 0x0000000228247825 */ /* 0x000fe200078e023a */
[----:B------:R-:W-:Y:S01]  /*6d4c0*/  R2UR UR52, R11 ;  /* 0x000000000b3472ca */ /* 0x000fe200000e0000 */
[----:B------:R-:W1:Y:S02]  /*6d4d0*/  LDCU UR24, c[0x0][0x3b8] ;  /* 0x00007700ff1877ac */ /* 0x000e640008000800 */
[----:B------:R-:W-:-:S08]  /*6d4e0*/  VIADD R38, R3, 0x9f ;  /* 0x0000009f03267836 */ /* 0x000fd00000000000 */
[----:B------:R1:W-:Y:S01]  /*6d4f0*/  @P4 STG.E.U16 desc[UR66][R36.64], R39 ;  /* 0x0000002724004986 */ /* 0x0003e2000c101542 */
[----:B------:R-:W-:Y:S02]  /*6d500*/  ISETP.LT.AND P4, PT, R61, UR4, !P3 ;  /* 0x000000043d007c0c */ /* 0x000fe4000df81270 */
[----:B------:R-:W-:Y:S01]  /*6d510*/  ISETP.GE.AND P1, PT, R38, UR26, PT ;  /* 0x0000001a26007c0c */ /* 0x000fe2000bf26270 */
[----:B0-----:R-:W-:Y:S01]  /*6d520*/  VIADD R38, R40, UR5 ;  /* 0x0000000528267c36 */ /* 0x001fe20008000000 */
[----:B------:R-:W0:Y:S01]  /*6d530*/  LDCU UR5, c[0x0][0x3b8] ;  /* 0x00007700ff0577ac */ /* 0x000e220008000800 */
[----:B------:R-:W-:Y:S01]  /*6d540*/  R2UR UR34, R7 ;  /* 0x00000000072272ca */ /* 0x000fe200000e0000 */
[----:B------:R-:W0:Y:S01]  /*6d550*/  LDCU UR26, c[0x0][0x3b8] ;  /* 0x00007700ff1a77ac */ /* 0x000e220008000800 */
[----:B-1----:R-:W-:Y:S01]  /*6d560*/  IMAD.WIDE R36, R38, 0x2, R52 ;  /* 0x0000000226247825 */ /* 0x002fe200078e0234 */
[----:B------:R-:W-:-:S05]  /*6d570*/  PRMT R39, R45, 0x7632, R39 ;  /* 0x000076322d277816 */ /* 0x000fca0000000027 */
[----:B------:R1:W-:Y:S01]  /*6d580*/  @P4 STG.E.U16 desc[UR66][R36.64], R45 ;  /* 0x0000002d24004986 */ /* 0x0003e2000c101542 */
[----:B------:R-:W-:-:S03]  /*6d590*/  ISETP.LT.AND P4, PT, R48, UR4, !P3 ;  /* 0x0000000430007c0c */ /* 0x000fc6000df81270 */
[----:B-1----:R-:W4:Y:S01]  /*6d5a0*/  LDL.LU R45, [R1+0x4ac] ;  /* 0x0004ac00012d7983 */ /* 0x002f220000300800 */
[----:B------:R-:W-:-:S09]  /*6d5b0*/  IMAD.WIDE R36, R38, 0x2, R54 ;  /* 0x0000000226247825 */ /* 0x000fd200078e0236 */
[----:B------:R1:W-:Y:S01]  /*6d5c0*/  @P4 STG.E.U16 desc[UR66][R36.64], R39 ;  /* 0x0000002724004986 */ /* 0x0003e2000c101542 */
[----:B------:R-:W-:Y:S02]  /*6d5d0*/  ISETP.LT.AND P4, PT, R60, UR4, !P3 ;  /* 0x000000043c007c0c */ /* 0x000fe4000df81270 */
[----:B------:R-:W-:Y:S01]  /*6d5e0*/  ISETP.LT.AND P3, PT, R0, UR4, !P3 ;  /* 0x0000000400007c0c */ /* 0x000fe2000df61270 */
[----:B-1----:R-:W-:-:S10]  /*6d5f0*/  IMAD.WIDE R36, R38, 0x2, R56 ;  /* 0x0000000226247825 */ /* 0x002fd400078e0238 */
[----:B--2---:R1:W-:Y:S01]  /*6d600*/  @P4 STG.E.U16 desc[UR66][R36.64], R46 ;  /* 0x0000002e24004986 */ /* 0x0043e2000c101542 */
[----:B------:R-:W-:Y:S01]  /*6d610*/  PRMT R40, R46, 0x7632, R40 ;  /* 0x000076322e287816 */ /* 0x000fe20000000028 */
[----:B------:R-:W-:Y:S02]  /*6d620*/  VIADD R39, R3, 0xa0 ;  /* 0x000000a003277836 */ /* 0x000fe40000000000 */
[----:B-1----:R-:W2:Y:S01]  /*6d630*/  LDL.LU R46, [R1+0x4bc] ;  /* 0x0004bc00012e7983 */ /* 0x002ea20000300800 */
[C---:B------:R-:W-:Y:S02]  /*6d640*/  IMAD.WIDE R36, R38.reuse, 0x2, R58 ;  /* 0x0000000226247825 */ /* 0x040fe400078e023a */
[----:B------:R-:W-:Y:S01]  /*6d650*/  ISETP.GE.AND P4, PT, R39, UR22, PT ;  /* 0x0000001627007c0c */ /* 0x000fe2000bf86270 */
[----:B------:R-:W1:Y:S02]  /*6d660*/  LDCU UR22, c[0x0][0x3b8] ;  /* 0x00007700ff1677ac */ /* 0x000e640008000800 */
[----:B------:R1:W-:Y:S01]  /*6d670*/  @P3 STG.E.U16 desc[UR66][R36.64], R40 ;  /* 0x0000002824003986 */ /* 0x0003e2000c101542 */
[----:B------:R-:W-:Y:S01]  /*6d680*/  ISETP.LT.AND P3, PT, R61, UR4, !P2 ;  /* 0x000000043d007c0c */ /* 0x000fe2000d761270 */
[----:B0-----:R-:W-:Y:S01]  /*6d690*/  VIADD R39, R38, UR5 ;  /* 0x0000000526277c36 */ /* 0x001fe20008000000 */
[----:B------:R-:W0:Y:S03]  /*6d6a0*/  LDCU UR5, c[0x0][0x3b8] ;  /* 0x00007700ff0577ac */ /* 0x000e260008000800 */
[----:B-1----:R-:W-:-:S08]  /*6d6b0*/  IMAD.WIDE R36, R39, 0x2, R52 ;  /* 0x0000000227247825 */ /* 0x002fd000078e0234 */
[----:B---3--:R1:W-:Y:S01]  /*6d6c0*/  @P3 STG.E.U16 desc[UR66][R36.64], R47 ;  /* 0x0000002f24003986 */ /* 0x0083e2000c101542 */
[----:B------:R-:W-:Y:S02]  /*6d6d0*/  PRMT R38, R47, 0x7632, R38 ;  /* 0x000076322f267816 */ /* 0x000fe40000000026 */
[----:B------:R-:W-:Y:S01]  /*6d6e0*/  ISETP.LT.AND P3, PT, R48, UR4, !P2 ;  /* 0x0000000430007c0c */ /* 0x000fe2000d761270 */
[----:B-1----:R-:W3:Y:S01]  /*6d6f0*/  LDL.LU R47, [R1+0x4cc] ;  /* 0x0004cc00012f7983 */ /* 0x002ee20000300800 */
[----:B------:R-:W-:-:S11]  /*6d700*/  IMAD.WIDE R36, R39, 0x2, R54 ;  /* 0x0000000227247825 */ /* 0x000fd600078e0236 */
[----:B------:R1:W-:Y:S01]  /*6d710*/  @P3 STG.E.U16 desc[UR66][R36.64], R38 ;  /* 0x0000002624003986 */ /* 0x0003e2000c101542 */
[----:B------:R-:W-:Y:S01]  /*6d720*/  ISETP.LT.AND P3, PT, R60, UR4, !P2 ;  /* 0x000000043c007c0c */ /* 0x000fe2000d761270 */
[----:B-1----:R-:W-:-:S12]  /*6d730*/  IMAD.WIDE R36, R39, 0x2, R56 ;  /* 0x0000000227247825 */ /* 0x002fd800078e0238 */
[----:B----4-:R1:W-:Y:S01]  /*6d740*/  @P3 STG.E.U16 desc[UR66][R36.64], R49 ;  /* 0x0000003124003986 */ /* 0x0103e2000c101542 */
[----:B------:R-:W-:-:S03]  /*6d750*/  PRMT R40, R49, 0x7632, R40 ;  /* 0x0000763231287816 */ /* 0x000fc60000000028 */
[----:B-1----:R-:W4:Y:S01]  /*6d760*/  LDL.LU R49, [R1+0x4dc] ;  /* 0x0004dc0001317983 */ /* 0x002f220000300800 */
[----:B------:R-:W-:Y:S01]  /*6d770*/  ISETP.LT.AND P2, PT, R0, UR4, !P2 ;  /* 0x0000000400007c0c */ /* 0x000fe2000d741270 */
[----:B------:R-:W-:Y:S02]  /*6d780*/  IMAD.WIDE R36, R39, 0x2, R58 ;  /* 0x0000000227247825 */ /* 0x000fe400078e023a */
[----:B------:R-:W4:Y:S02]  /*6d790*/  LDL.LU R11, [R1+0x1f24] ;  /* 0x001f2400010b7983 */ /* 0x000f240000300800 */
[----:B------:R-:W-:Y:S02]  /*6d7a0*/  VIADD R38, R3, 0xa1 ;  /* 0x000000a103267836 */ /* 0x000fe40000000000 */
[----:B------:R-:W4:Y:S06]  /*6d7b0*/  LDL.LU R7, [R1+0x1f20] ;  /* 0x001f200001077983 */ /* 0x000f2c0000300800 */
[----:B------:R1:W-:Y:S01]  /*6d7c0*/  @P2 STG.E.U16 desc[UR66][R36.64], R40 ;  /* 0x0000002824002986 */ /* 0x0003e2000c101542 */
[----:B------:R-:W-:-:S02]  /*6d7d0*/  ISETP.LT.AND P2, PT, R61, UR4, !P0 ;  /* 0x000000043d007c0c */ /* 0x000fc4000c741270 */
[----:B------:R-:W-:Y:S01]  /*6d7e0*/  ISETP.GE.AND P3, PT, R38, UR20, PT ;  /* 0x0000001426007c0c */ /* 0x000fe2000bf66270 */
[----:B0-----:R-:W-:Y:S01]  /*6d7f0*/  VIADD R38, R39, UR5 ;  /* 0x0000000527267c36 */ /* 0x001fe20008000000 */
[----:B------:R-:W0:Y:S01]  /*6d800*/  LDCU UR5, c[0x0][0x3b8] ;  /* 0x00007700ff0577ac */ /* 0x000e220008000800 */
[----:B------:R-:W0:Y:S02]  /*6d810*/  LDCU UR20, c[0x0][0x3b8] ;  /* 0x00007700ff1477ac */ /* 0x000e240008000800 */
[----:B-1----:R-:W-:-:S06]  /*6d820*/  IMAD.WIDE R36, R38, 0x2, R52 ;  /* 0x0000000226247825 */ /* 0x002fcc00078e0234 */
[----:B------:R1:W-:Y:S01]  /*6d830*/  @P2 STG.E.U16 desc[UR66][R36.64], R45 ;  /* 0x0000002d24002986 */ /* 0x0003e2000c101542 */
[----:B------:R-:W-:Y:S02]  /*6d840*/  ISETP.LT.AND P2, PT, R48, UR4, !P0 ;  /* 0x0000000430007c0c */ /* 0x000fe4000c741270 */
[----:B------:R-:W-:Y:S01]  /*6d850*/  PRMT R39, R45, 0x7632, R39 ;  /* 0x000076322d277816 */ /* 0x000fe20000000027 */
[----:B-1----:R-:W-:-:S10]  /*6d860*/  IMAD.WIDE R36, R38, 0x2, R54 ;  /* 0x0000000226247825 */ /* 0x002fd400078e0236 */
[----:B------:R1:W-:Y:S01]  /*6d870*/  @P2 STG.E.U16 desc[UR66][R36.64], R39 ;  /* 0x0000002724002986 */ /* 0x0003e2000c101542 */
[----:B------:R-:W-:Y:S02]  /*6d880*/  ISETP.LT.AND P2, PT, R60, UR4, !P0 ;  /* 0x000000043c007c0c */ /* 0x000fe4000c741270 */
[----:B------:R-:W-:Y:S01]  /*6d890*/  ISETP.LT.AND P0, PT, R0, UR4, !P0 ;  /* 0x0000000400007c0c */ /* 0x000fe2000c701270 */
[C---:B0-----:R-:W-:Y:S01]  /*6d8a0*/  VIADD R40, R38.reuse, UR5 ;  /* 0x0000000526287c36 */ /* 0x041fe20008000000 */
[----:B------:R-:W0:Y:S01]  /*6d8b0*/  LDCU UR5, c[0x0][0x3b8] ;  /* 0x00007700ff0577ac */ /* 0x000e220008000800 */
[----:B-1----:R-:W-:-:S04]  /*6d8c0*/  IMAD.WIDE R36, R38, 0x2, R56 ;  /* 0x0000000226247825 */ /* 0x002fc800078e0238 */
[----:B------:R-:W-:-:S04]  /*6d8d0*/  VIADD R39, R3, 0xa2 ;  /* 0x000000a203277836 */ /* 0x000fc80000000000 */
[----:B--2---:R1:W-:Y:S01]  /*6d8e0*/  @P2 STG.E.U16 desc[UR66][R36.64], R46 ;  /* 0x0000002e24002986 */ /* 0x0043e2000c101542 */
[----:B------:R-:W-:Y:S01]  /*6d8f0*/  ISETP.GE.AND P2, PT, R39, UR18, PT ;  /* 0x0000001227007c0c */ /* 0x000fe2000bf46270 */
[----:B------:R-:W-:Y:S01]  /*6d900*/  IMAD.WIDE R38, R38, 0x2, R58 ;  /* 0x0000000226267825 */ /* 0x000fe200078e023a */
[----:B------:R-:W2:Y:S01]  /*6d910*/  LDCU UR18, c[0x0][0x3b8] ;  /* 0x00007700ff1277ac */ /* 0x000ea20008000800 */
[----:B-1----:R-:W-:Y:S02]  /*6d920*/  PRMT R36, R46, 0x7632, R36 ;  /* 0x000076322e247816 */ /* 0x002fe40000000024 */
[----:B------:R-:W2:Y:S04]  /*6d930*/  LDL.LU R46, [R1+0x4e0] ;  /* 0x0004e000012e7983 */ /* 0x000ea80000300800 */
[----:B------:R1:W-:Y:S01]  /*6d940*/  @P0 STG.E.U16 desc[UR66][R38.64], R36 ;  /* 0x0000002426000986 */ /* 0x0003e2000c101542 */
[----:B------:R-:W-:Y:S01]  /*6d950*/  ISETP.LT.AND P0, PT, R61, UR4, !P1 ;  /* 0x000000043d007c0c */ /* 0x000fe2000cf01270 */
[----:B-1----:R-:W-:-:S12]  /*6d960*/  IMAD.WIDE R36, R40, 0x2, R52 ;  /* 0x0000000228247825 */ /* 0x002fd800078e0234 */
[----:B---3--:R1:W-:Y:S01]  /*6d970*/  @P0 STG.E.U16 desc[UR66][R36.64], R47 ;  /* 0x0000002f24000986 */ /* 0x0083e2000c101542 */
[----:B------:R-:W-:Y:S02]  /*6d980*/  ISETP.LT.AND P0, PT, R48, UR4, !P1 ;  /* 0x0000000430007c0c */ /* 0x000fe4000cf01270 */
[----:B------:R-:W-:Y:S01]  /*6d990*/  PRMT R38, R47, 0x7632, R38 ;  /* 0x000076322f267816 */ /* 0x000fe20000000026 */
[----:B-1----:R-:W-:Y:S01]  /*6d9a0*/  IMAD.WIDE R36, R40, 0x2, R54 ;  /* 0x0000000228247825 */ /* 0x002fe200078e0236 */
[----:B------:R-:W3:Y:S09]  /*6d9b0*/  LDL.LU R47, [R1+0x4f0] ;  /* 0x0004f000012f7983 */ /* 0x000ef20000300800 */
[----:B------:R1:W-:Y:S01]  /*6d9c0*/  @P0 STG.E.U16 desc[UR66][R36.64], R38 ;  /* 0x0000002624000986 */ /* 0x0003e2000c101542 */
[----:B------:R-:W-:-:S02]  /*6d9d0*/  ISETP.LT.AND P0, PT, R60, UR4, !P1 ;  /* 0x000000043c007c0c */ /* 0x000fc4000cf01270 */
[----:B------:R-:W-:Y:S01]  /*6d9e0*/  ISETP.LT.AND P1, PT, R0, UR4, !P1 ;  /* 0x0000000400007c0c */ /* 0x000fe2000cf21270 */
[----:B-1----:R-:W-:-:S04]  /*6d9f0*/  IMAD.WIDE R36, R40, 0x2, R56 ;  /* 0x0000000228247825 */ /* 0x002fc800078e0238 */
[----:B------:R-:W-:-:S06]  /*6da00*/  VIADD R38, R3, 0xa3 ;  /* 0x000000a303267836 */ /* 0x000fcc0000000000 */
[----:B----4-:R1:W-:Y:S01]  /*6da10*/  @P0 STG.E.U16 desc[UR66][R36.64], R49 ;  /* 0x0000003124000986 */ /* 0x0103e2000c101542 */
[----:B------:R-:W-:Y:S02]  /*6da20*/  PRMT R39, R49, 0x7632, R39 ;  /* 0x0000763231277816 */ /* 0x000fe40000000027 */
[----:B------:R-:W-:Y:S01]  /*6da30*/  ISETP.GE.AND P0, PT, R38, UR16, PT ;  /* 0x0000001026007c0c */ /* 0x000fe2000bf06270 */
[C---:B-1----:R-:W-:Y:S01]  /*6da40*/  IMAD.WIDE R36, R40.reuse, 0x2, R58 ;  /* 0x0000000228247825 */ /* 0x042fe200078e023a */
[----:B------:R-:W4:Y:S01]  /*6da50*/  LDL.LU R49, [R1+0x500] ;  /* 0x0005000001317983 */ /* 0x000f220000300800 */
[----:B------:R-:W1:Y:S03]  /*6da60*/  LDCU UR16, c[0x0][0x3b8] ;  /* 0x00007700ff1077ac */ /* 0x000e660008000800 */
[----:B------:R1:W-:Y:S01]  /*6da70*/  @P1 STG.E.U16 desc[UR66][R36.64], R39 ;  /* 0x0000002724001986 */ /* 0x0003e2000c101542 */
[----:B------:R-:W-:Y:S01]  /*6da80*/  ISETP.LT.AND P1, PT, R61, UR4, !P4 ;  /* 0x000000043d007c0c */ /* 0x000fe2000e721270 */
[----:B0-----:R-:W-:Y:S01]  /*6da90*/  VIADD R38, R40, UR5 ;  /* 0x0000000528267c36 */ /* 0x001fe20008000000 */
[----:B------:R-:W0:Y:S03]  /*6daa0*/  LDCU UR5, c[0x0][0x3b8] ;  /* 0x00007700ff0577ac */ /* 0x000e260008000800 */
[----:B-1----:R-:W-:-:S08]  /*6dab0*/  IMAD.WIDE R36, R38, 0x2, R52 ;  /* 0x0000000226247825 */ /* 0x002fd000078e0234 */
[----:B------:R1:W-:Y:S01]  /*6dac0*/  @P1 STG.E.U16 desc[UR66][R36.64], R4 ;  /* 0x0000000424001986 */ /* 0x0003e2000c101542 */
[----:B------:R-:W-:Y:S02]  /*6dad0*/  ISETP.LT.AND P1, PT, R48, UR4, !P4 ;  /* 0x0000000430007c0c */ /* 0x000fe4000e721270 */
[----:B-1----:R-:W-:Y:S01]  /*6dae0*/  PRMT R4, R4, 0x7632, R4 ;  /* 0x0000763204047816 */ /* 0x002fe20000000004 */
[----:B------:R-:W-:-:S10]  /*6daf0*/  IMAD.WIDE R36, R38, 0x2, R54 ;  /* 0x0000000226247825 */ /* 0x000fd400078e0236 */
[----:B------:R1:W-:Y:S01]  /*6db00*/  @P1 STG.E.U16 desc[UR66][R36.64], R4 ;  /* 0x0000000424001986 */ /* 0x0003e2000c101542 */
[----:B------:R-:W-:Y:S02]  /*6db10*/  ISETP.LT.AND P1, PT, R60, UR4, !P4 ;  /* 0x000000043c007c0c */ /* 0x000fe4000e721270 */
[----:B------:R-:W-:Y:S01]  /*6db20*/  ISETP.LT.AND P4, PT, R0, UR4, !P4 ;  /* 0x0000000400007c0c */ /* 0x000fe2000e781270 */
[----:B-1----:R-:W-:-:S04]  /*6db30*/  IMAD.WIDE R36, R38, 0x2, R56 ;  /* 0x0000000226247825 */ /* 0x002fc800078e0238 */
[----:B------:R-:W-:-:S06]  /*6db40*/  VIADD R4, R3, 0xa4 ;  /* 0x000000a403047836 */ /* 0x000fcc0000000000 */
[----:B------:R1:W-:Y:S01]  /*6db50*/  @P1 STG.E.U16 desc[UR66][R36.64], R8 ;  /* 0x0000000824001986 */ /* 0x0003e2000c101542 */
[----:B------:R-:W-:Y:S01]  /*6db60*/  ISETP.GE.AND P1, PT, R4, UR14, PT ;  /* 0x0000000e04007c0c */ /* 0x000fe2000bf26270 */
[C---:B0-----:R-:W-:Y:S01]  /*6db70*/  VIADD R4, R38.reuse, UR5 ;  /* 0x0000000526047c36 */ /* 0x041fe20008000000 */
[----:B------:R-:W0:Y:S01]  /*6db80*/  LDCU UR5, c[0x0][0x3b8] ;  /* 0x00007700ff0577ac */ /* 0x000e220008000800 */
[----:B------:R-:W-:Y:S01]  /*6db90*/  IMAD.WIDE R38, R38, 0x2, R58 ;  /* 0x0000000226267825 */ /* 0x000fe200078e023a */
[----:B------:R-:W0:Y:S01]  /*6dba0*/  LDCU UR14, c[0x0][0x3b8] ;  /* 0x00007700ff0e77ac */ /* 0x000e220008000800 */
[----:B-1----:R-:W-:-:S05]  /*6dbb0*/  PRMT R8, R8, 0x7632, R8 ;  /* 0x0000763208087816 */ /* 0x002fca0000000008 */
[----:B------:R1:W-:Y:S01]  /*6dbc0*/  @P4 STG.E.U16 desc[UR66][R38.64], R8 ;  /* 0x0000000826004986 */ /* 0x0003e2000c101542 */
[----:B------:R-:W-:Y:S01]  /*6dbd0*/  ISETP.LT.AND P4, PT, R61, UR4, !P3 ;  /* 0x000000043d007c0c */ /* 0x000fe2000df81270 */
[----:B------:R-:W-:-:S12]  /*6dbe0*/  IMAD.WIDE R36, R4, 0x2, R52 ;  /* 0x0000000204247825 */ /* 0x000fd800078e0234 */
[----:B------:R0:W-:Y:S01]  /*6dbf0*/  @P4 STG.E.U16 desc[UR66][R36.64], R12 ;  /* 0x0000000c24004986 */ /* 0x0001e2000c101542 */
[----:B------:R-:W-:Y:S02]  /*6dc00*/  ISETP.LT.AND P4, PT, R48, UR4, !P3 ;  /* 0x0000000430007c0c */ /* 0x000fe4000df81270 */
[----:B-1----:R-:W-:Y:S01]  /*6dc10*/  PRMT R8, R12, 0x7632, R8 ;  /* 0x000076320c087816 */ /* 0x002fe20000000008 */
[----:B0-----:R-:W-:-:S10]  /*6dc20*/  IMAD.WIDE R36, R4, 0x2, R54 ;  /* 0x0000000204247825 */ /* 0x001fd400078e0236 */
[----:B------:R0:W-:Y:S01]  /*6dc30*/  @P4 STG.E.U16 desc[UR66][R36.64], R8 ;  /* 0x0000000824004986 */ /* 0x0001e2000c101542 */
[----:B------:R-:W-:Y:S02]  /*6dc40*/  ISETP.LT.AND P4, PT, R60, UR4, !P3 ;  /* 0x000000043c007c0c */ /* 0x000fe4000df81270 */
[----:B------:R-:W-:Y:S02]  /*6dc50*/  ISETP.LT.AND P3, PT, R0, UR4, !P3 ;  /* 0x0000000400007c0c */ /* 0x000fe4000df61270 */
[----:B------:R-:W-:Y:S01]  /*6dc60*/  PRMT R12, R16, 0x7632, R12 ;  /* 0x00007632100c7816 */ /* 0x000fe2000000000c */
[----:B0-----:R-:W-:-:S08]  /*6dc70*/  IMAD.WIDE R36, R4, 0x2, R56 ;  /* 0x0000000204247825 */ /* 0x001fd000078e0238 */
[----:B------:R0:W-:Y:S01]  /*6dc80*/  @P4 STG.E.U16 desc[UR66][R36.64], R16 ;  /* 0x0000001024004986 */ /* 0x0001e2000c101542 */
[----:B------:R-:W-:Y:S02]  /*6dc90*/  VIADD R8, R3, 0xa5 ;  /* 0x000000a503087836 */ /* 0x000fe40000000000 */
[----:B0-----:R-:W-:-:S03]  /*6dca0*/  IMAD.WIDE R36, R4, 0x2, R58 ;  /* 0x0000000204247825 */ /* 0x001fc600078e023a */
[----:B------:R-:W-:Y:S01]  /*6dcb0*/  ISETP.GE.AND P4, PT, R8, UR12, PT ;  /* 0x0000000c08007c0c */ /* 0x000fe2000bf86270 */
[----:B------:R-:W-:Y:S01]  /*6dcc0*/  STL [R1+0x1e6c], R61 ;  /* 0x001e6c3d01007387 */ /* 0x000fe20000100800 */
[----:B------:R-:W0:Y:S03]  /*6dcd0*/  LDCU UR12, c[0x0][0x3b8] ;  /* 0x00007700ff0c77ac */ /* 0x000e260008000800 */
[----:B------:R1:W-:Y:S01]  /*6dce0*/  @P3 STG.E.U16 desc[UR66][R36.64], R12 ;  /* 0x0000000c24003986 */ /* 0x0003e2000c101542 */
[----:B------:R-:W-:Y:S01]  /*6dcf0*/  ISETP.LT.AND P3, PT, R61, UR4, !P2 ;  /* 0x000000043d007c0c */ /* 0x000fe2000d761270 */
[----:B------:R-:W-:Y:S01]  /*6dd00*/  VIADD R8, R4, UR5 ;  /* 0x0000000504087c36 */ /* 0x000fe20008000000 */
[----:B------:R-:W0:Y:S03]  /*6dd10*/  LDCU UR5, c[0x0][0x3b8] ;  /* 0x00007700ff0577ac */ /* 0x000e260008000800 */
[----:B-1----:R-:W-:-:S08]  /*6dd20*/  IMAD.WIDE R36, R8, 0x2, R52 ;  /* 0x0000000208247825 */ /* 0x002fd000078e0234 */
[----:B------:R1:W-:Y:S01]  /*6dd30*/  @P3 STG.E.U16 desc[UR66][R36.64], R5 ;  /* 0x0000000524003986 */ /* 0x0003e2000c101542 */
[----:B------:R-:W-:Y:S02]  /*6dd40*/  ISETP.LT.AND P3, PT, R48, UR4, !P2 ;  /* 0x0000000430007c0c */ /* 0x000fe4000d761270 */
[----:B------:R-:W-:Y:S01]  /*6dd50*/  PRMT R12, R5, 0x7632, R12 ;  /* 0x00007632050c7816 */ /* 0x000fe2000000000c */
[----:B-1----:R-:W-:-:S10]  /*6dd60*/  IMAD.WIDE R4, R8, 0x2, R54 ;  /* 0x0000000208047825 */ /* 0x002fd400078e0236 */
[----:B------:R1:W-:Y:S01]  /*6dd70*/  @P3 STG.E.U16 desc[UR66][R4.64], R12 ;  /* 0x0000000c04003986 */ /* 0x0003e2000c101542 */
[----:B------:R-:W-:Y:S02]  /*6dd80*/  ISETP.LT.AND P3, PT, R60, UR4, !P2 ;  /* 0x000000043c007c0c */ /* 0x000fe4000d761270 */
[----:B------:R-:W-:Y:S01]  /*6dd90*/  ISETP.LT.AND P2, PT, R0, UR4, !P2 ;  /* 0x0000000400007c0c */ /* 0x000fe2000d741270 */
[----:B-1----:R-:W-:-:S10]  /*6dda0*/  IMAD.WIDE R4, R8, 0x2, R56 ;  /* 0x0000000208047825 */ /* 0x002fd400078e0238 */
[----:B------:R1:W-:Y:S01]  /*6ddb0*/  @P3 STG.E.U16 desc[UR66][R4.64], R9 ;  /* 0x0000000904003986 */ /* 0x0003e2000c101542 */
[----:B------:R-:W-:Y:S01]  /*6ddc0*/  VIADD R12, R3, 0xa6 ;  /* 0x000000a6030c7836 */ /* 0x000fe20000000000 */
[----:B-1----:R-:W-:Y:S01]  /*6ddd0*/  PRMT R9, R9, 0x7632, R9 ;  /* 0x0000763209097816 */ /* 0x002fe20000000009 */
[----:B------:R-:W-:-:S03]  /*6dde0*/  IMAD.WIDE R4, R8, 0x2, R58 ;  /* 0x0000000208047825 */ /* 0x000fc600078e023a */
[----:B------:R-:W-:Y:S01]  /*6ddf0*/  ISETP.GE.AND P3, PT, R12, UR10, PT ;  /* 0x0000000a0c007c0c */ /* 0x000fe2000bf66270 */
[----:B------:R-:W1:Y:S01]  /*6de00*/  LDCU UR10, c[0x0][0x3b8] ;  /* 0x00007700ff0a77ac */ /* 0x000e620008000800 */
[----:B------:R2:W-:Y:S01]  /*6de10*/  @P2 STG.E.U16 desc[UR66][R4.64], R9 ;  /* 0x0000000904002986 */ /* 0x0005e2000c101542 */
[----:B------:R-:W-:Y:S01]  /*6de20*/  ISETP.LT.AND P2, PT, R61, UR4, !P0 ;  /* 0x000000043d007c0c */ /* 0x000fe2000c741270 */
[----:B0-----:R-:W-:Y:S01]  /*6de30*/  VIADD R12, R8, UR5 ;  /* 0x00000005080c7c36 */ /* 0x001fe20008000000 */
[----:B------:R-:W-:Y:S01]  /*6de40*/  PRMT R8, R13, 0x7632, R8 ;  /* 0x000076320d087816 */ /* 0x000fe20000000008 */
[----:B------:R-:W0:Y:S02]  /*6de50*/  LDCU UR5, c[0x0][0x3b8] ;  /* 0x00007700ff0577ac */ /* 0x000e240008000800 */
[----:B--2---:R-:W-:-:S08]  /*6de60*/  IMAD.WIDE R4, R12, 0x2, R52 ;  /* 0x000000020c047825 */ /* 0x004fd000078e0234 */
[----:B------:R2:W-:Y:S01]  /*6de70*/  @P2 STG.E.U16 desc[UR66][R4.64], R13 ;  /* 0x0000000d04002986 */ /* 0x0005e2000c101542 */
[----:B------:R-:W-:Y:S01]  /*6de80*/  ISETP.LT.AND P2, PT, R48, UR4, !P0 ;  /* 0x0000000430007c0c */ /* 0x000fe2000c741270 */
[----:B--2---:R-:W-:-:S12]  /*6de90*/  IMAD.WIDE R4, R12, 0x2, R54 ;  /* 0x000000020c047825 */ /* 0x004fd800078e0236 */
[----:B------:R2:W-:Y:S01]  /*6dea0*/  @P2 STG.E.U16 desc[UR66][R4.64], R8 ;  /* 0x0000000804002986 */ /* 0x0005e2000c101542 */
[----:B------:R-:W-:Y:S02]  /*6deb0*/  ISETP.LT.AND P2, PT, R60, UR4, !P0 ;  /* 0x000000043c007c0c */ /* 0x000fe4000c741270 */
[----:B------:R-:W-:Y:S01]  /*6dec0*/  ISETP.LT.AND P0, PT, R0, UR4, !P0 ;  /* 0x0000000400007c0c */ /* 0x000fe2000c701270 */
[----:B--2---:R-:W-:-:S04]  /*6ded0*/  IMAD.WIDE R4, R12, 0x2, R56 ;  /* 0x000000020c047825 */ /* 0x004fc800078e0238 */
[----:B------:R-:W-:-:S06]  /*6dee0*/  VIADD R8, R3, 0xa7 ;  /* 0x000000a703087836 */ /* 0x000fcc0000000000 */
[----:B------:R2:W-:Y:S01]  /*6def0*/  @P2 STG.E.U16 desc[UR66][R4.64], R17 ;  /* 0x0000001104002986 */ /* 0x0005e2000c101542 */
[----:B------:R-:W-:Y:S01]  /*6df00*/  ISETP.GE.AND P2, PT, R8, UR8, PT ;  /* 0x0000000808007c0c */ /* 0x000fe2000bf46270 */
[----:B------:R-:W-:Y:S01]  /*6df10*/  IMAD.WIDE R8, R12, 0x2, R58 ;  /* 0x000000020c087825 */ /* 0x000fe200078e023a */
[----:B------:R-:W-:Y:S01]  /*6df20*/  PRMT R13, R24, 0x7632, R13 ;  /* 0x00007632180d7816 */ /* 0x000fe2000000000d */
[----:B------:R-:W1:Y:S01]  /*6df30*/  LDCU UR8, c[0x0][0x3b8] ;  /* 0x00007700ff0877ac */ /* 0x000e620008000800 */
[----:B--2---:R-:W-:-:S05]  /*6df40*/  PRMT R5, R17, 0x7632, R5 ;  /* 0x0000763211057816 */ /* 0x004fca0000000005 */
[----:B------:R2:W-:Y:S01]  /*6df50*/  @P0 STG.E.U16 desc[UR66][R8.64], R5 ;  /* 0x0000000508000986 */ /* 0x0005e2000c101542 */
[----:B------:R-:W-:Y:S01]  /*6df60*/  ISETP.LT.AND P0, PT, R61, UR4, !P1 ;  /* 0x000000043d007c0c */ /* 0x000fe2000cf01270 */
[----:B0-----:R-:W-:Y:S01]  /*6df70*/  VIADD R4, R12, UR5 ;  /* 0x000000050c047c36 */ /* 0x001fe20008000000 */
[----:B------:R-:W0:Y:S03]  /*6df80*/  LDCU UR5, c[0x0][0x3b8] ;  /* 0x00007700ff0577ac */ /* 0x000e260008000800 */
[----:B--2---:R-:W-:-:S08]  /*6df90*/  IMAD.WIDE R8, R4, 0x2, R52 ;  /* 0x0000000204087825 */ /* 0x004fd000078e0234 */
[----:B------:R2:W-:Y:S01]  /*6dfa0*/  @P0 STG.E.U16 desc[UR66][R8.64], R6 ;  /* 0x0000000608000986 */ /* 0x0005e2000c101542 */
[----:B------:R-:W-:Y:S02]  /*6dfb0*/  ISETP.LT.AND P0, PT, R48, UR4, !P1 ;  /* 0x0000000430007c0c */ /* 0x000fe4000cf01270 */
[----:B--2---:R-:W-:Y:S01]  /*6dfc0*/  PRMT R6, R6, 0x7632, R6 ;  /* 0x0000763206067816 */ /* 0x004fe20000000006 */
[----:B------:R-:W-:-:S10]  /*6dfd0*/  IMAD.WIDE R8, R4, 0x2, R54 ;  /* 0x0000000204087825 */ /* 0x000fd400078e0236 */
[----:B------:R2:W-:Y:S01]  /*6dfe0*/  @P0 STG.E.U16 desc[UR66][R8.64], R6 ;  /* 0x0000000608000986 */ /* 0x0005e2000c101542 */
[----:B------:R-:W-:Y:S02]  /*6dff0*/  ISETP.LT.AND P0, PT, R60, UR4, !P1 ;  /* 0x000000043c007c0c */ /* 0x000fe4000cf01270 */
[----:B------:R-:W-:Y:S01]  /*6e000*/  ISETP.LT.AND P1, PT, R0, UR4, !P1 ;  /* 0x0000000400007c0c */ /* 0x000fe2000cf21270 */
[----:B--2---:R-:W-:-:S10]  /*6e010*/  IMAD.WIDE R8, R4, 0x2, R56 ;  /* 0x0000000204087825 */ /* 0x004fd400078e0238 */
[----:B------:R2:W-:Y:S01]  /*6e020*/  @P0 STG.E.U16 desc[UR66][R8.64], R10 ;  /* 0x0000000a08000986 */ /* 0x0005e2000c101542 */
[----:B0-----:R-:W-:Y:S01]  /*6e030*/  VIADD R12, R4, UR5 ;  /* 0x00000005040c7c36 */ /* 0x001fe20008000000 */
[----:B------:R-:W0:Y:S01]  /*6e040*/  LDCU UR5, c[0x0][0x3b8] ;  /* 0x00007700ff0577ac */ /* 0x000e220008000800 */
[----:B--2---:R-:W-:Y:S01]  /*6e050*/  PRMT R10, R10, 0x7632, R10 ;  /* 0x000076320a0a7816 */ /* 0x004fe2000000000a */
[----:B------:R-:W-:-:S05]  /*6e060*/  IMAD.WIDE R8, R4, 0x2, R58 ;  /* 0x0000000204087825 */ /* 0x000fca00078e023a */
[----:B------:R2:W-:Y:S01]  /*6e070*/  @P1 STG.E.U16 desc[UR66][R8.64], R10 ;  /* 0x0000000a08001986 */ /* 0x0005e2000c101542 */
[----:B------:R-:W-:Y:S01]  /*6e080*/  ISETP.LT.AND P1, PT, R61, UR4, !P4 ;  /* 0x000000043d007c0c */ /* 0x000fe2000e721270 */
[----:B--2---:R-:W-:-:S12]  /*6e090*/  IMAD.WIDE R8, R12, 0x2, R52 ;  /* 0x000000020c087825 */ /* 0x004fd800078e0234 */
[----:B------:R2:W-:Y:S01]  /*6e0a0*/  @P1 STG.E.U16 desc[UR66][R8.64], R14 ;  /* 0x0000000e08001986 */ /* 0x0005e2000c101542 */
[----:B------:R-:W-:Y:S02]  /*6e0b0*/  ISETP.LT.AND P1, PT, R48, UR4, !P4 ;  /* 0x0000000430007c0c */ /* 0x000fe4000e721270 */
[----:B------:R-:W-:Y:S01]  /*6e0c0*/  PRMT R4, R14, 0x7632, R4 ;  /* 0x000076320e047816 */ /* 0x000fe20000000004 */
[----:B--2---:R-:W-:-:S10]  /*6e0d0*/  IMAD.WIDE R8, R12, 0x2, R54 ;  /* 0x000000020c087825 */ /* 0x004fd400078e0236 */
[----:B------:R2:W-:Y:S01]  /*6e0e0*/  @P1 STG.E.U16 desc[UR66][R8.64], R4 ;  /* 0x0000000408001986 */ /* 0x0005e2000c101542 */
[----:B------:R-:W-:Y:S02]  /*6e0f0*/  ISETP.LT.AND P1, PT, R60, UR4, !P4 ;  /* 0x000000043c007c0c */ /* 0x000fe4000e721270 */
[----:B------:R-:W-:Y:S01]  /*6e100*/  ISETP.LT.AND P4, PT, R0, UR4, !P4 ;  /* 0x0000000400007c0c */ /* 0x000fe2000e781270 */
[----:B--2---:R-:W-:Y:S01]  /*6e110*/  IMAD.WIDE R8, R12, 0x2, R56 ;  /* 0x000000020c087825 */ /* 0x004fe200078e0238 */
[----:B------:R-:W-:-:S09]  /*6e120*/  PRMT R4, R18, 0x7632, R4 ;  /* 0x0000763212047816 */ /* 0x000fd20000000004 */
[----:B------:R2:W-:Y:S01]  /*6e130*/  @P1 STG.E.U16 desc[UR66][R8.64], R18 ;  /* 0x0000001208001986 */ /* 0x0005e2000c101542 */
[----:B------:R-:W-:Y:S01]  /*6e140*/  ISETP.LT.AND P1, PT, R61, UR4, !P3 ;  /* 0x000000043d007c0c */ /* 0x000fe2000df21270 */
[C---:B0-----:R-:W-:Y:S01]  /*6e150*/  VIADD R6, R12.reuse, UR5 ;  /* 0x000000050c067c36 */ /* 0x041fe20008000000 */
[----:B------:R-:W0:Y:S01]  /*6e160*/  LDCU UR5, c[0x0][0x3b8] ;  /* 0x00007700ff0577ac */ /* 0x000e220008000800 */
[----:B--2---:R-:W-:-:S05]  /*6e170*/  IMAD.WIDE R8, R12, 0x2, R58 ;  /* 0x000000020c087825 */ /* 0x004fca00078e023a */
[----:B------:R2:W-:Y:S01]  /*6e180*/  @P4 STG.E.U16 desc[UR66][R8.64], R4 ;  /* 0x0000000408004986 */ /* 0x0005e2000c101542 */
[----:B------:R-:W-:Y:S01]  /*6e190*/  ISETP.LT.AND P4, PT, R48, UR4, !P3 ;  /* 0x0000000430007c0c */ /* 0x000fe2000df81270 */
[----:B------:R-:W-:Y:S02]  /*6e1a0*/  VIADD R5, R3, 0xa8 ;  /* 0x000000a803057836 */ /* 0x000fe40000000000 */
[----:B--2---:R-:W-:Y:S01]  /*6e1b0*/  IMAD.WIDE R8, R6, 0x2, R52 ;  /* 0x0000000206087825 */ /* 0x004fe200078e0234 */
[----:B------:R-:W-:-:S04]  /*6e1c0*/  PRMT R4, R7, 0x7632, R4 ;  /* 0x0000763207047816 */ /* 0x000fc80000000004 */
[----:B------:R2:W-:Y:S01]  /*6e1d0*/  @P1 STG.E.U16 desc[UR66][R8.64], R7 ;  /* 0x0000000708001986 */ /* 0x0005e2000c101542 */
[----:B------:R-:W-:Y:S02]  /*6e1e0*/  ISETP.LT.AND P1, PT, R60, UR4, !P3 ;  /* 0x000000043c007c0c */ /* 0x000fe4000df21270 */
[----:B------:R-:W-:Y:S01]  /*6e1f0*/  ISETP.LT.AND P3, PT, R0, UR4, !P3 ;  /* 0x0000000400007c0c */ /* 0x000fe2000df61270 */
[C---:B--2---:R-:W-:Y:S01]  /*6e200*/  IMAD.WIDE R8, R6.reuse, 0x2, R54 ;  /* 0x0000000206087825 */ /* 0x044fe200078e0236 */
[----:B------:R-:W-:Y:S01]  /*6e210*/  ISETP.GE.AND P0, PT, R5, UR6, PT ;  /* 0x0000000605007c0c */ /* 0x000fe2000bf06270 */
[----:B------:R-:W2:Y:S03]  /*6e220*/  LDCU UR6, c[0x0][0x3b8] ;  /* 0x00007700ff0677ac */ /* 0x000ea60008000800 */
[----:B------:R1:W-:Y:S01]  /*6e230*/  @P4 STG.E.U16 desc[UR66][R8.64], R4 ;  /* 0x0000000408004986 */ /* 0x0003e2000c101542 */
[----:B------:R-:W-:Y:S01]  /*6e240*/  ISETP.LT.AND P4, PT, R61, UR4, !P2 ;  /* 0x000000043d007c0c */ /* 0x000fe2000d781270 */
[C---:B0-----:R-:W-:Y:S01]  /*6e250*/  VIADD R5, R6.reuse, UR5 ;  /* 0x0000000506057c36 */ /* 0x041fe20008000000 */
[----:B------:R-:W0:Y:S01]  /*6e260*/  LDCU UR5, c[0x0][0x3b8] ;  /* 0x00007700ff0577ac */ /* 0x000e220008000800 */
[----:B------:R-:W-:Y:S01]  /*6e270*/  PRMT R10, R11, 0x7632, R10 ;  /* 0x000076320b0a7816 */ /* 0x000fe2000000000a */
[----:B-1----:R-:W-:-:S04]  /*6e280*/  IMAD.WIDE R8, R6, 0x2, R56 ;  /* 0x0000000206087825 */ /* 0x002fc800078e0238 */
[----:B------:R-:W-:Y:S01]  /*6e290*/  IMAD.WIDE R6, R6, 0x2, R58 ;  /* 0x0000000206067825 */ /* 0x000fe200078e023a */
[----:B------:R1:W-:Y:S04]  /*6e2a0*/  @P1 STG.E.U16 desc[UR66][R8.64], R11 ;  /* 0x0000000b08001986 */ /* 0x0003e8000c101542 */
[----:B------:R0:W-:Y:S01]  /*6e2b0*/  @P3 STG.E.U16 desc[UR66][R6.64], R10 ;  /* 0x0000000a06003986 */ /* 0x0001e2000c101542 */
[----:B------:R-:W-:Y:S01]  /*6e2c0*/  ISETP.LT.AND P3, PT, R48, UR4, !P2 ;  /* 0x0000000430007c0c */ /* 0x000fe2000d761270 */
[----:B-1----:R-:W-:-:S05]  /*6e2d0*/  IMAD.WIDE R8, R5, 0x2, R52 ;  /* 0x0000000205087825 */ /* 0x002fca00078e0234 */
[----:B------:R1:W-:Y:S01]  /*6e2e0*/  @P4 STG.E.U16 desc[UR66][R8.64], R15 ;  /* 0x0000000f08004986 */ /* 0x0003e2000c101542 */
[----:B------:R-:W-:Y:S01]  /*6e2f0*/  ISETP.LT.AND P4, PT, R60, UR4, !P2 ;  /* 0x000000043c007c0c */ /* 0x000fe2000d781270 */
[----:B------:R-:W-:Y:S01]  /*6e300*/  VIADD R4, R3, 0xa9 ;  /* 0x000000a903047836 */ /* 0x000fe20000000000 */
[----:B------:R-:W-:Y:S01]  /*6e310*/  ISETP.LT.AND P2, PT, R0, UR4, !P2 ;  /* 0x0000000400007c0c */ /* 0x000fe2000d741270 */
[----:B0-----:R-:W-:-:S03]  /*6e320*/  IMAD.WIDE R6, R5, 0x2, R54 ;  /* 0x0000000205067825 */ /* 0x001fc600078e0236 */
[----:B------:R-:W-:Y:S02]  /*6e330*/  ISETP.GE.AND P1, PT, R4, UR59, PT ;  /* 0x0000003b04007c0c */ /* 0x000fe4000bf26270 */
[----:B------:R-:W-:Y:S01]  /*6e340*/  PRMT R4, R15, 0x7632, R4 ;  /* 0x000076320f047816 */ /* 0x000fe20000000004 */
[C---:B------:R-:W-:Y:S01]  /*6e350*/  VIADD R10, R5.reuse, UR5 ;  /* 0x00000005050a7c36 */ /* 0x040fe20008000000 */
[----:B------:R-:W0:Y:S01]  /*6e360*/  LDCU UR5, c[0x0][0x3b8] ;  /* 0x00007700ff0577ac */ /* 0x000e220008000800 */
[----:B-1----:R-:W-:Y:S02]  /*6e370*/  IMAD.WIDE R8, R5, 0x2, R56 ;  /* 0x0000000205087825 */ /* 0x002fe400078e0238 */
[----:B------:R1:W-:Y:S01]  /*6e380*/  @P3 STG.E.U16 desc[UR66][R6.64], R4 ;  /* 0x0000000406003986 */ /* 0x0003e2000c101542 */
[----:B------:R-:W-:-:S03]  /*6e390*/  ISETP.LT.AND P3, PT, R61, UR4, !P0 ;  /* 0x000000043d007c0c */ /* 0x000fc6000c761270 */
[----:B------:R0:W-:Y:S01]  /*6e3a0*/  @P4 STG.E.U16 desc[UR66][R8.64], R19 ;  /* 0x0000001308004986 */ /* 0x0001e2000c101542 */
[----:B------:R-:W-:Y:S02]  /*6e3b0*/  ISETP.LT.AND P4, PT, R48, UR4, !P0 ;  /* 0x0000000430007c0c */ /* 0x000fe4000c781270 */
[----:B-1----:R-:W-:Y:S01]  /*6e3c0*/  PRMT R4, R19, 0x7632, R4 ;  /* 0x0000763213047816 */ /* 0x002fe20000000004 */
[----:B------:R-:W-:Y:S01]  /*6e3d0*/  IMAD.WIDE R6, R5, 0x2, R58 ;  /* 0x0000000205067825 */ /* 0x000fe200078e023a */
[----:B------:R-:W-:-:S04]  /*6e3e0*/  PRMT R11, R20, 0x7632, R11 ;  /* 0x00007632140b7816 */ /* 0x000fc8000000000b */
[----:B------:R1:W-:Y:S01]  /*6e3f0*/  @P2 STG.E.U16 desc[UR66][R6.64], R4 ;  /* 0x0000000406002986 */ /* 0x0003e2000c101542 */
[----:B------:R-:W-:Y:S02]  /*6e400*/  ISETP.LT.AND P2, PT, R60, UR4, !P0 ;  /* 0x000000043c007c0c */ /* 0x000fe4000c741270 */
[----:B------:R-:W-:Y:S01]  /*6e410*/  ISETP.LT.AND P0, PT, R0, UR4, !P0 ;  /* 0x0000000400007c0c */ /* 0x000fe2000c701270 */
[----:B0-----:R-:W-:-:S04]  /*6e420*/  IMAD.WIDE R8, R10, 0x2, R56 ;  /* 0x000000020a087825 */ /* 0x001fc800078e0238 */
[----:B-1----:R-:W-:-:S04]  /*6e430*/  IMAD.WIDE R4, R10, 0x2, R52 ;  /* 0x000000020a047825 */ /* 0x002fc800078e0234 */
[----:B------:R-:W-:Y:S01]  /*6e440*/  IMAD.WIDE R6, R10, 0x2, R54 ;  /* 0x000000020a067825 */ /* 0x000fe200078e0236 */
[----:B------:R-:W-:Y:S01]  /*6e450*/  @P3 STG.E.U16 desc[UR66][R4.64], R20 ;  /* 0x0000001404003986 */ /* 0x000fe2000c101542 */
[----:B------:R-:W-:-:S03]  /*6e460*/  ISETP.LT.AND P3, PT, R61, UR4, !P1 ;  /* 0x000000043d007c0c */ /* 0x000fc6000cf61270 */
[----:B------:R0:W-:Y:S01]  /*6e470*/  @P4 STG.E.U16 desc[UR66][R6.64], R11 ;  /* 0x0000000b06004986 */ /* 0x0001e2000c101542 */
[----:B------:R-:W-:-:S03]  /*6e480*/  ISETP.LT.AND P4, PT, R48, UR4, !P1 ;  /* 0x0000000430007c0c */ /* 0x000fc6000cf81270 */
[----:B------:R1:W-:Y:S01]  /*6e490*/  @P2 STG.E.U16 desc[UR66][R8.64], R24 ;  /* 0x0000001808002986 */ /* 0x0003e2000c101542 */
[----:B------:R-:W-:Y:S01]  /*6e4a0*/  ISETP.LT.AND P2, PT, R60, UR4, !P1 ;  /* 0x000000043c007c0c */ /* 0x000fe2000cf41270 */
[C---:B0-----:R-:W-:Y:S01]  /*6e4b0*/  VIADD R11, R10.reuse, UR5 ;  /* 0x000000050a0b7c36 */ /* 0x041fe20008000000 */
[----:B------:R-:W0:Y:S01]  /*6e4c0*/  LDCU UR5, c[0x0][0x3b8] ;  /* 0x00007700ff0577ac */ /* 0x000e220008000800 */
[----:B-1----:R-:W-:-:S04]  /*6e4d0*/  IMAD.WIDE R8, R10, 0x2, R58 ;  /* 0x000000020a087825 */ /* 0x002fc800078e023a */
[----:B------:R-:W-:Y:S01]  /*6e4e0*/  VIADD R10, R3, 0xaa ;  /* 0x000000aa030a7836 */ /* 0x000fe20000000000 */
[----:B------:R-:W-:Y:S01]  /*6e4f0*/  PRMT R12, R28, 0x7632, R12 ;  /* 0x000076321c0c7816 */ /* 0x000fe2000000000c */
[C---:B------:R-:W-:Y:S01]  /*6e500*/  IMAD.WIDE R6, R11.reuse, 0x2, R52 ;  /* 0x000000020b067825 */ /* 0x040fe200078e0234 */
[----:B------:R1:W-:Y:S01]  /*6e510*/  @P0 STG.E.U16 desc[UR66][R8.64], R13 ;  /* 0x0000000d08000986 */ /* 0x0003e2000c101542 */
[----:B------:R-:W-:Y:S02]  /*6e520*/  ISETP.LT.AND P1, PT, R0, UR4, !P1 ;  /* 0x0000000400007c0c */ /* 0x000fe4000cf21270 */
[----:B------:R-:W-:Y:S01]  /*6e530*/  IMAD.WIDE R4, R11, 0x2, R54 ;  /* 0x000000020b047825 */ /* 0x000fe200078e0236 */
[----:B------:R-:W-:Y:S01]  /*6e540*/  ISETP.GE.AND P0, PT, R10, UR49, PT ;  /* 0x000000310a007c0c */ /* 0x000fe2000bf06270 */
[----:B------:R2:W-:Y:S03]  /*6e550*/  @P3 STG.E.U16 desc[UR66][R6.64], R28 ;  /* 0x0000001c06003986 */ /* 0x0005e6000c101542 */
[----:B------:R-:W-:Y:S01]  /*6e560*/  ISETP.LT.AND P3, PT, R61, UR4, !P0 ;  /* 0x000000043d007c0c */ /* 0x000fe2000c761270 */
[----:B------:R3:W-:Y:S01]  /*6e570*/  @P4 STG.E.U16 desc[UR66][R4.64], R12 ;  /* 0x0000000c04004986 */ /* 0x0007e2000c101542 */
[----:B-1----:R-:W-:Y:S01]  /*6e580*/  IMAD.WIDE R8, R11, 0x2, R56 ;  /* 0x000000020b087825 */ /* 0x002fe200078e0238 */
[----:B------:R-:W-:-:S02]  /*6e590*/  ISETP.LT.AND P4, PT, R48, UR4, !P0 ;  /* 0x0000000430007c0c */ /* 0x000fc4000c781270 */
[----:B------:R-:W-:Y:S01]  /*6e5a0*/  PRMT R13, R32, 0x7632, R13 ;  /* 0x00007632200d7816 */ /* 0x000fe2000000000d */
[----:B0-----:R-:W-:Y:S01]  /*6e5b0*/  VIADD R10, R11, UR5 ;  /* 0x000000050b0a7c36 */ /* 0x001fe20008000000 */
[----:B------:R0:W-:Y:S01]  /*6e5c0*/  @P2 STG.E.U16 desc[UR66][R8.64], R32 ;  /* 0x0000002008002986 */ /* 0x0001e2000c101542 */
[----:B------:R-:W-:Y:S01]  /*6e5d0*/  ISETP.LT.AND P2, PT, R60, UR4, !P0 ;  /* 0x000000043c007c0c */ /* 0x000fe2000c741270 */
[----:B------:R-:W1:Y:S01]  /*6e5e0*/  LDCU UR5, c[0x0][0x3b8] ;  /* 0x00007700ff0577ac */ /* 0x000e620008000800 */
[----:B--2---:R-:W-:Y:S01]  /*6e5f0*/  IMAD.WIDE R6, R10, 0x2, R52 ;  /* 0x000000020a067825 */ /* 0x004fe200078e0234 */
[----:B---3--:R-:W-:Y:S02]  /*6e600*/  PRMT R12, R21, 0x7632, R12 ;  /* 0x00007632150c7816 */ /* 0x008fe4000000000c */
[----:B------:R-:W-:Y:S01]  /*6e610*/  ISETP.LT.AND P0, PT, R0, UR4, !P0 ;  /* 0x0000000400007c0c */ /* 0x000fe2000c701270 */
[----:B------:R-:W-:-:S04]  /*6e620*/  IMAD.WIDE R4, R10, 0x2, R54 ;  /* 0x000000020a047825 */ /* 0x000fc800078e0236 */
[----:B0-----:R-:W-:-:S04]  /*6e630*/  IMAD.WIDE R8, R11, 0x2, R58 ;  /* 0x000000020b087825 */ /* 0x001fc800078e023a */
[----:B------:R-:W-:Y:S01]  /*6e640*/  VIADD R11, R3, 0xab ;  /* 0x000000ab030b7836 */ /* 0x000fe20000000000 */
[----:B------:R0:W-:Y:S04]  /*6e650*/  @P1 STG.E.U16 desc[UR66][R8.64], R13 ;  /* 0x0000000d08001986 */ /* 0x0001e8000c101542 */
[----:B------:R-:W-:Y:S01]  /*6e660*/  ISETP.GE.AND P1, PT, R11, UR57, PT ;  /* 0x000000390b007c0c */ /* 0x000fe2000bf26270 */
[----:B------:R2:W-:Y:S03]  /*6e670*/  @P3 STG.E.U16 desc[UR66][R6.64], R21 ;  /* 0x0000001506003986 */ /* 0x0005e6000c101542 */
[----:B------:R-:W-:Y:S01]  /*6e680*/  ISETP.LT.AND P3, PT, R61, UR4, !P1 ;  /* 0x000000043d007c0c */ /* 0x000fe2000cf61270 */
[----:B------:R3:W-:Y:S01]  /*6e690*/  @P4 STG.E.U16 desc[UR66][R4.64], R12 ;  /* 0x0000000c04004986 */ /* 0x0007e2000c101542 */
[----:B0-----:R-:W-:Y:S01]  /*6e6a0*/  IMAD.WIDE R8, R10, 0x2, R56 ;  /* 0x000000020a087825 */ /* 0x001fe200078e0238 */
[----:B------:R-:W-:-:S02]  /*6e6b0*/  ISETP.LT.AND P4, PT, R48, UR4, !P1 ;  /* 0x0000000430007c0c */ /* 0x000fc4000cf81270 */
[----:B------:R-:W-:Y:S01]  /*6e6c0*/  PRMT R13, R25, 0x7632, R13 ;  /* 0x00007632190d7816 */ /* 0x000fe2000000000d */
[----:B------:R-:W-:Y:S01]  /*6e6d0*/  VIADD R11, R10, UR6 ;  /* 0x000000060a0b7c36 */ /* 0x000fe20008000000 */
        /* <DEDUP_REMOVED lines=17> */
[----:B-1----:R-:W-:Y:S01]  /*6e7f0*/  VIADD R10, R11, UR5 ;  /* 0x000000050b0a7c36 */ /* 0x002fe20008000000 */
        /* <DEDUP_REMOVED lines=21> */
[----:B------:R-:W-:Y:S01]  /*6e950*/  ISETP.LT.AND P1, PT, R0, UR4, !P1 ;  /* 0x0000000400007c0c */ /* 0x000fe2000cf21270 */
[----:B--2---:R-:W-:Y:S01]  /*6e960*/  IMAD.WIDE R6, R11, 0x2, R52 ;  /* 0x000000020b067825 */ /* 0x004fe200078e0234 */
[----:B---3--:R-:W-:-:S03]  /*6e970*/  PRMT R12, R30, 0x7632, R12 ;  /* 0x000076321e0c7816 */ /* 0x008fc6000000000c */
[----:B0-----:R-:W-:-:S04]  /*6e980*/  IMAD.WIDE R8, R10, 0x2, R58 ;  /* 0x000000020a087825 */ /* 0x001fc800078e023a */
[----:B------:R-:W-:Y:S01]  /*6e990*/  VIADD R10, R3, 0xae ;  /* 0x000000ae030a7836 */ /* 0x000fe20000000000 */
[----:B------:R0:W-:Y:S01]  /*6e9a0*/  @P0 STG.E.U16 desc[UR66][R8.64], R13 ;  /* 0x0000000d08000986 */ /* 0x0001e2000c101542 */
[----:B------:R-:W-:-:S03]  /*6e9b0*/  IMAD.WIDE R4, R11, 0x2, R54 ;  /* 0x000000020b047825 */ /* 0x000fc600078e0236 */
[----:B------:R-:W-:Y:S01]  /*6e9c0*/  ISETP.GE.AND P0, PT, R10, UR51, PT ;  /* 0x000000330a007c0c */ /* 0x000fe2000bf06270 */
[----:B------:R2:W-:Y:S03]  /*6e9d0*/  @P3 STG.E.U16 desc[UR66][R6.64], R30 ;  /* 0x0000001e06003986 */ /* 0x0005e6000c101542 */
[----:B------:R-:W-:Y:S01]  /*6e9e0*/  ISETP.LT.AND P3, PT, R61, UR4, !P0 ;  /* 0x000000043d007c0c */ /* 0x000fe2000c761270 */
[----:B------:R3:W-:Y:S01]  /*6e9f0*/  @P4 STG.E.U16 desc[UR66][R4.64], R12 ;  /* 0x0000000c04004986 */ /* 0x0007e2000c101542 */
[----:B------:R-:W-:Y:S01]  /*6ea00*/  ISETP.LT.AND P4, PT, R48, UR4, !P0 ;  /* 0x0000000430007c0c */ /* 0x000fe2000c781270 */
[----:B0-----:R-:W-:-:S04]  /*6ea10*/  IMAD.WIDE R8, R11, 0x2, R56 ;  /* 0x000000020b087825 */ /* 0x001fc800078e0238 */
[----:B--2---:R-:W-:Y:S01]  /*6ea20*/  VIADD R6, R3, 0xaf ;  /* 0x000000af03067836 */ /* 0x004fe20000000000 */
[----:B---3--:R-:W-:Y:S01]  /*6ea30*/  PRMT R12, R34, 0x7632, R12 ;  /* 0x00007632220c7816 */ /* 0x008fe2000000000c */
[C---:B------:R-:W-:Y:S01]  /*6ea40*/  IMAD.WIDE R4, R11.reuse, 0x2, R58 ;  /* 0x000000020b047825 */ /* 0x040fe200078e023a */
[----:B------:R0:W-:Y:S03]  /*6ea50*/  @P2 STG.E.U16 desc[UR66][R8.64], R34 ;  /* 0x0000002208002986 */ /* 0x0001e6000c101542 */
[----:B-1----:R-:W-:Y:S01]  /*6ea60*/  VIADD R10, R11, UR5 ;  /* 0x000000050b0a7c36 */ /* 0x002fe20008000000 */
[----:B------:R1:W-:Y:S01]  /*6ea70*/  @P1 STG.E.U16 desc[UR66][R4.64], R12 ;  /* 0x0000000c04001986 */ /* 0x0003e2000c101542 */
[----:B------:R-:W-:Y:S02]  /*6ea80*/  ISETP.GE.AND P2, PT, R6, UR41, PT ;  /* 0x0000002906007c0c */ /* 0x000fe4000bf46270 */
[----:B------:R-:W-:Y:S01]  /*6ea90*/  LOP3.LUT R2, R2, 0xffffffbf, RZ, 0xc0, !PT ;  /* 0xffffffbf02027812 */ /* 0x000fe200078ec0ff */
[----:B------:R-:W-:Y:S01]  /*6eaa0*/  IMAD.WIDE R6, R10, 0x2, R52 ;  /* 0x000000020a067825 */ /* 0x000fe200078e0234 */
[----:B------:R-:W-:Y:S01]  /*6eab0*/  ISETP.LT.AND P1, PT, R60, UR4, !P0 ;  /* 0x000000043c007c0c */ /* 0x000fe2000c721270 */
[----:B------:R-:W2:Y:S01]  /*6eac0*/  LDCU UR5, c[0x0][0x39c] ;  /* 0x00007380ff0577ac */ /* 0x000ea20008000800 */
[----:B------:R-:W-:Y:S01]  /*6ead0*/  ISETP.LT.AND P0, PT, R0, UR4, !P0 ;  /* 0x0000000400007c0c */ /* 0x000fe2000c701270 */
[----:B0-----:R-:W-:Y:S01]  /*6eae0*/  IMAD.WIDE R8, R10, 0x2, R54 ;  /* 0x000000020a087825 */ /* 0x001fe200078e0236 */
[----:B------:R-:W-:Y:S01]  /*6eaf0*/  PRMT R11, R23, 0x7632, R11 ;  /* 0x00007632170b7816 */ /* 0x000fe2000000000b */
[----:B------:R0:W-:Y:S01]  /*6eb00*/  @P3 STG.E.U16 desc[UR66][R6.64], R23 ;  /* 0x0000001706003986 */ /* 0x0001e2000c101542 */
[----:B------:R-:W-:Y:S01]  /*6eb10*/  ISETP.LT.AND P3, PT, R48, UR4, !P2 ;  /* 0x0000000430007c0c */ /* 0x000fe2000d761270 */
[----:B-1----:R-:W-:-:S02]  /*6eb20*/  IMAD.WIDE R4, R10, 0x2, R58 ;  /* 0x000000020a047825 */ /* 0x002fc400078e023a */
[----:B------:R1:W-:Y:S01]  /*6eb30*/  @P4 STG.E.U16 desc[UR66][R8.64], R11 ;  /* 0x0000000b08004986 */ /* 0x0003e2000c101542 */
[----:B------:R-:W-:Y:S01]  /*6eb40*/  ISETP.LT.AND P4, PT, R61, UR4, !P2 ;  /* 0x000000043d007c0c */ /* 0x000fe2000d781270 */
[----:B0-----:R-:W-:Y:S01]  /*6eb50*/  IMAD.WIDE R6, R10, 0x2, R56 ;  /* 0x000000020a067825 */ /* 0x001fe200078e0238 */
[----:B-1----:R-:W-:-:S03]  /*6eb60*/  PRMT R9, R27, 0x7632, R9 ;  /* 0x000076321b097816 */ /* 0x002fc60000000009 */
[----:B------:R-:W-:Y:S01]  /*6eb70*/  VIADD R8, R10, UR6 ;  /* 0x000000060a087c36 */ /* 0x000fe20008000000 */
[----:B------:R0:W-:Y:S01]  /*6eb80*/  @P1 STG.E.U16 desc[UR66][R6.64], R27 ;  /* 0x0000001b06001986 */ /* 0x0001e2000c101542 */
[----:B------:R-:W-:Y:S01]  /*6eb90*/  VIADD R11, R3, 0xb0 ;  /* 0x000000b0030b7836 */ /* 0x000fe20000000000 */
[----:B------:R-:W1:Y:S02]  /*6eba0*/  LDCU UR6, c[0x0][0x3b8] ;  /* 0x00007700ff0677ac */ /* 0x000e640008000800 */
[----:B------:R3:W-:Y:S01]  /*6ebb0*/  @P0 STG.E.U16 desc[UR66][R4.64], R9 ;  /* 0x0000000904000986 */ /* 0x0007e2000c101542 */
[----:B------:R-:W-:Y:S02]  /*6ebc0*/  ISETP.LT.AND P0, PT, R60, UR4, !P2 ;  /* 0x000000043c007c0c */ /* 0x000fe4000d701270 */
[----:B------:R-:W-:Y:S02]  /*6ebd0*/  ISETP.LT.AND P2, PT, R0, UR4, !P2 ;  /* 0x0000000400007c0c */ /* 0x000fe4000d741270 */
[----:B------:R-:W-:Y:S01]  /*6ebe0*/  ISETP.GE.AND P1, PT, R11, UR35, PT ;  /* 0x000000230b007c0c */ /* 0x000fe2000bf26270 */
[----:B0-----:R-:W-:-:S04]  /*6ebf0*/  IMAD.WIDE R6, R8, 0x2, R52 ;  /* 0x0000000208067825 */ /* 0x001fc800078e0234 */
[----:B---3--:R-:W-:Y:S01]  /*6ec00*/  IMAD.WIDE R4, R8, 0x2, R54 ;  /* 0x0000000208047825 */ /* 0x008fe200078e0236 */
[----:B------:R-:W-:Y:S01]  /*6ec10*/  PRMT R9, R31, 0x7632, R9 ;  /* 0x000076321f097816 */ /* 0x000fe20000000009 */
[----:B------:R0:W-:Y:S01]  /*6ec20*/  @P4 STG.E.U16 desc[UR66][R6.64], R31 ;  /* 0x0000001f06004986 */ /* 0x0001e2000c101542 */
[----:B------:R-:W-:-:S03]  /*6ec30*/  ISETP.LT.AND P4, PT, R61, UR4, !P1 ;  /* 0x000000043d007c0c */ /* 0x000fc6000cf81270 */
[----:B------:R3:W-:Y:S01]  /*6ec40*/  @P3 STG.E.U16 desc[UR66][R4.64], R9 ;  /* 0x0000000904003986 */ /* 0x0007e2000c101542 */
[----:B------:R-:W-:Y:S02]  /*6ec50*/  PRMT R12, R35, 0x7632, R12 ;  /* 0x00007632230c7816 */ /* 0x000fe4000000000c */
[----:B------:R-:W-:Y:S01]  /*6ec60*/  ISETP.LT.AND P3, PT, R48, UR4, !P1 ;  /* 0x0000000430007c0c */ /* 0x000fe2000cf61270 */
[C---:B------:R-:W-:Y:S01]  /*6ec70*/  VIADD R10, R8.reuse, UR14 ;  /* 0x0000000e080a7c36 */ /* 0x040fe20008000000 */
[----:B------:R-:W1:Y:S01]  /*6ec80*/  LDCU UR14, c[0x0][0x3b8] ;  /* 0x00007700ff0e77ac */ /* 0x000e620008000800 */
[----:B0-----:R-:W-:-:S04]  /*6ec90*/  IMAD.WIDE R6, R8, 0x2, R58 ;  /* 0x0000000208067825 */ /* 0x001fc800078e023a */
[----:B---3--:R-:W-:-:S05]  /*6eca0*/  IMAD.WIDE R4, R8, 0x2, R56 ;  /* 0x0000000208047825 */ /* 0x008fca00078e0238 */
[----:B------:R0:W-:Y:S01]  /*6ecb0*/  @P0 STG.E.U16 desc[UR66][R4.64], R35 ;  /* 0x0000002304000986 */ /* 0x0001e2000c101542 */
[----:B------:R-:W-:-:S03]  /*6ecc0*/  IMAD.WIDE R8, R10, 0x2, R52 ;  /* 0x000000020a087825 */ /* 0x000fc600078e0234 */
[----:B------:R3:W-:Y:S01]  /*6ecd0*/  @P2 STG.E.U16 desc[UR66][R6.64], R12 ;  /* 0x0000000c06002986 */ /* 0x0007e2000c101542 */
[----:B------:R-:W-:Y:S01]  /*6ece0*/  ISETP.LT.AND P2, PT, R60, UR4, !P1 ;  /* 0x000000043c007c0c */ /* 0x000fe2000cf41270 */
[----:B------:R-:W-:Y:S01]  /*6ecf0*/  VIADD R11, R3, 0xb1 ;  /* 0x000000b1030b7836 */ /* 0x000fe20000000000 */
[----:B------:R-:W-:Y:S01]  /*6ed00*/  ISETP.LT.AND P1, PT, R0, UR4, !P1 ;  /* 0x0000000400007c0c */ /* 0x000fe2000cf21270 */
[----:B------:R-:W-:Y:S01]  /*6ed10*/  @P4 STG.E.U16 desc[UR66][R8.64], R46 ;  /* 0x0000002e08004986 */ /* 0x000fe2000c101542 */
[----:B0-----:R-:W-:Y:S01]  /*6ed20*/  IMAD.WIDE R4, R10, 0x2, R54 ;  /* 0x000000020a047825 */ /* 0x001fe200078e0236 */
[----:B---3--:R-:W-:-:S03]  /*6ed30*/  PRMT R6, R46, 0x7632, R6 ;  /* 0x000076322e067816 */ /* 0x008fc60000000006 */
[----:B------:R-:W-:Y:S01]  /*6ed40*/  VIADD R7, R3, 0xba ;  /* 0x000000ba03077836 */ /* 0x000fe20000000000 */
[----:B------:R-:W-:Y:S01]  /*6ed50*/  ISETP.GE.AND P0, PT, R11, UR43, PT ;  /* 0x0000002b0b007c0c */ /* 0x000fe2000bf06270 */
[C---:B-1----:R-:W-:Y:S01]  /*6ed60*/  VIADD R11, R10.reuse, UR6 ;  /* 0x000000060a0b7c36 */ /* 0x042fe20008000000 */
[----:B------:R-:W0:Y:S01]  /*6ed70*/  LDCU UR6, c[0x0][0x3b8] ;  /* 0x00007700ff0677ac */ /* 0x000e220008000800 */
[----:B------:R1:W-:Y:S01]  /*6ed80*/  @P3 STG.E.U16 desc[UR66][R4.64], R6 ;  /* 0x0000000604003986 */ /* 0x0003e2000c101542 */
[----:B------:R-:W-:Y:S01]  /*6ed90*/  ISETP.GE.AND P4, PT, R7, UR37, PT ;  /* 0x0000002507007c0c */ /* 0x000fe2000bf86270 */
[----:B-1----:R-:W-:-:S04]  /*6eda0*/  IMAD.WIDE R4, R10, 0x2, R56 ;  /* 0x000000020a047825 */ /* 0x002fc800078e0238 */
[----:B------:R-:W-:Y:S01]  /*6edb0*/  IMAD.WIDE R6, R10, 0x2, R58 ;  /* 0x000000020a067825 */ /* 0x000fe200078e023a */
[----:B------:R-:W-:Y:S01]  /*6edc0*/  PRMT R10, R47, 0x7632, R10 ;  /* 0x000076322f0a7816 */ /* 0x000fe2000000000a */
[----:B------:R-:W-:Y:S04]  /*6edd0*/  @P2 STG.E.U16 desc[UR66][R4.64], R47 ;  /* 0x0000002f04002986 */ /* 0x000fe8000c101542 */
[----:B------:R4:W-:Y:S01]  /*6ede0*/  @P1 STG.E.U16 desc[UR66][R6.64], R10 ;  /* 0x0000000a06001986 */ /* 0x0009e2000c101542 */
[----:B------:R-:W-:-:S03]  /*6edf0*/  ISETP.LT.AND P1, PT, R60, UR4, !P0 ;  /* 0x000000043c007c0c */ /* 0x000fc6000c721270 */
[----:B------:R-:W3:Y:S01]  /*6ee00*/  LDL.LU R60, [R1+0x1f1c] ;  /* 0x001f1c00013c7983 */ /* 0x000ee20000300800 */
[----:B------:R-:W-:Y:S01]  /*6ee10*/  VIADD R38, R11, UR12 ;  /* 0x0000000c0b267c36 */ /* 0x000fe20008000000 */
[----:B------:R-:W-:Y:S01]  /*6ee20*/  ISETP.LT.AND P3, PT, R61, UR4, !P0 ;  /* 0x000000043d007c0c */ /* 0x000fe2000c761270 */
[----:B------:R-:W-:Y:S01]  /*6ee30*/  IMAD.WIDE R8, R11, 0x2, R52 ;  /* 0x000000020b087825 */ /* 0x000fe200078e0234 */
[----:B------:R-:W-:Y:S01]  /*6ee40*/  ISETP.LT.AND P2, PT, R48, UR4, !P0 ;  /* 0x0000000430007c0c */ /* 0x000fe2000c741270 */
[----:B------:R-:W1:Y:S02]  /*6ee50*/  LDCU UR12, c[0x0][0x3b8] ;  /* 0x00007700ff0c77ac */ /* 0x000e640008000800 */
[----:B------:R-:W-:Y:S01]  /*6ee60*/  VIADD R35, R38, UR10 ;  /* 0x0000000a26237c36 */ /* 0x000fe20008000000 */
[----:B----4-:R-:W-:Y:S01]  /*6ee70*/  PRMT R6, R49, 0x7632, R6 ;  /* 0x0000763231067816 */ /* 0x010fe20000000006 */
[----:B------:R-:W-:Y:S01]  /*6ee80*/  IMAD.WIDE R4, R11, 0x2, R54 ;  /* 0x000000020b047825 */ /* 0x000fe200078e0236 */
[----:B------:R-:W4:Y:S03]  /*6ee90*/  LDCU UR10, c[0x0][0x3b8] ;  /* 0x00007700ff0a77ac */ /* 0x000f260008000800 */
[----:B------:R-:W-:Y:S01]  /*6eea0*/  VIADD R28, R35, UR8 ;  /* 0x00000008231c7c36 */ /* 0x000fe20008000000 */
[----:B------:R-:W0:Y:S03]  /*6eeb0*/  LDCU UR8, c[0x0][0x3b8] ;  /* 0x00007700ff0877ac */ /* 0x000e260008000800 */
[----:B------:R-:W-:Y:S01]  /*6eec0*/  VIADD R27, R28, UR16 ;  /* 0x000000101c1b7c36 */ /* 0x000fe20008000000 */
[----:B------:R1:W-:Y:S01]  /*6eed0*/  @P3 STG.E.U16 desc[UR66][R8.64], R49 ;  /* 0x0000003108003986 */ /* 0x0003e2000c101542 */
[----:B------:R-:W0:Y:S02]  /*6eee0*/  LDCU UR16, c[0x0][0x3b8] ;  /* 0x00007700ff1077ac */ /* 0x000e240008000800 */
[----:B------:R-:W-:Y:S01]  /*6eef0*/  VIADD R26, R27, UR14 ;  /* 0x0000000e1b1a7c36 */ /* 0x000fe20008000000 */
[----:B------:R2:W-:Y:S01]  /*6ef00*/  @P2 STG.E.U16 desc[UR66][R4.64], R6 ;  /* 0x0000000604002986 */ /* 0x0005e2000c101542 */
[----:B------:R-:W0:Y:S02]  /*6ef10*/  LDCU UR14, c[0x0][0x3b8] ;  /* 0x00007700ff0e77ac */ /* 0x000e240008000800 */
[----:B------:R-:W-:Y:S01]  /*6ef20*/  VIADD R25, R26, UR18 ;  /* 0x000000121a197c36 */ /* 0x000fe20008000000 */
[----:B------:R-:W-:Y:S01]  /*6ef30*/  STL [R1+0x1e74], R54 ;  /* 0x001e743601007387 */ /* 0x000fe20000100800 */
[----:B------:R-:W0:Y:S01]  /*6ef40*/  LDCU UR18, c[0x0][0x3b8] ;  /* 0x00007700ff1277ac */ /* 0x000e220008000800 */
[----:B-1----:R-:W-:-:S02]  /*6ef50*/  VIADD R9, R3, 0xbd ;  /* 0x000000bd03097836 */ /* 0x002fc40000000000 */
[----:B--2---:R-:W-:-:S04]  /*6ef60*/  IMAD.WIDE R4, R11, 0x2, R56 ;  /* 0x000000020b047825 */ /* 0x004fc800078e0238 */
[----:B------:R-:W-:Y:S01]  /*6ef70*/  VIADD R24, R25, UR22 ;  /* 0x0000001619187c36 */ /* 0x000fe20008000000 */
[----:B------:R-:W-:Y:S01]  /*6ef80*/  STL [R1+0x1e70], R55 ;  /* 0x001e703701007387 */ /* 0x000fe20000100800 */
[----:B------:R-:W-:Y:S01]  /*6ef90*/  ISETP.LT.AND P0, PT, R0, UR4, !P0 ;  /* 0x0000000400007c0c */ /* 0x000fe2000c701270 */
[----:B------:R-:W1:Y:S01]  /*6efa0*/  LDCU UR22, c[0x0][0x3b8] ;  /* 0x00007700ff1677ac */ /* 0x000e620008000800 */
[----:B------:R-:W-:Y:S01]  /*6efb0*/  VIADD R21, R24, UR20 ;  /* 0x0000001418157c36 */ /* 0x000fe20008000000 */
[----:B------:R-:W-:Y:S01]  /*6efc0*/  STL [R1+0x1e7c], R56 ;  /* 0x001e7c3801007387 */ /* 0x000fe20000100800 */
[----:B------:R-:W2:Y:S02]  /*6efd0*/  LDCU UR20, c[0x0][0x3b8] ;  /* 0x00007700ff1477ac */ /* 0x000ea40008000800 */
[----:B0-----:R-:W-:Y:S01]  /*6efe0*/  VIADD R29, R21, UR6 ;  /* 0x00000006151d7c36 */ /* 0x001fe20008000000 */
[----:B------:R-:W-:Y:S01]  /*6eff0*/  STL [R1+0x1e78], R57 ;  /* 0x001e783901007387 */ /* 0x000fe20000100800 */
[----:B------:R-:W0:Y:S02]  /*6f000*/  LDCU UR6, c[0x0][0x3b8] ;  /* 0x00007700ff0677ac */ /* 0x000e240008000800 */
[----:B------:R-:W-:Y:S01]  /*6f010*/  VIADD R30, R29, UR24 ;  /* 0x000000181d1e7c36 */ /* 0x000fe20008000000 */
[----:B------:R-:W-:Y:S01]  /*6f020*/  STL [R1+0x1e84], R58 ;  /* 0x001e843a01007387 */ /* 0x000fe20000100800 */
[----:B------:R-:W0:Y:S02]  /*6f030*/  LDCU UR24, c[0x0][0x3b8] ;  /* 0x00007700ff1877ac */ /* 0x000e240008000800 */
[----:B------:R-:W-:Y:S01]  /*6f040*/  VIADD R31, R30, UR26 ;  /* 0x0000001a1e1f7c36 */ /* 0x000fe20008000000 */
[----:B------:R-:W-:Y:S01]  /*6f050*/  STL [R1+0x1e80], R59 ;  /* 0x001e803b01007387 */ /* 0x000fe20000100800 */
[----:B------:R-:W0:Y:S03]  /*6f060*/  LDCU UR26, c[0x0][0x3b8] ;  /* 0x00007700ff1a77ac */ /* 0x000e260008000800 */
        /* <DEDUP_REMOVED lines=10> */
[----:B---3--:R-:W-:Y:S01]  /*6f110*/  @P1 STG.E.U16 desc[UR66][R4.64], R60 ;  /* 0x0000003c04001986 */ /* 0x008fe2000c101542 */
[----:B------:R-:W-:Y:S01]  /*6f120*/  ISETP.GE.AND P1, PT, R9, UR7, PT ;  /* 0x0000000709007c0c */ /* 0x000fe2000bf26270 */
[----:B------:R-:W3:Y:S02]  /*6f130*/  LDCU UR7, c[0x0][0x3b8] ;  /* 0x00007700ff0777ac */ /* 0x000ee40008000800 */
[----:B---3--:R-:W-:Y:S01]  /*6f140*/  VIADD R32, R31, UR7 ;  /* 0x000000071f207c36 */ /* 0x008fe20008000000 */
[----:B------:R-:W3:Y:S03]  /*6f150*/  LDCU UR7, c[0x0][0x3b8] ;  /* 0x00007700ff0777ac */ /* 0x000ee60008000800 */
[----:B------:R-:W-:Y:S01]  /*6f160*/  VIADD R33, R32, UR28 ;  /* 0x0000001c20217c36 */ /* 0x000fe20008000000 */
[----:B------:R-:W-:Y:S01]  /*6f170*/  STL [R1+0x1eb0], R32 ;  /* 0x001eb02001007387 */ /* 0x000fe20000100800 */
[----:B------:R-:W0:Y:S02]  /*6f180*/  LDCU UR28, c[0x0][0x3b8] ;  /* 0x00007700ff1c77ac */ /* 0x000e240008000800 */
[----:B------:R-:W-:Y:S01]  /*6f190*/  VIADD R34, R33, UR12 ;  /* 0x0000000c21227c36 */ /* 0x000fe20008000000 */
[----:B------:R-:W-:Y:S01]  /*6f1a0*/  STL [R1+0x1eb4], R33 ;  /* 0x001eb42101007387 */ /* 0x000fe20000100800 */
[----:B------:R-:W0:Y:S02]  /*6f1b0*/  LDCU UR12, c[0x0][0x3b8] ;  /* 0x00007700ff0c77ac */ /* 0x000e240008000800 */
[----:B----4-:R-:W-:Y:S01]  /*6f1c0*/  VIADD R36, R34, UR10 ;  /* 0x0000000a22247c36 */ /* 0x010fe20008000000 */
[----:B------:R-:W-:Y:S01]  /*6f1d0*/  STL [R1+0x1eb8], R34 ;  /* 0x001eb82201007387 */ /* 0x000fe20000100800 */
[----:B------:R-:W4:Y:S02]  /*6f1e0*/  LDCU UR10, c[0x0][0x3b8] ;  /* 0x00007700ff0a77ac */ /* 0x000f240008000800 */
[----:B------:R-:W-:Y:S01]  /*6f1f0*/  VIADD R37, R36, UR8 ;  /* 0x0000000824257c36 */ /* 0x000fe20008000000 */
[----:B------:R-:W-:Y:S01]  /*6f200*/  STL [R1+0x1ebc], R36 ;  /* 0x001ebc2401007387 */ /* 0x000fe20000100800 */
[----:B------:R-:W0:Y:S02]  /*6f210*/  LDCU UR8, c[0x0][0x3b8] ;  /* 0x00007700ff0877ac */ /* 0x000e240008000800 */
[----:B------:R-:W-:Y:S01]  /*6f220*/  VIADD R0, R37, UR16 ;  /* 0x0000001025007c36 */ /* 0x000fe20008000000 */
[----:B------:R-:W-:Y:S01]  /*6f230*/  STL [R1+0x1ec0], R37 ;  /* 0x001ec02501007387 */ /* 0x000fe20000100800 */
[----:B------:R-:W0:Y:S03]  /*6f240*/  LDCU UR16, c[0x0][0x3b8] ;  /* 0x00007700ff1077ac */ /* 0x000e260008000800 */
[----:B------:R1:W-:Y:S02]  /*6f250*/  STL [R1], R0 ;  /* 0x0000000001007387 */ /* 0x0003e40000100800 */
[----:B-1----:R-:W-:Y:S01]  /*6f260*/  VIADD R0, R0, UR14 ;  /* 0x0000000e00007c36 */ /* 0x002fe20008000000 */
[----:B------:R-:W1:Y:S04]  /*6f270*/  LDCU UR14, c[0x0][0x3b8] ;  /* 0x00007700ff0e77ac */ /* 0x000e680008000800 */
[----:B------:R0:W-:Y:S02]  /*6f280*/  STL [R1+0x10], R0 ;  /* 0x0000100001007387 */ /* 0x0001e40000100800 */
[----:B0-----:R-:W-:Y:S01]  /*6f290*/  VIADD R0, R0, UR18 ;  /* 0x0000001200007c36 */ /* 0x001fe20008000000 */
[----:B------:R-:W0:Y:S04]  /*6f2a0*/  LDCU UR18, c[0x0][0x3b8] ;  /* 0x00007700ff1277ac */ /* 0x000e280008000800 */
[----:B------:R1:W-:Y:S02]  /*6f2b0*/  STL [R1+0x20], R0 ;  /* 0x0000200001007387 */ /* 0x0003e40000100800 */
[----:B-1----:R-:W-:Y:S01]  /*6f2c0*/  VIADD R0, R0, UR22 ;  /* 0x0000001600007c36 */ /* 0x002fe20008000000 */
[----:B------:R-:W1:Y:S04]  /*6f2d0*/  LDCU UR22, c[0x0][0x3b8] ;  /* 0x00007700ff1677ac */ /* 0x000e680008000800 */
[----:B------:R2:W-:Y:S02]  /*6f2e0*/  STL [R1+0x30], R0 ;  /* 0x0000300001007387 */ /* 0x0005e40000100800 */
[----:B--2---:R-:W-:Y:S01]  /*6f2f0*/  VIADD R0, R0, UR20 ;  /* 0x0000001400007c36 */ /* 0x004fe20008000000 */
[----:B------:R-:W2:Y:S04]  /*6f300*/  LDCU UR20, c[0x0][0x3b8] ;  /* 0x00007700ff1477ac */ /* 0x000ea80008000800 */
[----:B------:R0:W-:Y:S02]  /*6f310*/  STL [R1+0x40], R0 ;  /* 0x0000400001007387 */ /* 0x0001e40000100800 */
[----:B0-----:R-:W-:Y:S01]  /*6f320*/  VIADD R0, R0, UR6 ;  /* 0x0000000600007c36 */ /* 0x001fe20008000000 */
[----:B------:R-:W0:Y:S04]  /*6f330*/  LDCU UR6, c[0x0][0x3b8] ;  /* 0x00007700ff0677ac */ /* 0x000e280008000800 */
[----:B------:R1:W-:Y:S02]  /*6f340*/  STL [R1+0x54], R0 ;  /* 0x0000540001007387 */ /* 0x0003e40000100800 */
[----:B-1----:R-:W-:Y:S01]  /*6f350*/  VIADD R0, R0, UR24 ;  /* 0x0000001800007c36 */ /* 0x002fe20008000000 */
[----:B------:R-:W1:Y:S04]  /*6f360*/  LDCU UR24, c[0x0][0x3b8] ;  /* 0x00007700ff1877ac */ /* 0x000e680008000800 */
[----:B------:R0:W-:Y:S02]  /*6f370*/  STL [R1+0x64], R0 ;  /* 0x0000640001007387 */ /* 0x0001e40000100800 */
[----:B0-----:R-:W-:Y:S01]  /*6f380*/  VIADD R0, R0, UR26 ;  /* 0x0000001a00007c36 */ /* 0x001fe20008000000 */
[----:B------:R-:W0:Y:S04]  /*6f390*/  LDCU UR26, c[0x0][0x3b8] ;  /* 0x00007700ff1a77ac */ /* 0x000e280008000800 */
[----:B------:R3:W-:Y:S02]  /*6f3a0*/  STL [R1+0x74], R0 ;  /* 0x0000740001007387 */ /* 0x0007e40000100800 */
[----:B---3--:R-:W-:Y:S01]  /*6f3b0*/  VIADD R0, R0, UR7 ;  /* 0x0000000700007c36 */ /* 0x008fe20008000000 */
[----:B------:R-:W3:Y:S04]  /*6f3c0*/  LDCU UR7, c[0x0][0x3b8] ;  /* 0x00007700ff0777ac */ /* 0x000ee80008000800 */
[----:B------:R0:W-:Y:S02]  /*6f3d0*/  STL [R1+0x84], R0 ;  /* 0x0000840001007387 */ /* 0x0001e40000100800 */
[----:B0-----:R-:W-:Y:S01]  /*6f3e0*/  VIADD R0, R0, UR28 ;  /* 0x0000001c00007c36 */ /* 0x001fe20008000000 */
[----:B------:R-:W0:Y:S04]  /*6f3f0*/  LDCU UR28, c[0x0][0x3b8] ;  /* 0x00007700ff1c77ac */ /* 0x000e280008000800 */
[----:B------:R1:W-:Y:S02]  /*6f400*/  STL [R1+0x94], R0 ;  /* 0x0000940001007387 */ /* 0x0003e40000100800 */
[----:B-1----:R-:W-:Y:S01]  /*6f410*/  VIADD R0, R0, UR12 ;  /* 0x0000000c00007c36 */ /* 0x002fe20008000000 */
[----:B------:R-:W1:Y:S04]  /*6f420*/  LDCU UR12, c[0x0][0x3b8] ;  /* 0x00007700ff0c77ac */ /* 0x000e680008000800 */
[----:B------:R4:W-:Y:S02]  /*6f430*/  STL [R1+0xac], R0 ;  /* 0x0000ac0001007387 */ /* 0x0009e40000100800 */
[----:B----4-:R-:W-:Y:S01]  /*6f440*/  VIADD R0, R0, UR10 ;  /* 0x0000000a00007c36 */ /* 0x010fe20008000000 */
[----:B------:R-:W4:Y:S04]  /*6f450*/  LDCU UR10, c[0x0][0x3b8] ;  /* 0x00007700ff0a77ac */ /* 0x000f280008000800 */
        /* <DEDUP_REMOVED lines=70> */
[----:B0-----:R-:W-:-:S02]  /*6f8c0*/  VIADD R0, R0, UR28 ;  /* 0x0000001c00007c36 */ /* 0x001fc40008000000 */
[C---:B------:R-:W-:Y:S01]  /*6f8d0*/  VIADD R7, R3.reuse, 0xbb ;  /* 0x000000bb03077836 */ /* 0x040fe20000000000 */
[----:B------:R-:W-:Y:S01]  /*6f8e0*/  PRMT R8, R60, 0x7632, R8 ;  /* 0x000076323c087816 */ /* 0x000fe20000000008 */
[----:B------:R-:W-:Y:S01]  /*6f8f0*/  VIADD R9, R3, 0xc9 ;  /* 0x000000c903097836 */ /* 0x000fe20000000000 */
[----:B------:R0:W-:Y:S01]  /*6f900*/  STL [R1+0x178], R0 ;  /* 0x0001780001007387 */ /* 0x0001e20000100800 */
[----:B------:R-:W1:Y:S01]  /*6f910*/  LDCU UR28, c[0x0][0x3b8] ;  /* 0x00007700ff1c77ac */ /* 0x000e620008000800 */
[----:B0-----:R-:W-:Y:S01]  /*6f920*/  VIADD R0, R0, UR12 ;  /* 0x0000000c00007c36 */ /* 0x001fe20008000000 */
[----:B------:R-:W-:Y:S01]  /*6f930*/  ISETP.GE.AND P3, PT, R7, UR39, PT ;  /* 0x0000002707007c0c */ /* 0x000fe2000bf66270 */
[----:B------:R-:W0:Y:S03]  /*6f940*/  LDCU UR12, c[0x0][0x3b8] ;  /* 0x00007700ff0c77ac */ /* 0x000e260008000800 */
        /* <DEDUP_REMOVED lines=14> */
[----:B------:R-:W1:Y:S03]  /*6fa30*/  LDCU UR18, c[0x0][0x3b8] ;  /* 0x00007700ff1277ac */ /* 0x000e660008000800 */
[----:B------:R-:W-:-:S02]  /*6fa40*/  VIADD R20, R0, UR22 ;  /* 0x0000001600147c36 */ /* 0x000fc40008000000 */
[----:B------:R-:W-:Y:S01]  /*6fa50*/  VIADD R7, R3, 0xbc ;  /* 0x000000bc03077836 */ /* 0x000fe20000000000 */
[----:B------:R-:W-:Y:S01]  /*6fa60*/  STL [R1+0xd0], R0 ;  /* 0x0000d00001007387 */ /* 0x000fe20000100800 */
[----:B--2---:R-:W-:Y:S01]  /*6fa70*/  VIADD R19, R20, UR20 ;  /* 0x0000001414137c36 */ /* 0x004fe20008000000 */
[----:B------:R-:W2:Y:S03]  /*6fa80*/  LDCU UR22, c[0x0][0x3b8] ;  /* 0x00007700ff1677ac */ /* 0x000ea60008000800 */
[----:B------:R-:W-:Y:S01]  /*6fa90*/  VIADD R18, R19, UR6 ;  /* 0x0000000613127c36 */ /* 0x000fe20008000000 */
[----:B------:R-:W-:Y:S01]  /*6faa0*/  ISETP.GE.AND P2, PT, R7, UR45, PT ;  /* 0x0000002d07007c0c */ /* 0x000fe2000bf46270 */
[----:B------:R-:W-:Y:S01]  /*6fab0*/  STL [R1+0x1ec4], R20 ;  /* 0x001ec41401007387 */ /* 0x000fe20000100800 */
[----:B------:R-:W-:Y:S01]  /*6fac0*/  VIADD R34, R3, 0xd5 ;  /* 0x000000d503227836 */ /* 0x000fe20000000000 */
[----:B------:R-:W0:Y:S01]  /*6fad0*/  LDCU UR20, c[0x0][0x3b8] ;  /* 0x00007700ff1477ac */ /* 0x000e220008000800 */
[----:B------:R-:W-:-:S02]  /*6fae0*/  VIADD R17, R18, UR24 ;  /* 0x0000001812117c36 */ /* 0x000fc40008000000 */
[----:B------:R-:W-:Y:S01]  /*6faf0*/  IMAD.WIDE R6, R11, 0x2, R58 ;  /* 0x000000020b067825 */ /* 0x000fe200078e023a */
[----:B------:R1:W-:Y:S01]  /*6fb00*/  STL [R1+0x1ec8], R19 ;  /* 0x001ec81301007387 */ /* 0x0003e20000100800 */
[----:B------:R-:W0:Y:S02]  /*6fb10*/  LDCU UR6, c[0x0][0x3b8] ;  /* 0x00007700ff0677ac */ /* 0x000e240008000800 */
[----:B------:R-:W-:Y:S01]  /*6fb20*/  VIADD R16, R17, UR26 ;  /* 0x0000001a11107c36 */ /* 0x000fe20008000000 */
[----:B------:R2:W-:Y:S01]  /*6fb30*/  @P0 STG.E.U16 desc[UR66][R6.64], R8 ;  /* 0x0000000806000986 */ /* 0x0005e2000c101542 */
[C---:B------:R-:W-:Y:S01]  /*6fb40*/  VIADD R37, R3.reuse, 0xdb ;  /* 0x000000db03257836 */ /* 0x040fe20000000000 */
[----:B------:R-:W0:Y:S01]  /*6fb50*/  LDCU UR24, c[0x0][0x3b8] ;  /* 0x00007700ff1877ac */ /* 0x000e220008000800 */
[----:B---3--:R-:W-:Y:S01]  /*6fb60*/  VIADD R15, R16, UR7 ;  /* 0x00000007100f7c36 */ /* 0x008fe20008000000 */
[----:B------:R-:W-:Y:S01]  /*6fb70*/  STL [R1+0x1ecc], R18 ;  /* 0x001ecc1201007387 */ /* 0x000fe20000100800 */
[----:B-1----:R-:W-:Y:S01]  /*6fb80*/  VIADD R19, R3, 0xda ;  /* 0x000000da03137836 */ /* 0x002fe20000000000 */
[----:B------:R-:W-:-:S02]  /*6fb90*/  @P6 LOP3.LUT R2, R2, 0x40, RZ, 0xfc, !PT ;  /* 0x0000004002026812 */ /* 0x000fc400078efcff */
[----:B------:R-:W-:Y:S01]  /*6fba0*/  STL [R1+0x1ed0], R17 ;  /* 0x001ed01101007387 */ /* 0x000fe20000100800 */
[C---:B------:R-:W-:Y:S01]  /*6fbb0*/  VIADD R32, R3.reuse, 0xdc ;  /* 0x000000dc03207836 */ /* 0x040fe20000000000 */
[----:B------:R-:W1:Y:S01]  /*6fbc0*/  LDCU UR26, c[0x0][0x3b8] ;  /* 0x00007700ff1a77ac */ /* 0x000e620008000800 */
[C---:B--2---:R-:W-:Y:S01]  /*6fbd0*/  VIADD R8, R3.reuse, 0xc7 ;  /* 0x000000c703087836 */ /* 0x044fe20000000000 */
[----:B------:R-:W-:Y:S01]  /*6fbe0*/  STL [R1+0x1ed4], R16 ;  /* 0x001ed41001007387 */ /* 0x000fe20000100800 */
[C---:B------:R-:W-:Y:S01]  /*6fbf0*/  VIADD R7, R3.reuse, 0xc8 ;  /* 0x000000c803077836 */ /* 0x040fe20000000000 */
[----:B------:R-:W2:Y:S02]  /*6fc00*/  LDCU UR7, c[0x0][0x3b8] ;  /* 0x00007700ff0777ac */ /* 0x000ea40008000800 */
[----:B------:R-:W-:Y:S04]  /*6fc10*/  STL [R1+0x1ed8], R15 ;  /* 0x001ed80f01007387 */ /* 0x000fe80000100800 */
[----:B------:R3:W-:Y:S04]  /*6fc20*/  STL [R1+0xe4], R8 ;  /* 0x0000e40801007387 */ /* 0x0007e80000100800 */
[----:B------:R0:W-:Y:S01]  /*6fc30*/  STL [R1+0xe0], R7 ;  /* 0x0000e00701007387 */ /* 0x0001e20000100800 */
[----:B---3--:R-:W-:-:S03]  /*6fc40*/  VIADD R8, R3, 0xca ;  /* 0x000000ca03087836 */ /* 0x008fc60000000000 */
[----:B------:R3:W-:Y:S01]  /*6fc50*/  STL [R1+0xdc], R9 ;  /* 0x0000dc0901007387 */ /* 0x0007e20000100800 */
[----:B0-----:R-:W-:-:S03]  /*6fc60*/  VIADD R7, R3, 0xcb ;  /* 0x000000cb03077836 */ /* 0x001fc60000000000 */
[----:B------:R0:W-:Y:S04]  /*6fc70*/  STL [R1+0xd8], R8 ;  /* 0x0000d80801007387 */ /* 0x0001e80000100800 */
[----:B------:R1:W-:Y:S01]  /*6fc80*/  STL [R1+0xcc], R7 ;  /* 0x0000cc0701007387 */ /* 0x0003e20000100800 */
[C---:B---3--:R-:W-:Y:S02]  /*6fc90*/  VIADD R9, R3.reuse, 0xcc ;  /* 0x000000cc03097836 */ /* 0x048fe40000000000 */
[----:B0-----:R-:W-:-:S03]  /*6fca0*/  VIADD R8, R3, 0xcd ;  /* 0x000000cd03087836 */ /* 0x001fc60000000000 */
[----:B------:R0:W-:Y:S01]  /*6fcb0*/  STL [R1+0xc8], R9 ;  /* 0x0000c80901007387 */ /* 0x0001e20000100800 */
[----:B-1----:R-:W-:-:S03]  /*6fcc0*/  VIADD R7, R3, 0xce ;  /* 0x000000ce03077836 */ /* 0x002fc60000000000 */
[----:B------:R1:W-:Y:S04]  /*6fcd0*/  STL [R1+0xc4], R8 ;  /* 0x0000c40801007387 */ /* 0x0003e80000100800 */
[----:B------:R3:W-:Y:S01]  /*6fce0*/  STL [R1+0xc0], R7 ;  /* 0x0000c00701007387 */ /* 0x0007e20000100800 */
[C---:B0-----:R-:W-:Y:S02]  /*6fcf0*/  VIADD R9, R3.reuse, 0xcf ;  /* 0x000000cf03097836 */ /* 0x041fe40000000000 */
[----:B-1----:R-:W-:-:S03]  /*6fd00*/  VIADD R8, R3, 0xd0 ;  /* 0x000000d003087836 */ /* 0x002fc60000000000 */
[----:B------:R0:W-:Y:S01]  /*6fd10*/  STL [R1+0xb8], R9 ;  /* 0x0000b80901007387 */ /* 0x0001e20000100800 */
[----:B---3--:R-:W-:-:S03]  /*6fd20*/  VIADD R7, R3, 0xd1 ;  /* 0x000000d103077836 */ /* 0x008fc60000000000 */
[----:B------:R1:W-:Y:S01]  /*6fd30*/  STL [R1+0xb4], R8 ;  /* 0x0000b40801007387 */ /* 0x0003e20000100800 */
[----:B------:R-:W-:Y:S02]  /*6fd40*/  VIADD R14, R15, UR28 ;  /* 0x0000001c0f0e7c36 */ /* 0x000fe40008000000 */
[C---:B------:R-:W-:Y:S01]  /*6fd50*/  VIADD R60, R3.reuse, 0xdf ;  /* 0x000000df033c7836 */ /* 0x040fe20000000000 */
[----:B------:R3:W-:Y:S01]  /*6fd60*/  STL [R1+0xb0], R7 ;  /* 0x0000b00701007387 */ /* 0x0007e20000100800 */
[C---:B0-----:R-:W-:Y:S02]  /*6fd70*/  VIADD R9, R3.reuse, 0xd2 ;  /* 0x000000d203097836 */ /* 0x041fe40000000000 */
[C---:B------:R-:W-:Y:S02]  /*6fd80*/  VIADD R18, R3.reuse, 0xe3 ;  /* 0x000000e303127836 */ /* 0x040fe40000000000 */
[C---:B------:R-:W-:Y:S02]  /*6fd90*/  VIADD R20, R3.reuse, 0xe4 ;  /* 0x000000e403147836 */ /* 0x040fe40000000000 */
[----:B-1----:R-:W-:-:S02]  /*6fda0*/  VIADD R8, R3, 0xd3 ;  /* 0x000000d303087836 */ /* 0x002fc40000000000 */
[C---:B------:R-:W-:Y:S02]  /*6fdb0*/  VIADD R36, R3.reuse, 0xe5 ;  /* 0x000000e503247836 */ /* 0x040fe40000000000 */
[C---:B------:R-:W-:Y:S02]  /*6fdc0*/  VIADD R33, R3.reuse, 0xe6 ;  /* 0x000000e603217836 */ /* 0x040fe40000000000 */
[C---:B------:R-:W-:Y:S01]  /*6fdd0*/  VIADD R31, R3.reuse, 0xe7 ;  /* 0x000000e7031f7836 */ /* 0x040fe20000000000 */
[----:B------:R-:W-:Y:S01]  /*6fde0*/  LOP3.LUT R2, R2, 0xffffff7f, RZ, 0xc0, !PT ;  /* 0xffffff7f02027812 */ /* 0x000fe200078ec0ff */
[C---:B---3--:R-:W-:Y:S01]  /*6fdf0*/  VIADD R7, R3.reuse, 0xd4 ;  /* 0x000000d403077836 */ /* 0x048fe20000000000 */
[----:B------:R0:W-:Y:S01]  /*6fe00*/  STL [R1+0xa8], R9 ;  /* 0x0000a80901007387 */ /* 0x0001e20000100800 */
[----:B------:R-:W-:Y:S01]  /*6fe10*/  VIADD R13, R14, UR12 ;  /* 0x0000000c0e0d7c36 */ /* 0x000fe20008000000 */
[----:B------:R-:W1:Y:S02]  /*6fe20*/  LDCU UR28, c[0x0][0x3b8] ;  /* 0x00007700ff1c77ac */ /* 0x000e640008000800 */
[----:B------:R3:W-:Y:S01]  /*6fe30*/  STL [R1+0xa4], R8 ;  /* 0x0000a40801007387 */ /* 0x0007e20000100800 */
[----:B------:R-:W-:-:S03]  /*6fe40*/  VIADD R17, R3, 0xd9 ;  /* 0x000000d903117836 */ /* 0x000fc60000000000 */
[----:B------:R-:W-:Y:S01]  /*6fe50*/  STL [R1+0x1efc], R34 ;  /* 0x001efc2201007387 */ /* 0x000fe20000100800 */
[----:B0-----:R-:W-:-:S03]  /*6fe60*/  VIADD R9, R3, 0xd6 ;  /* 0x000000d603097836 */ /* 0x001fc60000000000 */
[----:B------:R0:W-:Y:S01]  /*6fe70*/  STL [R1+0xa0], R7 ;  /* 0x0000a00701007387 */ /* 0x0001e20000100800 */
[----:B---3--:R-:W-:Y:S02]  /*6fe80*/  VIADD R8, R3, 0xd7 ;  /* 0x000000d703087836 */ /* 0x008fe40000000000 */
[----:B----4-:R-:W-:Y:S01]  /*6fe90*/  VIADD R12, R13, UR10 ;  /* 0x0000000a0d0c7c36 */ /* 0x010fe20008000000 */
[----:B------:R-:W-:Y:S01]  /*6fea0*/  STL [R1+0x98], R9 ;  /* 0x0000980901007387 */ /* 0x000fe20000100800 */
[----:B0-----:R-:W-:-:S03]  /*6feb0*/  VIADD R7, R3, 0xd8 ;  /* 0x000000d803077836 */ /* 0x001fc60000000000 */
[----:B------:R0:W-:Y:S01]  /*6fec0*/  STL [R1+0x90], R8 ;  /* 0x0000900801007387 */ /* 0x0001e20000100800 */
[----:B------:R-:W-:-:S03]  /*6fed0*/  VIADD R11, R12, UR8 ;  /* 0x000000080c0b7c36 */ /* 0x000fc60008000000 */
[----:B------:R-:W-:Y:S04]  /*6fee0*/  STL [R1+0x1f00], R17 ;  /* 0x001f001101007387 */ /* 0x000fe80000100800 */
[----:B------:R3:W-:Y:S01]  /*6fef0*/  STL [R1+0x8c], R7 ;  /* 0x00008c0701007387 */ /* 0x0007e20000100800 */
[----:B0-----:R-:W-:-:S03]  /*6ff00*/  VIADD R8, R3, 0xdd ;  /* 0x000000dd03087836 */ /* 0x001fc60000000000 */
[----:B------:R-:W-:Y:S01]  /*6ff10*/  STL [R1+0x1f04], R19 ;  /* 0x001f041301007387 */ /* 0x000fe20000100800 */
[----:B------:R-:W-:-:S03]  /*6ff20*/  VIADD R10, R11, UR16 ;  /* 0x000000100b0a7c36 */ /* 0x000fc60008000000 */
[----:B------:R-:W-:Y:S01]  /*6ff30*/  STL [R1+0x1f08], R37 ;  /* 0x001f082501007387 */ /* 0x000fe20000100800 */
[----:B---3--:R-:W-:-:S03]  /*6ff40*/  VIADD R7, R3, 0xde ;  /* 0x000000de03077836 */ /* 0x008fc60000000000 */
[----:B------:R-:W-:Y:S01]  /*6ff50*/  STL [R1+0x1f0c], R32 ;  /* 0x001f0c2001007387 */ /* 0x000fe20000100800 */
[----:B------:R-:W-:-:S03]  /*6ff60*/  VIADD R15, R3, 0xe1 ;  /* 0x000000e1030f7836 */ /* 0x000fc60000000000 */
[----:B------:R0:W-:Y:S01]  /*6ff70*/  STL [R1+0x70], R8 ;  /* 0x0000700801007387 */ /* 0x0001e20000100800 */
[----:B------:R-:W-:-:S03]  /*6ff80*/  VIADD R16, R3, 0xe2 ;  /* 0x000000e203107836 */ /* 0x000fc60000000000 */
[----:B------:R-:W-:Y:S01]  /*6ff90*/  STL [R1+0x1ee8], R60 ;  /* 0x001ee83c01007387 */ /* 0x000fe20000100800 */
[----:B------:R-:W-:-:S03]  /*6ffa0*/  VIADD R9, R10, UR14 ;  /* 0x0000000e0a097c36 */ /* 0x000fc60008000000 */
[----:B------:R3:W-:Y:S01]  /*6ffb0*/  STL [R1+0x6c], R7 ;  /* 0x00006c0701007387 */ /* 0x0007e20000100800 */
[----:B0-----:R-:W-:-:S03]  /*6ffc0*/  VIADD R8, R9, UR18 ;  /* 0x0000001209087c36 */ /* 0x001fc60008000000 */
[----:B------:R-:W-:Y:S01]  /*6ffd0*/  STL [R1+0x1edc], R15 ;  /* 0x001edc0f01007387 */ /* 0x000fe20000100800 */
[----:B---3--:R-:W-:-:S05]  /*6ffe0*/  VIADD R7, R3, 0xe0 ;  /* 0x000000e003077836 */ /* 0x008fca0000000000 */
[----:B------:R0:W-:Y:S04]  /*6fff0*/  STL [R1+0x60], R7 ;  /* 0x0000600701007387 */ /* 0x0001e80000100800 */
[----:B------:R-:W-:Y:S04]  /*70000*/  STL [R1+0x1ee0], R16 ;  /* 0x001ee01001007387 */ /* 0x000fe80000100800 */
[----:B------:R-:W-:Y:S01]  /*70010*/  STL [R1+0x1eec], R14 ;  /* 0x001eec0e01007387 */ /* 0x000fe20000100800 */
[----:B0-----:R-:W-:-:S03]  /*70020*/  VIADD R7, R8, UR22 ;  /* 0x0000001608077c36 */ /* 0x001fc60008000000 */
[----:B------:R-:W-:Y:S04]  /*70030*/  STL [R1+0x1ef0], R18 ;  /* 0x001ef01201007387 */ /* 0x000fe80000100800 */
[----:B------:R-:W-:Y:S04]  /*70040*/  STL [R1+0x1ef4], R20 ;  /* 0x001ef41401007387 */ /* 0x000fe80000100800 */
[----:B------:R-:W-:Y:S04]  /*70050*/  STL [R1+0x1ef8], R36 ;  /* 0x001ef82401007387 */ /* 0x000fe80000100800 */
[----:B------:R-:W-:Y:S04]  /*70060*/  STL [R1+0x1f10], R13 ;  /* 0x001f100d01007387 */ /* 0x000fe80000100800 */
[----:B------:R-:W-:Y:S01]  /*70070*/  STL [R1+0x1f14], R33 ;  /* 0x001f142101007387 */ /* 0x000fe20000100800 */
[----:B------:R-:W-:-:S03]  /*70080*/  @P5 LOP3.LUT R2, R2, 0x80, RZ, 0xfc, !PT ;  /* 0x0000008002025812 */ /* 0x000fc600078efcff */
[----:B------:R-:W-:Y:S04]  /*70090*/  STL [R1+0x1f18], R31 ;  /* 0x001f181f01007387 */ /* 0x000fe80000100800 */
[----:B------:R0:W-:Y:S01]  /*700a0*/  STL [R1+0x194], R7 ;  /* 0x0001940701007387 */ /* 0x0001e20000100800 */
[----:B------:R-:W-:Y:S01]  /*700b0*/  LOP3.LUT R2, R2, 0xfffffeff, RZ, 0xc0, !PT ;  /* 0xfffffeff02027812 */ /* 0x000fe200078ec0ff */
[----:B------:R-:W-:Y:S02]  /*700c0*/  VIADD R6, R3, 0xc3 ;  /* 0x000000c303067836 */ /* 0x000fe40000000000 */
[----:B0-----:R-:W-:Y:S02]  /*700d0*/  VIADD R7, R7, UR20 ;  /* 0x0000001407077c36 */ /* 0x001fe40008000000 */
[----:B------:R-:W-:-:S03]  /*700e0*/  VIADD R4, R3, 0xbe ;  /* 0x000000be03047836 */ /* 0x000fc60000000000 */
[----:B------:R0:W-:Y:S01]  /*700f0*/  STL [R1+0x190], R7 ;  /* 0x0001900701007387 */ /* 0x0001e20000100800 */
[----:B------:R-:W-:-:S03]  /*70100*/  @P4 LOP3.LUT R2, R2, 0x100, RZ, 0xfc, !PT ;  /* 0x0000010002024812 */ /* 0x000fc600078efcff */
[----:B------:R-:W3:Y:S01]  /*70110*/  LDL.LU R20, [R1+0x19c] ;  /* 0x00019c0001147983 */ /* 0x000ee20000300800 */
[----:B------:R-:W-:-:S03]  /*70120*/  VIADD R5, R3, 0xc6 ;  /* 0x000000c603057836 */ /* 0x000fc60000000000 */
[----:B------:R-:W4:Y:S01]  /*70130*/  LDL.LU R32, [R1+0x1a0] ;  /* 0x0001a00001207983 */ /* 0x000f220000300800 */
[----:B0-----:R-:W-:Y:S02]  /*70140*/  VIADD R7, R7, UR6 ;  /* 0x0000000607077c36 */ /* 0x001fe40008000000 */
[----:B------:R-:W-:Y:S01]  /*70150*/  IMAD.MOV.U32 R15, RZ, RZ, R6 ;  /* 0x000000ffff0f7224 */ /* 0x000fe200078e0006 */
[----:B------:R-:W-:Y:S01]  /*70160*/  ISETP.GE.AND P0, PT, R4, UR47, PT ;  /* 0x0000002f04007c0c */ /* 0x000fe2000bf06270 */
[----:B------:R-:W-:Y:S01]  /*70170*/  VIADD R6, R7, UR24 ;  /* 0x0000001807067c36 */ /* 0x000fe20008000000 */
[----:B------:R-:W-:Y:S01]  /*70180*/  LOP3.LUT R2, R2, 0xfffffdff, RZ, 0xc0, !PT ;  /* 0xfffffdff02027812 */ /* 0x000fe200078ec0ff */
[C---:B------:R-:W-:Y:S01]  /*70190*/  VIADD R4, R3.reuse, 0xc2 ;  /* 0x000000c203047836 */ /* 0x040fe20000000000 */
[----:B------:R-:W3:Y:S01]  /*701a0*/  LDL.LU R60, [R1+0x1a8] ;  /* 0x0001a800013c7983 */ /* 0x000ee20000300800 */
[----:B------:R-:W-:Y:S02]  /*701b0*/  IMAD.MOV.U32 R14, RZ, RZ, R5 ;  /* 0x000000ffff0e7224 */ /* 0x000fe400078e0005 */
[----:B------:R-:W-:Y:S01]  /*701c0*/  VIADD R5, R6, UR26 ;  /* 0x0000001a06057c36 */ /* 0x000fe20008000000 */
[----:B------:R-:W-:Y:S01]  /*701d0*/  @P3 LOP3.LUT R2, R2, 0x200, RZ, 0xfc, !PT ;  /* 0x0000020002023812 */ /* 0x000fe200078efcff */
[----:B------:R-:W-:Y:S01]  /*701e0*/  VIADD R23, R3, 0xbf ;  /* 0x000000bf03177836 */ /* 0x000fe20000000000 */
[----:B------:R-:W3:Y:S01]  /*701f0*/  LDL.LU R37, [R1+0x78c] ;  /* 0x00078c0001257983 */ /* 0x000ee20000300800 */
[----:B------:R-:W-:-:S02]  /*70200*/  IMAD.MOV.U32 R16, RZ, RZ, R4 ;  /* 0x000000ffff107224 */ /* 0x000fc400078e0004 */
[----:B------:R-:W-:Y:S01]  /*70210*/  VIADD R22, R3, 0xc4 ;  /* 0x000000c403167836 */ /* 0x000fe20000000000 */
[----:B------:R-:W-:Y:S01]  /*70220*/  LOP3.LUT R2, R2, 0xfffffbff, RZ, 0xc0, !PT ;  /* 0xfffffbff02027812 */ /* 0x000fe200078ec0ff */
[----:B--2---:R-:W-:Y:S01]  /*70230*/  VIADD R4, R5, UR7 ;  /* 0x0000000705047c36 */ /* 0x004fe20008000000 */
[----:B------:R-:W2:Y:S01]  /*70240*/  LDL.LU R19, [R1+0x798] ;  /* 0x0007980001137983 */ /* 0x000ea20000300800 */
[----:B------:R-:W-:Y:S02]  /*70250*/  IMAD.MOV.U32 R18, RZ, RZ, R23 ;  /* 0x000000ffff127224 */ /* 0x000fe400078e0017 */
[----:B------:R-:W-:Y:S02]  /*70260*/  IMAD.MOV.U32 R17, RZ, RZ, R22 ;  /* 0x000000ffff117224 */ /* 0x000fe400078e0016 */
[----:B-1----:R-:W-:Y:S01]  /*70270*/  VIADD R31, R4, UR28 ;  /* 0x0000001c041f7c36 */ /* 0x002fe20008000000 */
[----:B------:R-:W-:Y:S02]  /*70280*/  @P2 LOP3.LUT R2, R2, 0x400, RZ, 0xfc, !PT ;  /* 0x0000040002022812 */ /* 0x000fe400078efcff */
[----:B------:R-:W-:Y:S01]  /*70290*/  ISETP.GE.AND P2, PT, R18, UR33, PT ;  /* 0x0000002112007c0c */ /* 0x000fe2000bf46270 */
[----:B------:R-:W-:Y:S01]  /*702a0*/  IMAD.MOV.U32 R18, RZ, RZ, R17 ;  /* 0x000000ffff127224 */ /* 0x000fe200078e0011 */
[----:B------:R0:W-:Y:S04]  /*702b0*/  STL [R1+0x198], R31 ;  /* 0x0001981f01007387 */ /* 0x0001e80000100800 */
[----:B------:R-:W2:Y:S01]  /*702c0*/  LDL.LU R17, [R1+0x1a4] ;  /* 0x0001a40001117983 */ /* 0x000ea20000300800 */
[----:B------:R-:W-:Y:S01]  /*702d0*/  LOP3.LUT R2, R2, 0xfffff7ff, RZ, 0xc0, !PT ;  /* 0xfffff7ff02027812 */ /* 0x000fe200078ec0ff */
[----:B------:R-:W-:-:S03]  /*702e0*/  VIADD R0, R3, 0xc0 ;  /* 0x000000c003007836 */ /* 0x000fc60000000000 */
[----:B------:R-:W-:Y:S01]  /*702f0*/  @P1 LOP3.LUT R2, R2, 0x800, RZ, 0xfc, !PT ;  /* 0x0000080002021812 */ /* 0x000fe200078efcff */
[----:B------:R-:W-:-:S03]  /*70300*/  IMAD.MOV.U32 R13, RZ, RZ, R0 ;  /* 0x000000ffff0d7224 */ /* 0x000fc600078e0000 */
[----:B------:R-:W-:Y:S01]  /*70310*/  LOP3.LUT R2, R2, 0xffffdfff, RZ, 0xc0, !PT ;  /* 0xffffdfff02027812 */ /* 0x000fe200078ec0ff */
[----:B------:R-:W-:-:S03]  /*70320*/  VIADD R39, R3, 0xc1 ;  /* 0x000000c103277836 */ /* 0x000fc60000000000 */
[----:B------:R-:W-:Y:S02]  /*70330*/  @P0 LOP3.LUT R2, R2, 0x2000, RZ, 0xfc, !PT ;  /* 0x0000200002020812 */ /* 0x000fe400078efcff */
[----:B------:R-:W-:Y:S02]  /*70340*/  ISETP.GE.AND P1, PT, R13, UR31, PT ;  /* 0x0000001f0d007c0c */ /* 0x000fe4000bf26270 */
[----:B------:R-:W-:Y:S01]  /*70350*/  LOP3.LUT R2, R2, 0xffff7fff, RZ, 0xc0, !PT ;  /* 0xffff7fff02027812 */ /* 0x000fe200078ec0ff */
[----:B------:R-:W-:Y:S01]  /*70360*/  IMAD.MOV.U32 R36, RZ, RZ, R39 ;  /* 0x000000ffff247224 */ /* 0x000fe200078e0027 */
[----:B------:R-:W2:Y:S02]  /*70370*/  LDL.LU R13, [R1+0x1b0] ;  /* 0x0001b000010d7983 */ /* 0x000ea40000300800 */
[----:B------:R-:W-:Y:S02]  /*70380*/  @P2 LOP3.LUT R2, R2, 0x8000, RZ, 0xfc, !PT ;  /* 0x0000800002022812 */ /* 0x000fe400078efcff */
[----:B------:R-:W-:-:S02]  /*70390*/  ISETP.GE.AND P0, PT, R36, UR23, PT ;  /* 0x0000001724007c0c */ /* 0x000fc4000bf06270 */
[----:B------:R-:W-:Y:S01]  /*703a0*/  LOP3.LUT R2, R2, 0xfffbffff, RZ, 0xc0, !PT ;  /* 0xfffbffff02027812 */ /* 0x000fe200078ec0ff */
[----:B------:R-:W2:Y:S03]  /*703b0*/  LDL.LU R36, [R1+0x1ac] ;  /* 0x0001ac0001247983 */ /* 0x000ea60000300800 */
[----:B------:R-:W-:Y:S02]  /*703c0*/  @P1 LOP3.LUT R2, R2, 0x40000, RZ, 0xfc, !PT ;  /* 0x0004000002021812 */ /* 0x000fe400078efcff */
[----:B------:R-:W-:Y:S02]  /*703d0*/  ISETP.GE.AND P1, PT, R16, UR21, PT ;  /* 0x0000001510007c0c */ /* 0x000fe4000bf26270 */
[----:B------:R-:W-:Y:S01]  /*703e0*/  LOP3.LUT R2, R2, 0xffffefff, RZ, 0xc0, !PT ;  /* 0xffffefff02027812 */ /* 0x000fe200078ec0ff */
[----:B------:R-:W2:Y:S03]  /*703f0*/  LDL.LU R16, [R1+0xe4] ;  /* 0x0000e40001107983 */ /* 0x000ea60000300800 */
[----:B------:R-:W-:-:S02]  /*70400*/  @P0 LOP3.LUT R2, R2, 0x1000, RZ, 0xfc, !PT ;  /* 0x0000100002020812 */ /* 0x000fc400078efcff */
[----:B------:R-:W-:Y:S02]  /*70410*/  ISETP.GE.AND P0, PT, R15, UR29, PT ;  /* 0x0000001d0f007c0c */ /* 0x000fe4000bf06270 */
[----:B------:R-:W-:Y:S02]  /*70420*/  LOP3.LUT R2, R2, 0xffffbfff, RZ, 0xc0, !PT ;  /* 0xffffbfff02027812 */ /* 0x000fe400078ec0ff */
[----:B------:R-:W-:Y:S02]  /*70430*/  R2UR.FILL UR25, R44 ;  /* 0x000000002c1972ca */ /* 0x000fe400004e0000 */
[----:B------:R-:W-:Y:S01]  /*70440*/  @P1 LOP3.LUT R2, R2, 0x4000, RZ, 0xfc, !PT ;  /* 0x0000400002021812 */ /* 0x000fe200078efcff */
[----:B------:R-:W-:-:S03]  /*70450*/  VIADD R40, R3, 0xc5 ;  /* 0x000000c503287836 */ /* 0x000fc60000000000 */
[----:B------:R-:W-:Y:S01]  /*70460*/  LOP3.LUT R2, R2, 0xfffeffff, RZ, 0xc0, !PT ;  /* 0xfffeffff02027812 */ /* 0x000fe200078ec0ff */
[----:B------:R-:W-:-:S03]  /*70470*/  IMAD.MOV.U32 R34, RZ, RZ, R40 ;  /* 0x000000ffff227224 */ /* 0x000fc600078e0028 */
[----:B------:R-:W-:Y:S02]  /*70480*/  @P0 LOP3.LUT R2, R2, 0x10000, RZ, 0xfc, !PT ;  /* 0x0001000002020812 */ /* 0x000fe400078efcff */
[----:B------:R-:W-:Y:S02]  /*70490*/  ISETP.GE.AND P0, PT, R18, UR27, PT ;  /* 0x0000001b12007c0c */ /* 0x000fe4000bf06270 */
[----:B------:R-:W-:Y:S02]  /*704a0*/  ISETP.GE.AND P1, PT, R34, UR25, PT ;  /* 0x0000001922007c0c */ /* 0x000fe4000bf26270 */
[----:B----4-:R-:W-:Y:S02]  /*704b0*/  R2UR.FILL UR21, R32 ;  /* 0x00000000201572ca */ /* 0x010fe400004e0000 */
[----:B------:R-:W4:Y:S04]  /*704c0*/  LDL.LU R32, [R1+0x1b8] ;  /* 0x0001b80001207983 */ /* 0x000f280000300800 */
[----:B------:R-:W4:Y:S01]  /*704d0*/  LDL.LU R15, [R1+0xe0] ;  /* 0x0000e000010f7983 */ /* 0x000f220000300800 */
[----:B---3--:R-:W-:-:S03]  /*704e0*/  R2UR.FILL UR29, R60 ;  /* 0x000000003c1d72ca */ /* 0x008fc600004e0000 */
[----:B------:R-:W3:Y:S01]  /*704f0*/  LDL.LU R60, [R1+0x1b4] ;  /* 0x0001b400013c7983 */ /* 0x000ee20000300800 */
[----:B------:R-:W-:Y:S02]  /*70500*/  R2UR.FILL UR23, R20 ;  /* 0x00000000141772ca */ /* 0x000fe400004e0000 */
[----:B------:R-:W-:Y:S02]  /*70510*/  R2UR UR40, R37 ;  /* 0x00000000252872ca */ /* 0x000fe400000e0000 */
[----:B------:R-:W3:Y:S01]  /*70520*/  LDL.LU R37, [R1+0x7b4] ;  /* 0x0007b40001257983 */ /* 0x000ee20000300800 */
[----:B--2---:R-:W-:-:S03]  /*70530*/  R2UR UR42, R19 ;  /* 0x00000000132a72ca */ /* 0x004fc600000e0000 */
[----:B------:R-:W2:Y:S04]  /*70540*/  LDL.LU R19, [R1+0x7ac] ;  /* 0x0007ac0001137983 */ /* 0x000ea80000300800 */
[----:B------:R-:W2:Y:S04]  /*70550*/  LDL.LU R20, [R1+0xdc] ;  /* 0x0000dc0001147983 */ /* 0x000ea80000300800 */
[----:B------:R-:W2:Y:S01]  /*70560*/  LDL.LU R18, [R1+0x1bc] ;  /* 0x0001bc0001127983 */ /* 0x000ea20000300800 */
[----:B------:R-:W-:-:S03]  /*70570*/  R2UR.FILL UR27, R17 ;  /* 0x00000000111b72ca */ /* 0x000fc600004e0000 */
[----:B------:R-:W2:Y:S04]  /*70580*/  LDL.LU R17, [R1+0xd8] ;  /* 0x0000d80001117983 */ /* 0x000ea80000300800 */
[----:B------:R-:W2:Y:S01]  /*70590*/  LDL.LU R34, [R1+0x770] ;  /* 0x0007700001227983 */ /* 0x000ea20000300800 */
[----:B------:R-:W-:-:S04]  /*705a0*/  LOP3.LUT R2, R2, 0xfffdffff, RZ, 0xc0, !PT ;  /* 0xfffdffff02027812 */ /* 0x000fc800078ec0ff */
[----:B------:R-:W-:Y:S02]  /*705b0*/  @P0 LOP3.LUT R2, R2, 0x20000, RZ, 0xfc, !PT ;  /* 0x0002000002020812 */ /* 0x000fe400078efcff */
[----:B------:R-:W-:Y:S02]  /*705c0*/  ISETP.GE.AND P0, PT, R14, UR23, PT ;  /* 0x000000170e007c0c */ /* 0x000fe4000bf06270 */
[----:B------:R-:W-:Y:S01]  /*705d0*/  LOP3.LUT R2, R2, 0xfff7ffff, RZ, 0xc0, !PT ;  /* 0xfff7ffff02027812 */ /* 0x000fe200078ec0ff */
[----:B------:R-:W2:Y:S03]  /*705e0*/  LDL.LU R14, [R1+0xcc] ;  /* 0x0000cc00010e7983 */ /* 0x000ea60000300800 */
[----:B------:R-:W-:-:S04]  /*705f0*/  @P1 LOP3.LUT R2, R2, 0x80000, RZ, 0xfc, !PT ;  /* 0x0008000002021812 */ /* 0x000fc800078efcff */
[----:B------:R-:W-:Y:S02]  /*70600*/  LOP3.LUT R2, R2, 0xffefffff, RZ, 0xc0, !PT ;  /* 0xffefffff02027812 */ /* 0x000fe400078ec0ff */
[----:B------:R-:W-:Y:S02]  /*70610*/  R2UR.FILL UR25, R13 ;  /* 0x000000000d1972ca */ /* 0x000fe400004e0000 */
[----:B------:R-:W-:Y:S02]  /*70620*/  @P0 LOP3.LUT R2, R2, 0x100000, RZ, 0xfc, !PT ;  /* 0x0010000002020812 */ /* 0x000fe400078efcff */
[----:B------:R-:W-:Y:S02]  /*70630*/  ISETP.GE.AND P1, PT, R16, UR21, PT ;  /* 0x0000001510007c0c */ /* 0x000fe4000bf26270 */
[----:B------:R-:W2:Y:S01]  /*70640*/  LDL.LU R16, [R1+0x774] ;  /* 0x0007740001107983 */ /* 0x000ea20000300800 */
[----:B------:R-:W-:-:S10]  /*70650*/  LOP3.LUT R2, R2, 0xffdfffff, RZ, 0xc0, !PT ;  /* 0xffdfffff02027812 */ /* 0x000fd400078ec0ff */
[----:B------:R-:W-:Y:S02]  /*70660*/  @P1 LOP3.LUT R2, R2, 0x200000, RZ, 0xfc, !PT ;  /* 0x0020000002021812 */ /* 0x000fe400078efcff */
[----:B----4-:R-:W-:Y:S02]  /*70670*/  R2UR.FILL UR21, R32 ;  /* 0x00000000201572ca */ /* 0x010fe400004e0000 */
[----:B------:R-:W4:Y:S01]  /*70680*/  LDL.LU R32, [R1+0xc8] ;  /* 0x0000c80001207983 */ /* 0x000f220000300800 */
[----:B------:R-:W-:-:S03]  /*70690*/  ISETP.GE.AND P0, PT, R15, UR29, PT ;  /* 0x0000001d0f007c0c */ /* 0x000fc6000bf06270 */
[----:B------:R-:W4:Y:S01]  /*706a0*/  LDL.LU R15, [R1+0x778] ;  /* 0x00077800010f7983 */ /* 0x000f220000300800 */
[----:B---3--:R-:W-:-:S03]  /*706b0*/  R2UR.FILL UR29, R60 ;  /* 0x000000003c1d72ca */ /* 0x008fc600004e0000 */
[----:B------:R-:W3:Y:S01]  /*706c0*/  LDL.LU R60, [R1+0xc4] ;  /* 0x0000c400013c7983 */ /* 0x000ee20000300800 */
[----:B------:R-:W-:-:S03]  /*706d0*/  R2UR UR64, R37 ;  /* 0x00000000254072ca */ /* 0x000fc600000e0000 */
[----:B------:R-:W3:Y:S01]  /*706e0*/  LDL.LU R37, [R1+0x780] ;  /* 0x0007800001257983 */ /* 0x000ee20000300800 */
[----:B--2---:R-:W-:-:S03]  /*706f0*/  R2UR UR62, R19 ;  /* 0x00000000133e72ca */ /* 0x004fc600000e0000 */
[----:B------:R-:W2:Y:S01]  /*70700*/  LDL.LU R19, [R1+0x7c8] ;  /* 0x0007c80001137983 */ /* 0x000ea20000300800 */
[----:B------:R-:W-:-:S03]  /*70710*/  ISETP.GE.AND P1, PT, R17, UR25, PT ;  /* 0x0000001911007c0c */ /* 0x000fc6000bf26270 */
[----:B------:R-:W2:Y:S01]  /*70720*/  LDL.LU R17, [R1+0x7cc] ;  /* 0x0007cc0001117983 */ /* 0x000ea20000300800 */
[----:B------:R-:W-:-:S03]  /*70730*/  R2UR.FILL UR25, R34 ;  /* 0x00000000221972ca */ /* 0x000fc600004e0000 */
[----:B0-----:R-:W2:Y:S04]  /*70740*/  LDL.LU R31, [R1+0x7d0] ;  /* 0x0007d000011f7983 */ /* 0x001ea80000300800 */
[----:B------:R-:W2:Y:S01]  /*70750*/  LDL.LU R34, [R1+0x7d8] ;  /* 0x0007d80001227983 */ /* 0x000ea20000300800 */
[----:B------:R-:W-:Y:S02]  /*70760*/  LOP3.LUT R2, R2, 0xffbfffff, RZ, 0xc0, !PT ;  /* 0xffbfffff02027812 */ /* 0x000fe400078ec0ff */
[----:B------:R-:W-:Y:S01]  /*70770*/  R2UR.FILL UR23, R36 ;  /* 0x00000000241772ca */ /* 0x000fe200004e0000 */
[----:B------:R-:W2:Y:S01]  /*70780*/  LDL.LU R33, [R1+0x7d4] ;  /* 0x0007d40001217983 */ /* 0x000ea20000300800 */
[----:B------:R-:W-:Y:S02]  /*70790*/  @P0 LOP3.LUT R2, R2, 0x400000, RZ, 0xfc, !PT ;  /* 0x0040000002020812 */ /* 0x000fe400078efcff */
[----:B------:R-:W-:Y:S01]  /*707a0*/  ISETP.GE.AND P0, PT, R20, UR27, PT ;  /* 0x0000001b14007c0c */ /* 0x000fe2000bf06270 */
[----:B------:R-:W2:Y:S01]  /*707b0*/  LDL.LU R13, [R1+0x7dc] ;  /* 0x0007dc00010d7983 */ /* 0x000ea20000300800 */
[----:B------:R-:W-:-:S03]  /*707c0*/  LOP3.LUT R2, R2, 0xff7fffff, RZ, 0xc0, !PT ;  /* 0xff7fffff02027812 */ /* 0x000fc600078ec0ff */
[----:B------:R-:W2:Y:S01]  /*707d0*/  LDL.LU R36, [R1+0xc0] ;  /* 0x0000c00001247983 */ /* 0x000ea20000300800 */
[----:B------:R-:W-:-:S03]  /*707e0*/  R2UR.FILL UR27, R18 ;  /* 0x00000000121b72ca */ /* 0x000fc600004e0000 */
[----:B------:R-:W2:Y:S04]  /*707f0*/  LDL.LU R20, [R1+0x77c] ;  /* 0x00077c0001147983 */ /* 0x000ea80000300800 */
[----:B------:R-:W-:Y:S01]  /*70800*/  @P0 LOP3.LUT R2, R2, 0x800000, RZ, 0xfc, !PT ;  /* 0x0080000002020812 */ /* 0x000fe200078efcff */
[----:B------:R-:W2:Y:S01]  /*70810*/  LDL.LU R18, [R1+0xb8] ;  /* 0x0000b80001127983 */ /* 0x000ea20000300800 */
[----:B------:R-:W-:Y:S02]  /*70820*/  ISETP.GE.AND P0, PT, R14, UR23, PT ;  /* 0x000000170e007c0c */ /* 0x000fe4000bf06270 */
[----:B------:R-:W-:Y:S01]  /*70830*/  LOP3.LUT R2, R2, 0xfeffffff, RZ, 0xc0, !PT ;  /* 0xfeffffff02027812 */ /* 0x000fe200078ec0ff */
[----:B------:R-:W2:Y:S03]  /*70840*/  LDL.LU R14, [R1+0x788] ;  /* 0x00078800010e7983 */ /* 0x000ea60000300800 */
[----:B------:R-:W-:-:S04]  /*70850*/  @P1 LOP3.LUT R2, R2, 0x1000000, RZ, 0xfc, !PT ;  /* 0x0100000002021812 */ /* 0x000fc800078efcff */
[----:B------:R-:W-:Y:S02]  /*70860*/  LOP3.LUT R2, R2, 0xfdffffff, RZ, 0xc0, !PT ;  /* 0xfdffffff02027812 */ /* 0x000fe400078ec0ff */
[----:B------:R-:W-:Y:S02]  /*70870*/  R2UR.FILL UR23, R16 ;  /* 0x00000000101772ca */ /* 0x000fe400004e0000 */
[----:B------:R-:W-:Y:S02]  /*70880*/  @P0 LOP3.LUT R2, R2, 0x2000000, RZ, 0xfc, !PT ;  /* 0x0200000002020812 */ /* 0x000fe400078efcff */
[----:B----4-:R-:W-:Y:S02]  /*70890*/  ISETP.GE.AND P1, PT, R32, UR21, PT ;  /* 0x0000001520007c0c */ /* 0x010fe4000bf26270 */
[----:B------:R-:W4:Y:S04]  /*708a0*/  LDL.LU R32, [R1+0xb4] ;  /* 0x0000b40001207983 */ /* 0x000f280000300800 */
[----:B------:R-:W4:Y:S01]  /*708b0*/  LDL.LU R16, [R1+0x784] ;  /* 0x0007840001107983 */ /* 0x000f220000300800 */
[----:B---3--:R-:W-:-:S03]  /*708c0*/  ISETP.GE.AND P0, PT, R60, UR29, PT ;  /* 0x0000001d3c007c0c */ /* 0x008fc6000bf06270 */
[----:B------:R-:W3:Y:S01]  /*708d0*/  LDL.LU R60, [R1+0xb0] ;  /* 0x0000b000013c7983 */ /* 0x000ee20000300800 */
[----:B------:R-:W-:Y:S02]  /*708e0*/  R2UR.FILL UR21, R15 ;  /* 0x000000000f1572ca */ /* 0x000fe400004e0000 */
[----:B------:R-:W-:Y:S02]  /*708f0*/  R2UR.FILL UR29, R37 ;  /* 0x00000000251d72ca */ /* 0x000fe400004e0000 */
[----:B------:R-:W3:Y:S01]  /*70900*/  LDL.LU R37, [R1+0x790] ;  /* 0x0007900001257983 */ /* 0x000ee20000300800 */
[----:B--2---:R-:W-:-:S03]  /*70910*/  R2UR UR36, R19 ;  /* 0x00000000132472ca */ /* 0x004fc600000e0000 */
[----:B------:R-:W2:Y:S04]  /*70920*/  LDL.LU R15, [R1+0xa8] ;  /* 0x0000a800010f7983 */ /* 0x000ea80000300800 */
[----:B------:R-:W2:Y:S01]  /*70930*/  LDL.LU R19, [R1+0xa4] ;  /* 0x0000a40001137983 */ /* 0x000ea20000300800 */
[----:B------:R-:W-:-:S03]  /*70940*/  R2UR UR38, R17 ;  /* 0x00000000112672ca */ /* 0x000fc600000e0000 */
[----:B------:R-:W2:Y:S01]  /*70950*/  LDL.LU R17, [R1+0xa0] ;  /* 0x0000a00001117983 */ /* 0x000ea20000300800 */
[----:B------:R-:W-:-:S03]  /*70960*/  R2UR UR44, R31 ;  /* 0x000000001f2c72ca */ /* 0x000fc600000e0000 */
[----:B------:R-:W2:Y:S01]  /*70970*/  LDL.LU R31, [R1+0x1f18] ;  /* 0x001f1800011f7983 */ /* 0x000ea20000300800 */
[----:B------:R-:W-:-:S03]  /*70980*/  R2UR UR46, R34 ;  /* 0x00000000222e72ca */ /* 0x000fc600000e0000 */
[----:B------:R-:W2:Y:S01]  /*70990*/  LDL.LU R34, [R1+0x794] ;  /* 0x0007940001227983 */ /* 0x000ea20000300800 */
[----:B------:R-:W-:-:S04]  /*709a0*/  LOP3.LUT R2, R2, 0xfbffffff, RZ, 0xc0, !PT ;  /* 0xfbffffff02027812 */ /* 0x000fc800078ec0ff */
[----:B------:R-:W-:-:S04]  /*709b0*/  @P1 LOP3.LUT R2, R2, 0x4000000, RZ, 0xfc, !PT ;  /* 0x0400000002021812 */ /* 0x000fc800078efcff */
[----:B------:R-:W-:Y:S02]  /*709c0*/  LOP3.LUT R2, R2, 0xf7ffffff, RZ, 0xc0, !PT ;  /* 0xf7ffffff02027812 */ /* 0x000fe400078ec0ff */
[----:B------:R-:W-:Y:S02]  /*709d0*/  ISETP.GE.AND P1, PT, R36, UR27, PT ;  /* 0x0000001b24007c0c */ /* 0x000fe4000bf26270 */
[----:B------:R-:W-:-:S04]  /*709e0*/  @P0 LOP3.LUT R2, R2, 0x8000000, RZ, 0xfc, !PT ;  /* 0x0800000002020812 */ /* 0x000fc800078efcff */
[----:B------:R-:W-:Y:S02]  /*709f0*/  LOP3.LUT R2, R2, 0xefffffff, RZ, 0xc0, !PT ;  /* 0xefffffff02027812 */ /* 0x000fe400078ec0ff */
[----:B------:R-:W-:-:S05]  /*70a00*/  ISETP.GE.AND P0, PT, R18, UR25, PT ;  /* 0x0000001912007c0c */ /* 0x000fca000bf06270 */
[----:B------:R-:W-:-:S04]  /*70a10*/  @P1 LOP3.LUT R2, R2, 0x10000000, RZ, 0xfc, !PT ;  /* 0x1000000002021812 */ /* 0x000fc800078efcff */
[----:B------:R-:W-:-:S04]  /*70a20*/  LOP3.LUT R2, R2, 0xdfffffff, RZ, 0xc0, !PT ;  /* 0xdfffffff02027812 */ /* 0x000fc800078ec0ff */
[----:B------:R-:W-:Y:S02]  /*70a30*/  @P0 LOP3.LUT R2, R2, 0x20000000, RZ, 0xfc, !PT ;  /* 0x2000000002020812 */ /* 0x000fe400078efcff */
[----:B------:R-:W-:Y:S02]  /*70a40*/  R2UR UR32, R33 ;  /* 0x00000000212072ca */ /* 0x000fe400000e0000 */
[----:B------:R-:W-:Y:S01]  /*70a50*/  LOP3.LUT R2, R2, 0xbfffffff, RZ, 0xc0, !PT ;  /* 0xbfffffff02027812 */ /* 0x000fe200078ec0ff */
[----:B------:R-:W2:Y:S01]  /*70a60*/  LDL.LU R33, [R1+0x1f14] ;  /* 0x001f140001217983 */ /* 0x000ea20000300800 */
[----:B------:R-:W-:Y:S02]  /*70a70*/  R2UR UR30, R13 ;  /* 0x000000000d1e72ca */ /* 0x000fe400000e0000 */
[----:B------:R-:W-:Y:S01]  /*70a80*/  R2UR.FILL UR27, R20 ;  /* 0x00000000141b72ca */ /* 0x000fe200004e0000 */
[----:B------:R-:W2:Y:S01]  /*70a90*/  LDL.LU R13, [R1+0x1f10] ;  /* 0x001f1000010d7983 */ /* 0x000ea20000300800 */
[----:B------:R-:W-:-:S03]  /*70aa0*/  R2UR.FILL UR25, R14 ;  /* 0x000000000e1972ca */ /* 0x000fc600004e0000 */
[----:B------:R-:W2:Y:S04]  /*70ab0*/  LDL.LU R36, [R1+0x7a0] ;  /* 0x0007a00001247983 */ /* 0x000ea80000300800 */
[----:B------:R-:W2:Y:S04]  /*70ac0*/  LDL.LU R20, [R1+0x98] ;  /* 0x0000980001147983 */ /* 0x000ea80000300800 */
[----:B------:R-:W2:Y:S04]  /*70ad0*/  LDL.LU R18, [R1+0x79c] ;  /* 0x00079c0001127983 */ /* 0x000ea80000300800 */
[----:B------:R-:W2:Y:S01]  /*70ae0*/  LDL.LU R14, [R1+0x90] ;  /* 0x00009000010e7983 */ /* 0x000ea20000300800 */
[----:B----4-:R-:W-:-:S03]  /*70af0*/  ISETP.GE.AND P1, PT, R32, UR23, PT ;  /* 0x0000001720007c0c */ /* 0x010fc6000bf26270 */
[----:B------:R-:W4:Y:S01]  /*70b00*/  LDL.LU R32, [R1+0x1f0c] ;  /* 0x001f0c0001207983 */ /* 0x000f220000300800 */
[----:B---3--:R-:W-:-:S09]  /*70b10*/  ISETP.GE.AND P0, PT, R60, UR21, PT ;  /* 0x000000153c007c0c */ /* 0x008fd2000bf06270 */
[----:B------:R-:W-:Y:S02]  /*70b20*/  @P1 LOP3.LUT R2, R2, 0x40000000, RZ, 0xfc, !PT ;  /* 0x4000000002021812 */ /* 0x000fe400078efcff */
[----:B------:R-:W-:Y:S02]  /*70b30*/  R2UR.FILL UR23, R16 ;  /* 0x00000000101772ca */ /* 0x000fe400004e0000 */
[----:B------:R-:W-:Y:S01]  /*70b40*/  LOP3.LUT R2, R2, 0x7fffffff, RZ, 0xc0, !PT ;  /* 0x7fffffff02027812 */ /* 0x000fe200078ec0ff */
[----:B------:R-:W3:Y:S01]  /*70b50*/  LDL.LU R16, [R1+0x7a8] ;  /* 0x0007a80001107983 */ /* 0x000ee20000300800 */
[----:B------:R-:W-:Y:S02]  /*70b60*/  R2UR.FILL UR21, R37 ;  /* 0x00000000251572ca */ /* 0x000fe400004e0000 */
[----:B--2---:R-:W-:Y:S01]  /*70b70*/  ISETP.GE.AND P2, PT, R15, UR52, PT ;  /* 0x000000340f007c0c */ /* 0x004fe2000bf46270 */
[----:B------:R-:W2:Y:S01]  /*70b80*/  LDL.LU R60, [R1+0x8c] ;  /* 0x00008c00013c7983 */ /* 0x000ea20000300800 */
[----:B------:R-:W-:-:S02]  /*70b90*/  @P0 LOP3.LUT R2, R2, 0x80000000, RZ, 0xfc, !PT ;  /* 0x8000000002020812 */ /* 0x000fc400078efcff */
[----:B------:R-:W-:Y:S01]  /*70ba0*/  ISETP.GE.AND P1, PT, R19, UR34, PT ;  /* 0x0000002213007c0c */ /* 0x000fe2000bf26270 */
[----:B------:R-:W2:Y:S04]  /*70bb0*/  LDL.LU R37, [R1+0x1f08] ;  /* 0x001f080001257983 */ /* 0x000ea80000300800 */
[----:B------:R-:W2:Y:S04]  /*70bc0*/  LDL.LU R15, [R1+0x7a4] ;  /* 0x0007a400010f7983 */ /* 0x000ea80000300800 */
[----:B------:R-:W2:Y:S01]  /*70bd0*/  LDL.LU R19, [R1+0x1f04] ;  /* 0x001f040001137983 */ /* 0x000ea20000300800 */
[----:B------:R-:W-:-:S03]  /*70be0*/  ISETP.GE.AND P0, PT, R17, UR29, PT ;  /* 0x0000001d11007c0c */ /* 0x000fc6000bf06270 */
[----:B------:R-:W2:Y:S01]  /*70bf0*/  LDL.LU R17, [R1+0x1f00] ;  /* 0x001f000001117983 */ /* 0x000ea20000300800 */
[----:B------:R-:W-:-:S03]  /*70c00*/  R2UR.FILL UR29, R34 ;  /* 0x00000000221d72ca */ /* 0x000fc600004e0000 */
[----:B------:R-:W2:Y:S01]  /*70c10*/  LDL.LU R34, [R1+0x1efc] ;  /* 0x001efc0001227983 */ /* 0x000ea20000300800 */
[C---:B------:R-:W-:Y:S02]  /*70c20*/  VIADD R30, R3.reuse, 0xe8 ;  /* 0x000000e8031e7836 */ /* 0x040fe40000000000 */
[C---:B------:R-:W-:Y:S02]  /*70c30*/  VIADD R29, R3.reuse, 0xe9 ;  /* 0x000000e9031d7836 */ /* 0x040fe40000000000 */
[C---:B------:R-:W-:Y:S02]  /*70c40*/  VIADD R21, R3.reuse, 0xea ;  /* 0x000000ea03157836 */ /* 0x040fe40000000000 */
[C---:B------:R-:W-:Y:S02]  /*70c50*/  VIADD R24, R3.reuse, 0xeb ;  /* 0x000000eb03187836 */ /* 0x040fe40000000000 */
[C---:B------:R-:W-:Y:S02]  /*70c60*/  VIADD R25, R3.reuse, 0xec ;  /* 0x000000ec03197836 */ /* 0x040fe40000000000 */
[----:B------:R-:W-:-:S02]  /*70c70*/  VIADD R26, R3, 0xed ;  /* 0x000000ed031a7836 */ /* 0x000fc40000000000 */
        /* <DEDUP_REMOVED lines=23> */
[C---:B------:R-:W-:Y:S01]  /*70df0*/  VIADD R48, R3.reuse, 0xff ;  /* 0x000000ff03307836 */ /* 0x040fe20000000000 */
[----:B------:R-:W-:-:S04]  /*70e00*/  LOP3.LUT R3, R3, 0xffffffdf, RZ, 0xc0, !PT ;  /* 0xffffffdf03037812 */ /* 0x000fc800078ec0ff */
[----:B------:R-:W-:-:S04]  /*70e10*/  @P2 LOP3.LUT R3, R3, 0x20, RZ, 0xfc, !PT ;  /* 0x0000002003032812 */ /* 0x000fc800078efcff */
[----:B------:R-:W-:-:S04]  /*70e20*/  LOP3.LUT R3, R3, 0xfffffeff, RZ, 0xc0, !PT ;  /* 0xfffffeff03037812 */ /* 0x000fc800078ec0ff */
[----:B------:R-:W-:-:S04]  /*70e30*/  @P1 LOP3.LUT R3, R3, 0x100, RZ, 0xfc, !PT ;  /* 0x0000010003031812 */ /* 0x000fc800078efcff */
[----:B------:R-:W-:-:S04]  /*70e40*/  LOP3.LUT R3, R3, 0xfffffffe, RZ, 0xc0, !PT ;  /* 0xfffffffe03037812 */ /* 0x000fc800078ec0ff */
[----:B------:R-:W-:Y:S02]  /*70e50*/  @P0 LOP3.LUT R3, R3, 0x1, RZ, 0xfc, !PT ;  /* 0x0000000103030812 */ /* 0x000fe400078efcff */
[----:B------:R-:W-:Y:S02]  /*70e60*/  ISETP.GE.AND P0, PT, R20, UR25, PT ;  /* 0x0000001914007c0c */ /* 0x000fe4000bf06270 */
[----:B------:R-:W-:Y:S02]  /*70e70*/  LOP3.LUT R3, R3, 0xfffffffd, RZ, 0xc0, !PT ;  /* 0xfffffffd03037812 */ /* 0x000fe400078ec0ff */
[----:B------:R-:W-:Y:S02]  /*70e80*/  R2UR.FILL UR25, R18 ;  /* 0x00000000121972ca */ /* 0x000fe400004e0000 */
[----:B--2---:R-:W-:Y:S02]  /*70e90*/  ISETP.GE.AND P1, PT, R34, UR27, PT ;  /* 0x0000001b22007c0c */ /* 0x004fe4000bf26270 */
[----:B------:R-:W2:Y:S01]  /*70ea0*/  LDL.LU R34, [R1+0x7b0] ;  /* 0x0007b00001227983 */ /* 0x000ea20000300800 */
[----:B------:R-:W-:-:S03]  /*70eb0*/  R2UR.FILL UR27, R36 ;  /* 0x00000000241b72ca */ /* 0x000fc600004e0000 */
[----:B------:R-:W2:Y:S04]  /*70ec0*/  LDL.LU R36, [R1+0x7c0] ;  /* 0x0007c00001247983 */ /* 0x000ea80000300800 */
[----:B------:R-:W2:Y:S03]  /*70ed0*/  LDL.LU R20, [R1+0x70] ;  /* 0x0000700001147983 */ /* 0x000ea60000300800 */
[----:B------:R-:W-:Y:S01]  /*70ee0*/  @P1 LOP3.LUT R3, R3, 0x2, RZ, 0xfc, !PT ;  /* 0x0000000203031812 */ /* 0x000fe200078efcff */
[----:B------:R-:W2:Y:S03]  /*70ef0*/  LDL.LU R18, [R1+0x7b8] ;  /* 0x0007b80001127983 */ /* 0x000ea60000300800 */
[----:B------:R-:W-:-:S02]  /*70f00*/  LOP3.LUT R3, R3, 0xfffffffb, RZ, 0xc0, !PT ;  /* 0xfffffffb03037812 */ /* 0x000fc400078ec0ff */
[----:B------:R-:W-:Y:S02]  /*70f10*/  ISETP.GE.AND P1, PT, R14, UR23, PT ;  /* 0x000000170e007c0c */ /* 0x000fe4000bf26270 */
[----:B------:R-:W-:Y:S01]  /*70f20*/  @P0 LOP3.LUT R3, R3, 0x4, RZ, 0xfc, !PT ;  /* 0x0000000403030812 */ /* 0x000fe200078efcff */
[----:B------:R-:W2:Y:S01]  /*70f30*/  LDL.LU R14, [R1+0x6c] ;  /* 0x00006c00010e7983 */ /* 0x000ea20000300800 */
[----:B------:R-:W-:-:S03]  /*70f40*/  ISETP.GE.AND P0, PT, R60, UR21, PT ;  /* 0x000000153c007c0c */ /* 0x000fc6000bf06270 */
[----:B------:R-:W2:Y:S01]  /*70f50*/  LDL.LU R60, [R1+0x7bc] ;  /* 0x0007bc00013c7983 */ /* 0x000ea20000300800 */
[----:B------:R-:W-:Y:S02]  /*70f60*/  LOP3.LUT R3, R3, 0xfffffff7, RZ, 0xc0, !PT ;  /* 0xfffffff703037812 */ /* 0x000fe400078ec0ff */
[----:B------:R-:W-:-:S03]  /*70f70*/  ISETP.GE.AND P2, PT, R17, UR40, PT ;  /* 0x0000002811007c0c */ /* 0x000fc6000bf46270 */
[----:B------:R-:W-:-:S04]  /*70f80*/  @P1 LOP3.LUT R3, R3, 0x8, RZ, 0xfc, !PT ;  /* 0x0000000803031812 */ /* 0x000fc800078efcff */
[----:B------:R-:W-:-:S04]  /*70f90*/  LOP3.LUT R3, R3, 0xffffffef, RZ, 0xc0, !PT ;  /* 0xffffffef03037812 */ /* 0x000fc800078ec0ff */
[----:B------:R-:W-:Y:S02]  /*70fa0*/  @P0 LOP3.LUT R3, R3, 0x10, RZ, 0xfc, !PT ;  /* 0x0000001003030812 */ /* 0x000fe400078efcff */
[----:B------:R-:W-:Y:S02]  /*70fb0*/  ISETP.GE.AND P0, PT, R19, UR42, PT ;  /* 0x0000002a13007c0c */ /* 0x000fe4000bf06270 */
[----:B------:R-:W-:-:S04]  /*70fc0*/  LOP3.LUT R3, R3, 0xfffff7ff, RZ, 0xc0, !PT ;  /* 0xfffff7ff03037812 */ /* 0x000fc800078ec0ff */
[----:B------:R-:W-:Y:S02]  /*70fd0*/  @P2 LOP3.LUT R3, R3, 0x800, RZ, 0xfc, !PT ;  /* 0x0000080003032812 */ /* 0x000fe400078efcff */
[----:B------:R-:W-:Y:S02]  /*70fe0*/  ISETP.GE.AND P1, PT, R37, UR29, PT ;  /* 0x0000001d25007c0c */ /* 0x000fe4000bf26270 */
[----:B------:R-:W-:-:S04]  /*70ff0*/  LOP3.LUT R3, R3, 0xffffefff, RZ, 0xc0, !PT ;  /* 0xffffefff03037812 */ /* 0x000fc800078ec0ff */
[----:B------:R-:W-:Y:S02]  /*71000*/  @P0 LOP3.LUT R3, R3, 0x1000, RZ, 0xfc, !PT ;  /* 0x0000100003030812 */ /* 0x000fe400078efcff */
[----:B----4-:R-:W-:Y:S02]  /*71010*/  ISETP.GE.AND P0, PT, R32, UR27, PT ;  /* 0x0000001b20007c0c */ /* 0x010fe4000bf06270 */
[----:B---3--:R-:W-:Y:S02]  /*71020*/  R2UR.FILL UR23, R16 ;  /* 0x00000000101772ca */ /* 0x008fe400004e0000 */
[----:B------:R-:W-:Y:S01]  /*71030*/  LOP3.LUT R3, R3, 0xffffffbf, RZ, 0xc0, !PT ;  /* 0xffffffbf03037812 */ /* 0x000fe200078ec0ff */
[----:B------:R-:W3:Y:S01]  /*71040*/  LDL.LU R16, [R1+0x7c4] ;  /* 0x0007c40001107983 */ /* 0x000ee20000300800 */
[----:B------:R-:W-:Y:S02]  /*71050*/  R2UR.FILL UR21, R15 ;  /* 0x000000000f1572ca */ /* 0x000fe400004e0000 */
[----:B------:R-:W-:Y:S01]  /*71060*/  @P1 LOP3.LUT R3, R3, 0x40, RZ, 0xfc, !PT ;  /* 0x0000004003031812 */ /* 0x000fe200078efcff */
[----:B------:R-:W4:Y:S04]  /*71070*/  LDL.LU R15, [R1+0x60] ;  /* 0x00006000010f7983 */ /* 0x000f280000300800 */
[----:B------:R-:W3:Y:S01]  /*71080*/  LDL.LU R17, [R1+0x7e0] ;  /* 0x0007e00001117983 */ /* 0x000ee20000300800 */
[----:B------:R-:W-:-:S03]  /*71090*/  LOP3.LUT R3, R3, 0xffffff7f, RZ, 0xc0, !PT ;  /* 0xffffff7f03037812 */ /* 0x000fc600078ec0ff */
[----:B------:R-:W3:Y:S04]  /*710a0*/  LDL.LU R19, [R1+0x7e4] ;  /* 0x0007e40001137983 */ /* 0x000ee80000300800 */
[----:B------:R-:W3:Y:S01]  /*710b0*/  LDL.LU R37, [R1+0x7e8] ;  /* 0x0007e80001257983 */ /* 0x000ee20000300800 */
[----:B------:R-:W-:Y:S02]  /*710c0*/  @P0 LOP3.LUT R3, R3, 0x80, RZ, 0xfc, !PT ;  /* 0x0000008003030812 */ /* 0x000fe400078efcff */
[----:B--2---:R-:W-:Y:S02]  /*710d0*/  R2UR.FILL UR29, R34 ;  /* 0x00000000221d72ca */ /* 0x004fe400004e0000 */
[----:B------:R-:W2:Y:S01]  /*710e0*/  LDL.LU R34, [R1+0x7f0] ;  /* 0x0007f00001227983 */ /* 0x000ea20000300800 */
[----:B------:R-:W-:-:S03]  /*710f0*/  R2UR.FILL UR27, R36 ;  /* 0x00000000241b72ca */ /* 0x000fc600004e0000 */
[----:B------:R-:W2:Y:S01]  /*71100*/  LDL.LU R32, [R1+0x7ec] ;  /* 0x0007ec0001207983 */ /* 0x000ea20000300800 */
[----:B------:R-:W-:-:S03]  /*71110*/  ISETP.GE.AND P1, PT, R20, UR25, PT ;  /* 0x0000001914007c0c */ /* 0x000fc6000bf26270 */
[----:B------:R-:W2:Y:S01]  /*71120*/  LDL.LU R36, [R1+0x1ef8] ;  /* 0x001ef80001247983 */ /* 0x000ea20000300800 */
[----:B------:R-:W-:-:S03]  /*71130*/  R2UR.FILL UR25, R18 ;  /* 0x00000000121972ca */ /* 0x000fc600004e0000 */
[----:B------:R-:W2:Y:S04]  /*71140*/  LDL.LU R20, [R1+0x1ef4] ;  /* 0x001ef40001147983 */ /* 0x000ea80000300800 */
[----:B------:R-:W2:Y:S01]  /*71150*/  LDL.LU R18, [R1+0x1ef0] ;  /* 0x001ef00001127983 */ /* 0x000ea20000300800 */
[----:B------:R-:W-:-:S03]  /*71160*/  ISETP.GE.AND P0, PT, R14, UR23, PT ;  /* 0x000000170e007c0c */ /* 0x000fc6000bf06270 */
[----:B------:R-:W2:Y:S01]  /*71170*/  LDL.LU R14, [R1+0x1eec] ;  /* 0x001eec00010e7983 */ /* 0x000ea20000300800 */
[----:B------:R-:W-:-:S03]  /*71180*/  R2UR.FILL UR23, R60 ;  /* 0x000000003c1772ca */ /* 0x000fc600004e0000 */
[----:B------:R-:W2:Y:S01]  /*71190*/  LDL.LU R60, [R1+0x1ee8] ;  /* 0x001ee800013c7983 */ /* 0x000ea20000300800 */
[----:B------:R-:W-:-:S04]  /*711a0*/  LOP3.LUT R3, R3, 0xfffffdff, RZ, 0xc0, !PT ;  /* 0xfffffdff03037812 */ /* 0x000fc800078ec0ff */
[----:B------:R-:W-:Y:S02]  /*711b0*/  @P1 LOP3.LUT R3, R3, 0x200, RZ, 0xfc, !PT ;  /* 0x0000020003031812 */ /* 0x000fe400078efcff */
[----:B----4-:R-:W-:Y:S02]  /*711c0*/  ISETP.GE.AND P1, PT, R15, UR64, PT ;  /* 0x000000400f007c0c */ /* 0x010fe4000bf26270 */
[----:B--2---:R-:W-:Y:S02]  /*711d0*/  ISETP.GE.AND P5, PT, R60, UR21, PT ;  /* 0x000000153c007c0c */ /* 0x004fe4000bfa6270 */
[----:B------:R-:W2:Y:S01]  /*711e0*/  LDL.LU R60, [R1+0x1ee4] ;  /* 0x001ee400013c7983 */ /* 0x000ea20000300800 */
[----:B---3--:R-:W-:-:S03]  /*711f0*/  R2UR.FILL UR21, R16 ;  /* 0x00000000101572ca */ /* 0x008fc600004e0000 */
[----:B------:R-:W3:Y:S04]  /*71200*/  LDL.LU R16, [R1+0x1ee0] ;  /* 0x001ee00001107983 */ /* 0x000ee80000300800 */
[----:B------:R-:W4:Y:S01]  /*71210*/  LDL.LU R15, [R1+0x1edc] ;  /* 0x001edc00010f7983 */ /* 0x000f220000300800 */
[----:B------:R-:W-:-:S04]  /*71220*/  LOP3.LUT R3, R3, 0xfffffbff, RZ, 0xc0, !PT ;  /* 0xfffffbff03037812 */ /* 0x000fc800078ec0ff */
[----:B------:R-:W-:-:S04]  /*71230*/  @P0 LOP3.LUT R3, R3, 0x400, RZ, 0xfc, !PT ;  /* 0x0000040003030812 */ /* 0x000fc800078efcff */
[----:B------:R-:W-:-:S04]  /*71240*/  LOP3.LUT R3, R3, 0xffffbfff, RZ, 0xc0, !PT ;  /* 0xffffbfff03037812 */ /* 0x000fc800078ec0ff */
[----:B------:R-:W-:Y:S02]  /*71250*/  @P1 LOP3.LUT R3, R3, 0x4000, RZ, 0xfc, !PT ;  /* 0x0000400003031812 */ /* 0x000fe400078efcff */
[----:B------:R-:W-:Y:S02]  /*71260*/  ISETP.GE.AND P6, PT, R31, UR36, PT ;  /* 0x000000241f007c0c */ /* 0x000fe4000bfc6270 */
[----:B------:R-:W-:Y:S02]  /*71270*/  LOP3.LUT R3, R3, 0xffff7fff, RZ, 0xc0, !PT ;  /* 0xffff7fff03037812 */ /* 0x000fe400078ec0ff */
[----:B------:R-:W-:Y:S02]  /*71280*/  ISETP.GE.AND P3, PT, R18, UR27, PT ;  /* 0x0000001b12007c0c */ /* 0x000fe4000bf66270 */
[----:B------:R-:W-:Y:S02]  /*71290*/  R2UR.FILL UR27, R19 ;  /* 0x00000000131b72ca */ /* 0x000fe400004e0000 */
[----:B------:R-:W-:-:S02]  /*712a0*/  ISETP.GE.AND P2, PT, R20, UR25, PT ;  /* 0x0000001914007c0c */ /* 0x000fc4000bf46270 */
[----:B------:R-:W-:Y:S02]  /*712b0*/  R2UR.FILL UR25, R37 ;  /* 0x00000000251972ca */ /* 0x000fe400004e0000 */
[----:B------:R-:W-:Y:S02]  /*712c0*/  ISETP.GE.AND P1, PT, R36, UR23, PT ;  /* 0x0000001724007c0c */ /* 0x000fe4000bf26270 */
[----:B------:R-:W-:Y:S02]  /*712d0*/  R2UR.FILL UR23, R34 ;  /* 0x00000000221772ca */ /* 0x000fe400004e0000 */
[----:B------:R-:W-:Y:S02]  /*712e0*/  LOP3.LUT R2, R2, 0xfffffffb, RZ, 0xc0, !PT ;  /* 0xfffffffb02027812 */ /* 0x000fe400078ec0ff */
[----:B----4-:R-:W-:Y:S02]  /*712f0*/  ISETP.GE.AND P0, PT, R15, UR62, PT ;  /* 0x0000003e0f007c0c */ /* 0x010fe4000bf06270 */
[----:B--2---:R-:W-:Y:S01]  /*71300*/  LOP3.LUT R60, R60, 0xfffffeff, RZ, 0xc0, !PT ;  /* 0xfffffeff3c3c7812 */ /* 0x004fe200078ec0ff */
[----:B------:R-:W2:Y:S03]  /*71310*/  LDL.LU R15, [R1+0x1ed8] ;  /* 0x001ed800010f7983 */ /* 0x000ea60000300800 */
[----:B------:R-:W-:-:S02]  /*71320*/  @P5 LOP3.LUT R60, R60, 0x100, RZ, 0xfc, !PT ;  /* 0x000001003c3c5812 */ /* 0x000fc400078efcff */
[----:B------:R-:W-:-:S05]  /*71330*/  ISETP.GE.AND P5, PT, R30, UR38, PT ;  /* 0x000000261e007c0c */ /* 0x000fca000bfa6270 */
        /* <DEDUP_REMOVED lines=9> */
[----:B------:R-:W-:Y:S02]  /*713d0*/  ISETP.GE.AND P6, PT, R24, UR32, PT ;  /* 0x0000002018007c0c */ /* 0x000fe4000bfc6270 */
[----:B------:R-:W-:Y:S02]  /*713e0*/  LOP3.LUT R3, R3, 0xfeffffff, RZ, 0xc0, !PT ;  /* 0xfeffffff03037812 */ /* 0x000fe400078ec0ff */
[----:B---3--:R-:W-:Y:S02]  /*713f0*/  ISETP.GE.AND P4, PT, R16, UR29, PT ;  /* 0x0000001d10007c0c */ /* 0x008fe4000bf86270 */
[----:B------:R-:W-:Y:S01]  /*71400*/  R2UR.FILL UR29, R17 ;  /* 0x00000000111d72ca */ /* 0x000fe200004e0000 */
[----:B------:R-:W3:Y:S01]  /*71410*/  LDL.LU R16, [R1+0x1ed4] ;  /* 0x001ed40001107983 */ /* 0x000ee20000300800 */
[----:B------:R-:W-:-:S02]  /*71420*/  @P5 LOP3.LUT R3, R3, 0x1000000, RZ, 0xfc, !PT ;  /* 0x0100000003035812 */ /* 0x000fc400078efcff */
[----:B------:R-:W-:Y:S01]  /*71430*/  ISETP.GE.AND P5, PT, R25, UR30, PT ;  /* 0x0000001e19007c0c */ /* 0x000fe2000bfa6270 */
[----:B------:R-:W4:Y:S01]  /*71440*/  LDL.LU R17, [R1+0x1ed0] ;  /* 0x001ed00001117983 */ /* 0x000f220000300800 */
[----:B------:R-:W-:Y:S02]  /*71450*/  LOP3.LUT R3, R3, 0xfdffffff, RZ, 0xc0, !PT ;  /* 0xfdffffff03037812 */ /* 0x000fe400078ec0ff */
[----:B------:R-:W-:Y:S01]  /*71460*/  ISETP.GE.AND P0, PT, R33, UR21, PT ;  /* 0x0000001521007c0c */ /* 0x000fe2000bf06270 */
[----:B------:R-:W2:Y:S01]  /*71470*/  LDL.LU R18, [R1+0x1ecc] ;  /* 0x001ecc0001127983 */ /* 0x000ea20000300800 */
[----:B------:R-:W-:-:S03]  /*71480*/  @P6 LOP3.LUT R3, R3, 0x2000000, RZ, 0xfc, !PT ;  /* 0x0200000003036812 */ /* 0x000fc600078efcff */
[----:B------:R-:W-:Y:S01]  /*71490*/  ISETP.GE.AND P6, PT, R26, UR29, PT ;  /* 0x0000001d1a007c0c */ /* 0x000fe2000bfc6270 */
        /* <DEDUP_REMOVED lines=31> */
[----:B------:R-:W2:Y:S04]  /*71690*/  LDL.LU R25, [R1+0x1e98] ;  /* 0x001e980001197983 */ /* 0x000ea80000300800 */
[----:B------:R-:W-:Y:S01]  /*716a0*/  @P5 LOP3.LUT R2, R2, 0x4, RZ, 0xfc, !PT ;  /* 0x0000000402025812 */ /* 0x000fe200078efcff */
[----:B------:R-:W2:Y:S01]  /*716b0*/  LDL.LU R26, [R1+0x1e94] ;  /* 0x001e9400011a7983 */ /* 0x000ea20000300800 */
[----:B------:R-:W-:-:S02]  /*716c0*/  ISETP.GE.AND P5, PT, R57, UR15, PT ;  /* 0x0000000f39007c0c */ /* 0x000fc4000bfa6270 */
[----:B------:R-:W-:Y:S01]  /*716d0*/  LOP3.LUT R2, R2, 0xfffffffd, RZ, 0xc0, !PT ;  /* 0xfffffffd02027812 */ /* 0x000fe200078ec0ff */
[----:B------:R-:W2:Y:S03]  /*716e0*/  LDL.LU R27, [R1+0x1e90] ;  /* 0x001e9000011b7983 */ /* 0x000ea60000300800 */
[----:B------:R-:W-:Y:S01]  /*716f0*/  @P6 LOP3.LUT R2, R2, 0x2, RZ, 0xfc, !PT ;  /* 0x0000000202026812 */ /* 0x000fe200078efcff */
[----:B------:R-:W2:Y:S03]  /*71700*/  LDL.LU R28, [R1+0x1e8c] ;  /* 0x001e8c00011c7983 */ /* 0x000ea60000300800 */
[----:B------:R-:W-:Y:S01]  /*71710*/  LOP3.LUT R2, R2, 0xfffffffe, RZ, 0xc0, !PT ;  /* 0xfffffffe02027812 */ /* 0x000fe200078ec0ff */
[----:B------:R-:W2:Y:S03]  /*71720*/  LDL.LU R35, [R1+0x1e88] ;  /* 0x001e880001237983 */ /* 0x000ea60000300800 */
[----:B------:R-:W-:Y:S01]  /*71730*/  @P5 LOP3.LUT R2, R2, 0x1, RZ, 0xfc, !PT ;  /* 0x0000000102025812 */ /* 0x000fe200078efcff */
[----:B------:R-:W2:Y:S01]  /*71740*/  LDL.LU R58, [R1+0x1e84] ;  /* 0x001e8400013a7983 */ /* 0x000ea20000300800 */
[----:B------:R-:W-:-:S02]  /*71750*/  ISETP.GE.AND P5, PT, R55, UR11, PT ;  /* 0x0000000b37007c0c */ /* 0x000fc4000bfa6270 */
[----:B------:R-:W-:Y:S01]  /*71760*/  LOP3.LUT R2, R2, 0xffffffef, RZ, 0xc0, !PT ;  /* 0xffffffef02027812 */ /* 0x000fe200078ec0ff */
[----:B------:R-:W2:Y:S01]  /*71770*/  LDL.LU R59, [R1+0x1e80] ;  /* 0x001e8000013b7983 */ /* 0x000ea20000300800 */
[----:B------:R-:W-:-:S03]  /*71780*/  ISETP.GE.AND P6, PT, R54, UR13, PT ;  /* 0x0000000d36007c0c */ /* 0x000fc6000bfc6270 */
[----:B------:R-:W2:Y:S04]  /*71790*/  LDL.LU R56, [R1+0x1e7c] ;  /* 0x001e7c0001387983 */ /* 0x000ea80000300800 */
[----:B------:R-:W2:Y:S02]  /*717a0*/  LDL.LU R57, [R1+0x1e78] ;  /* 0x001e780001397983 */ /* 0x000ea40000300800 */
[----:B------:R-:W-:Y:S02]  /*717b0*/  @P5 LOP3.LUT R2, R2, 0x10, RZ, 0xfc, !PT ;  /* 0x0000001002025812 */ /* 0x000fe400078efcff */
[----:B------:R-:W-:Y:S01]  /*717c0*/  ISETP.GE.AND P5, PT, R61, UR9, PT ;  /* 0x000000093d007c0c */ /* 0x000fe2000bfa6270 */
[----:B------:R-:W2:Y:S01]  /*717d0*/  LDL.LU R54, [R1+0x1e74] ;  /* 0x001e740001367983 */ /* 0x000ea20000300800 */
[----:B------:R-:W-:-:S03]  /*717e0*/  LOP3.LUT R2, R2, 0xffffffdf, RZ, 0xc0, !PT ;  /* 0xffffffdf02027812 */ /* 0x000fc600078ec0ff */
[----:B------:R-:W2:Y:S04]  /*717f0*/  LDL.LU R55, [R1+0x1e70] ;  /* 0x001e700001377983 */ /* 0x000ea80000300800 */
[----:B------:R-:W2:Y:S04]  /*71800*/  LDL.LU R61, [R1+0x1e6c] ;  /* 0x001e6c00013d7983 */ /* 0x000ea80000300800 */
[----:B------:R-:W-:Y:S02]  /*71810*/  @P5 LOP3.LUT R2, R2, 0x20, RZ, 0xfc, !PT ;  /* 0x0000002002025812 */ /* 0x000fe400078efcff */
[----:B------:R-:W-:-:S02]  /*71820*/  ISETP.GE.AND P5, PT, R0, UR5, PT ;  /* 0x0000000500007c0c */ /* 0x000fc4000bfa6270 */
[----:B------:R-:W2:Y:S01]  /*71830*/  LDL.LU R0, [R1+0x1e68] ;  /* 0x001e680001007983 */ /* 0x000ea20000300800 */
[----:B------:R-:W-:-:S10]  /*71840*/  LOP3.LUT R60, R60, 0xfffffffe, RZ, 0xc0, !PT ;  /* 0xfffffffe3c3c7812 */ /* 0x000fd400078ec0ff */
[----:B------:R-:W-:Y:S02]  /*71850*/  @P5 LOP3.LUT R60, R60, 0x1, RZ, 0xfc, !PT ;  /* 0x000000013c3c5812 */ /* 0x000fe400078efcff */
[----:B------:R-:W-:Y:S02]  /*71860*/  ISETP.GE.AND P5, PT, R51, UR5, PT ;  /* 0x0000000533007c0c */ /* 0x000fe4000bfa6270 */
[----:B------:R-:W-:-:S11]  /*71870*/  LOP3.LUT R60, R60, 0xfffffffd, RZ, 0xc0, !PT ;  /* 0xfffffffd3c3c7812 */ /* 0x000fd600078ec0ff */
        /* <DEDUP_REMOVED lines=35> */
[----:B------:R-:W-:Y:S01]  /*71ab0*/  LOP3.LUT R3, R3, 0xffffdfff, RZ, 0xc0, !PT ;  /* 0xffffdfff03037812 */ /* 0x000fe200078ec0ff */
[----:B------:R-:W-:-:S10]  /*71ac0*/  IMAD.WIDE R22, R38, 0x2, R52 ;  /* 0x0000000226167825 */ /* 0x000fd400078e0234 */
[----:B------:R-:W-:Y:S02]  /*71ad0*/  @P5 LOP3.LUT R3, R3, 0x2000, RZ, 0xfc, !PT ;  /* 0x0000200003035812 */ /* 0x000fe400078efcff */
[----:B------:R-:W-:Y:S01]  /*71ae0*/  LOP3.LUT P5, RZ, R60, 0x100, RZ, 0xc0, !PT ;  /* 0x000001003cff7812 */ /* 0x000fe200078ac0ff */
[----:B------:R0:W-:Y:S04]  /*71af0*/  STL [R1+0x1e7c], R8 ;  /* 0x001e7c0801007387 */ /* 0x0001e80000100800 */
[----:B0-----:R-:W3:Y:S04]  /*71b00*/  LDL.LU R8, [R1+0x4e4] ;  /* 0x0004e40001087983 */ /* 0x001ee80000300800 */
[----:B--2---:R0:W-:Y:S04]  /*71b10*/  STL [R1+0x1e78], R0 ;  /* 0x001e780001007387 */ /* 0x0041e80000100800 */
[----:B0-----:R-:W2:Y:S04]  /*71b20*/  LDL.LU R0, [R1+0x4f4] ;  /* 0x0004f40001007983 */ /* 0x001ea80000300800 */
[----:B------:R-:W2:Y:S04]  /*71b30*/  LDL.LU R48, [R1+0x518] ;  /* 0x0005180001307983 */ /* 0x000ea80000300800 */
[----:B------:R-:W2:Y:S04]  /*71b40*/  LDL.LU R45, [R1+0x4ec] ;  /* 0x0004ec00012d7983 */ /* 0x000ea80000300800 */
[----:B------:R-:W2:Y:S04]  /*71b50*/  LDL.LU R47, [R1+0x4fc] ;  /* 0x0004fc00012f7983 */ /* 0x000ea80000300800 */
[----:B------:R-:W2:Y:S04]  /*71b60*/  LDL.LU R50, [R1+0x50c] ;  /* 0x00050c0001327983 */ /* 0x000ea80000300800 */
[----:B------:R-:W2:Y:S04]  /*71b70*/  LDL.LU R51, [R1+0x51c] ;  /* 0x00051c0001337983 */ /* 0x000ea80000300800 */
        /* <DEDUP_REMOVED lines=8> */
[----:B------:R-:W2:Y:S01]  /*71c00*/  LDL.LU R44, [R1+0x1140] ;  /* 0x00114000012c7983 */ /* 0x000ea20000300800 */
[----:B------:R-:W-:-:S03]  /*71c10*/  P2R R43, PR, RZ, 0x1 ;  /* 0x00000001ff2b7803 */ /* 0x000fc60000000000 */
[----:B------:R-:W4:Y:S01]  /*71c20*/  LDL.LU R46, [R1+0x1144] ;  /* 0x00114400012e7983 */ /* 0x000f220000300800 */
[C---:B------:R-:W-:Y:S02]  /*71c30*/  LOP3.LUT P0, RZ, R2.reuse, 0x4, RZ, 0xc0, !PT ;  /* 0x0000000402ff7812 */ /* 0x040fe4000780c0ff */
[----:B------:R-:W-:Y:S01]  /*71c40*/  P2R R39, PR, RZ, 0x8 ;  /* 0x00000008ff277803 */ /* 0x000fe20000000000 */
[----:B------:R-:W4:Y:S01]  /*71c50*/  LDL.LU R49, [R1+0x1148] ;  /* 0x0011480001317983 */ /* 0x000f220000300800 */
[----:B------:R-:W-:Y:S02]  /*71c60*/  ISETP.LT.AND P3, PT, R61, UR4, !P0 ;  /* 0x000000043d007c0c */ /* 0x000fe4000c761270 */
[----:B------:R-:W-:Y:S02]  /*71c70*/  P2R R42, PR, RZ, 0x2 ;  /* 0x00000002ff2a7803 */ /* 0x000fe40000000000 */
[----:B------:R-:W-:Y:S02]  /*71c80*/  LOP3.LUT P1, RZ, R2, 0x2, RZ, 0xc0, !PT ;  /* 0x0000000202ff7812 */ /* 0x000fe4000782c0ff */
[----:B------:R-:W-:-:S02]  /*71c90*/  P2R R41, PR, RZ, 0x4 ;  /* 0x00000004ff297803 */ /* 0x000fc40000000000 */
[----:B------:R-:W-:-:S05]  /*71ca0*/  LOP3.LUT P2, RZ, R2, 0x1, RZ, 0xc0, !PT ;  /* 0x0000000102ff7812 */ /* 0x000fca000784c0ff */
[----:B---3--:R0:W-:Y:S01]  /*71cb0*/  @P3 STG.E.U16 desc[UR66][R22.64], R8 ;  /* 0x0000000816003986 */ /* 0x0081e2000c101542 */
[----:B------:R-:W-:Y:S01]  /*71cc0*/  PRMT R40, R8, 0x7632, R40 ;  /* 0x0000763208287816 */ /* 0x000fe20000000028 */
[----:B0-----:R-:W-:Y:S02]  /*71cd0*/  IMAD.WIDE R22, R38, 0x2, R54 ;  /* 0x0000000226167825 */ /* 0x001fe400078e0236 */
[----:B------:R-:W3:Y:S01]  /*71ce0*/  LDL.LU R8, [R1+0x1e7c] ;  /* 0x001e7c0001087983 */ /* 0x000ee20000300800 */
[----:B--2---:R-:W-:-:S13]  /*71cf0*/  ISETP.LT.AND P3, PT, R44, UR4, !P0 ;  /* 0x000000042c007c0c */ /* 0x004fda000c761270 */
[----:B------:R0:W-:Y:S04]  /*71d00*/  @P3 STG.E.U16 desc[UR66][R22.64], R40 ;  /* 0x0000002816003986 */ /* 0x0001e8000c101542 */
[----:B0-----:R-:W2:Y:S01]  /*71d10*/  LDL.LU R40, [R1+0x504] ;  /* 0x0005040001287983 */ /* 0x001ea20000300800 */
[----:B----4-:R-:W-:Y:S01]  /*71d20*/  ISETP.LT.AND P3, PT, R46, UR4, !P0 ;  /* 0x000000042e007c0c */ /* 0x010fe2000c761270 */
[----:B------:R-:W-:Y:S01]  /*71d30*/  IMAD.WIDE R22, R38, 0x2, R56 ;  /* 0x0000000226167825 */ /* 0x000fe200078e0238 */
[----:B------:R-:W-:-:S11]  /*71d40*/  ISETP.LT.AND P0, PT, R49, UR4, !P0 ;  /* 0x0000000431007c0c */ /* 0x000fd6000c701270 */
[----:B------:R0:W-:Y:S01]  /*71d50*/  @P3 STG.E.U16 desc[UR66][R22.64], R0 ;  /* 0x0000000016003986 */ /* 0x0001e2000c101542 */
[----:B------:R-:W-:Y:S02]  /*71d60*/  ISETP.NE.AND P3, PT, R39, RZ, PT ;  /* 0x000000ff2700720c */ /* 0x000fe40003f65270 */
[----:B------:R-:W-:Y:S01]  /*71d70*/  PRMT R39, R0, 0x7632, R39 ;  /* 0x0000763200277816 */ /* 0x000fe20000000027 */
[----:B0-----:R-:W-:Y:S01]  /*71d80*/  IMAD.WIDE R22, R38, 0x2, R58 ;  /* 0x0000000226167825 */ /* 0x001fe200078e023a */
[----:B------:R-:W4:Y:S04]  /*71d90*/  LDL.LU R0, [R1+0x1e78] ;  /* 0x001e780001007983 */ /* 0x000f280000300800 */
[----:B------:R0:W-:Y:S01]  /*71da0*/  @P0 STG.E.U16 desc[UR66][R22.64], R39 ;  /* 0x0000002716000986 */ /* 0x0001e2000c101542 */
[----:B------:R-:W-:Y:S01]  /*71db0*/  ISETP.LT.AND P0, PT, R61, UR4, !P1 ;  /* 0x000000043d007c0c */ /* 0x000fe2000cf01270 */
[----:B0-----:R-:W-:-:S12]  /*71dc0*/  IMAD.WIDE R22, R35, 0x2, R52 ;  /* 0x0000000223167825 */ /* 0x001fd800078e0234 */
[----:B--2---:R0:W-:Y:S01]  /*71dd0*/  @P0 STG.E.U16 desc[UR66][R22.64], R40 ;  /* 0x0000002816000986 */ /* 0x0041e2000c101542 */
[----:B------:R-:W-:Y:S02]  /*71de0*/  ISETP.LT.AND P0, PT, R44, UR4, !P1 ;  /* 0x000000042c007c0c */ /* 0x000fe4000cf01270 */
[----:B------:R-:W-:Y:S01]  /*71df0*/  PRMT R38, R40, 0x7632, R38 ;  /* 0x0000763228267816 */ /* 0x000fe20000000026 */
[----:B0-----:R-:W-:-:S10]  /*71e00*/  IMAD.WIDE R22, R35, 0x2, R54 ;  /* 0x0000000223167825 */ /* 0x001fd400078e0236 */
[----:B------:R0:W-:Y:S01]  /*71e10*/  @P0 STG.E.U16 desc[UR66][R22.64], R38 ;  /* 0x0000002616000986 */ /* 0x0001e2000c101542 */
[----:B------:R-:W-:Y:S01]  /*71e20*/  ISETP.LT.AND P0, PT, R46, UR4, !P1 ;  /* 0x000000042e007c0c */ /* 0x000fe2000cf01270 */
[----:B0-----:R-:W-:Y:S01]  /*71e30*/  IMAD.WIDE R22, R35, 0x2, R56 ;  /* 0x0000000223167825 */ /* 0x001fe200078e0238 */
[----:B------:R-:W-:-:S11]  /*71e40*/  PRMT R38, R4, 0x7632, R38 ;  /* 0x0000763204267816 */ /* 0x000fd60000000026 */
[----:B------:R0:W-:Y:S01]  /*71e50*/  @P0 STG.E.U16 desc[UR66][R22.64], R4 ;  /* 0x0000000416000986 */ /* 0x0001e2000c101542 */
[----:B------:R-:W-:Y:S02]  /*71e60*/  ISETP.LT.AND P0, PT, R49, UR4, !P1 ;  /* 0x0000000431007c0c */ /* 0x000fe4000cf01270 */
[----:B------:R-:W-:Y:S01]  /*71e70*/  ISETP.LT.AND P1, PT, R61, UR4, !P2 ;  /* 0x000000043d007c0c */ /* 0x000fe2000d721270 */
[----:B0-----:R-:W-:Y:S01]  /*71e80*/  IMAD.WIDE R22, R35, 0x2, R58 ;  /* 0x0000000223167825 */ /* 0x001fe200078e023a */
[----:B------:R-:W-:-:S09]  /*71e90*/  PRMT R35, R5, 0x7632, R35 ;  /* 0x0000763205237816 */ /* 0x000fd20000000023 */
[----:B------:R0:W-:Y:S01]  /*71ea0*/  @P0 STG.E.U16 desc[UR66][R22.64], R38 ;  /* 0x0000002616000986 */ /* 0x0001e2000c101542 */
[----:B------:R-:W-:Y:S01]  /*71eb0*/  LOP3.LUT P0, RZ, R2, 0x10, RZ, 0xc0, !PT ;  /* 0x0000001002ff7812 */ /* 0x000fe2000780c0ff */
[----:B0-----:R-:W-:-:S05]  /*71ec0*/  IMAD.WIDE R22, R28, 0x2, R52 ;  /* 0x000000021c167825 */ /* 0x001fca00078e0234 */
[----:B------:R0:W-:Y:S01]  /*71ed0*/  @P1 STG.E.U16 desc[UR66][R22.64], R5 ;  /* 0x0000000516001986 */ /* 0x0001e2000c101542 */
[----:B------:R-:W-:Y:S01]  /*71ee0*/  ISETP.LT.AND P1, PT, R44, UR4, !P2 ;  /* 0x000000042c007c0c */ /* 0x000fe2000d721270 */
[----:B0-----:R-:W-:-:S12]  /*71ef0*/  IMAD.WIDE R22, R28, 0x2, R54 ;  /* 0x000000021c167825 */ /* 0x001fd800078e0236 */
        /* <DEDUP_REMOVED lines=13> */
[----:B------:R-:W-:-:S03]  /*71fd0*/  ISETP.LT.AND P2, PT, R44, UR4, !P6 ;  /* 0x000000042c007c0c */ /* 0x000fc6000f741270 */
[----:B0-----:R-:W2:Y:S01]  /*71fe0*/  LDL.LU R7, [R1+0x520] ;  /* 0x0005200001077983 */ /* 0x001ea20000300800 */
[----:B------:R-:W-:-:S03]  /*71ff0*/  IMAD.WIDE R22, R27, 0x2, R54 ;  /* 0x000000021b167825 */ /* 0x000fc600078e0236 */
[----:B------:R-:W3:Y:S06]  /*72000*/  LDL.LU R6, [R1+0x530] ;  /* 0x0005300001067983 */ /* 0x000eec0000300800 */
[----:B------:R0:W-:Y:S01]  /*72010*/  @P2 STG.E.U16 desc[UR66][R22.64], R28 ;  /* 0x0000001c16002986 */ /* 0x0001e2000c101542 */
[----:B------:R-:W-:Y:S02]  /*72020*/  ISETP.LT.AND P2, PT, R46, UR4, !P6 ;  /* 0x000000042e007c0c */ /* 0x000fe4000f741270 */
[----:B------:R-:W-:Y:S01]  /*72030*/  ISETP.LT.AND P6, PT, R49, UR4, !P6 ;  /* 0x0000000431007c0c */ /* 0x000fe2000f7c1270 */
[----:B------:R-:W3:Y:S04]  /*72040*/  LDL.LU R5, [R1+0x540] ;  /* 0x0005400001057983 */ /* 0x000ee80000300800 */
[----:B------:R-:W3:Y:S01]  /*72050*/  LDL.LU R4, [R1+0x550] ;  /* 0x0005500001047983 */ /* 0x000ee20000300800 */
[----:B0-----:R-:W-:Y:S01]  /*72060*/  IMAD.WIDE R22, R27, 0x2, R56 ;  /* 0x000000021b167825 */ /* 0x001fe200078e0238 */
[----:B------:R-:W-:-:S04]  /*72070*/  PRMT R28, R48, 0x7632, R28 ;  /* 0x00007632301c7816 */ /* 0x000fc8000000001c */
[----:B------:R0:W-:Y:S01]  /*72080*/  @P2 STG.E.U16 desc[UR66][R22.64], R48 ;  /* 0x0000003016002986 */ /* 0x0001e2000c101542 */
[----:B------:R-:W-:Y:S01]  /*72090*/  LOP3.LUT P2, RZ, R2, 0x40, RZ, 0xc0, !PT ;  /* 0x0000004002ff7812 */ /* 0x000fe2000784c0ff */
[----:B0-----:R-:W-:Y:S01]  /*720a0*/  IMAD.WIDE R22, R27, 0x2, R58 ;  /* 0x000000021b167825 */ /* 0x001fe200078e023a */
[----:B------:R-:W-:-:S04]  /*720b0*/  PRMT R27, R45, 0x7632, R27 ;  /* 0x000076322d1b7816 */ /* 0x000fc8000000001b */
[----:B------:R0:W-:Y:S01]  /*720c0*/  @P6 STG.E.U16 desc[UR66][R22.64], R28 ;  /* 0x0000001c16006986 */ /* 0x0001e2000c101542 */
[----:B------:R-:W-:Y:S01]  /*720d0*/  ISETP.LT.AND P6, PT, R61, UR4, !P0 ;  /* 0x000000043d007c0c */ /* 0x000fe2000c7c1270 */
[----:B0-----:R-:W-:Y:S02]  /*720e0*/  IMAD.WIDE R22, R26, 0x2, R52 ;  /* 0x000000021a167825 */ /* 0x001fe400078e0234 */
[----:B------:R-:W4:Y:S10]  /*720f0*/  LDL.LU R28, [R1+0x544] ;  /* 0x00054400011c7983 */ /* 0x000f340000300800 */
[----:B------:R0:W-:Y:S01]  /*72100*/  @P6 STG.E.U16 desc[UR66][R22.64], R45 ;  /* 0x0000002d16006986 */ /* 0x0001e2000c101542 */
[----:B------:R-:W-:-:S03]  /*72110*/  ISETP.LT.AND P6, PT, R44, UR4, !P0 ;  /* 0x000000042c007c0c */ /* 0x000fc6000c7c1270 */
[----:B------:R-:W4:Y:S04]  /*72120*/  LDL.LU R35, [R1+0x554] ;  /* 0x0005540001237983 */ /* 0x000f280000300800 */
[----:B------:R-:W4:Y:S01]  /*72130*/  LDL.LU R38, [R1+0x528] ;  /* 0x0005280001267983 */ /* 0x000f220000300800 */
[----:B0-----:R-:W-:-:S03]  /*72140*/  IMAD.WIDE R22, R26, 0x2, R54 ;  /* 0x000000021a167825 */ /* 0x001fc600078e0236 */
[----:B------:R-:W4:Y:S04]  /*72150*/  LDL.LU R39, [R1+0x538] ;  /* 0x0005380001277983 */ /* 0x000f280000300800 */
[----:B------:R0:W-:Y:S01]  /*72160*/  @P6 STG.E.U16 desc[UR66][R22.64], R27 ;  /* 0x0000001b16006986 */ /* 0x0001e2000c101542 */
[----:B------:R-:W-:-:S03]  /*72170*/  ISETP.LT.AND P6, PT, R46, UR4, !P0 ;  /* 0x000000042e007c0c */ /* 0x000fc6000c7c1270 */
[----:B------:R-:W4:Y:S04]  /*72180*/  LDL.LU R40, [R1+0x548] ;  /* 0x0005480001287983 */ /* 0x000f280000300800 */
[----:B------:R-:W4:Y:S01]  /*72190*/  LDL.LU R48, [R1+0x558] ;  /* 0x0005580001307983 */ /* 0x000f220000300800 */
[----:B0-----:R-:W-:Y:S01]  /*721a0*/  IMAD.WIDE R22, R26, 0x2, R56 ;  /* 0x000000021a167825 */ /* 0x001fe200078e0238 */
[----:B------:R-:W-:Y:S02]  /*721b0*/  PRMT R27, R47, 0x7632, R27 ;  /* 0x000076322f1b7816 */ /* 0x000fe4000000001b */
[----:B------:R-:W4:Y:S04]  /*721c0*/  LDL.LU R45, [R1+0x52c] ;  /* 0x00052c00012d7983 */ /* 0x000f280000300800 */
[----:B------:R0:W-:Y:S01]  /*721d0*/  @P6 STG.E.U16 desc[UR66][R22.64], R47 ;  /* 0x0000002f16006986 */ /* 0x0001e2000c101542 */
[----:B------:R-:W-:-:S02]  /*721e0*/  ISETP.LT.AND P6, PT, R49, UR4, !P0 ;  /* 0x0000000431007c0c */ /* 0x000fc4000c7c1270 */
[----:B------:R-:W-:Y:S01]  /*721f0*/  LOP3.LUT P0, RZ, R2, 0x80, RZ, 0xc0, !PT ;  /* 0x0000008002ff7812 */ /* 0x000fe2000780c0ff */
[----:B0-----:R-:W-:Y:S01]  /*72200*/  IMAD.WIDE R22, R26, 0x2, R58 ;  /* 0x000000021a167825 */ /* 0x001fe200078e023a */
[----:B------:R-:W4:Y:S09]  /*72210*/  LDL.LU R47, [R1+0x53c] ;  /* 0x00053c00012f7983 */ /* 0x000f320000300800 */
[----:B------:R0:W-:Y:S01]  /*72220*/  @P6 STG.E.U16 desc[UR66][R22.64], R27 ;  /* 0x0000001b16006986 */ /* 0x0001e2000c101542 */
[----:B------:R-:W-:Y:S01]  /*72230*/  ISETP.LT.AND P6, PT, R61, UR4, !P1 ;  /* 0x000000043d007c0c */ /* 0x000fe2000cfc1270 */
[----:B0-----:R-:W-:-:S12]  /*72240*/  IMAD.WIDE R22, R25, 0x2, R52 ;  /* 0x0000000219167825 */ /* 0x001fd800078e0234 */
[----:B------:R0:W-:Y:S01]  /*72250*/  @P6 STG.E.U16 desc[UR66][R22.64], R50 ;  /* 0x0000003216006986 */ /* 0x0001e2000c101542 */
[----:B------:R-:W-:Y:S02]  /*72260*/  ISETP.LT.AND P6, PT, R44, UR4, !P1 ;  /* 0x000000042c007c0c */ /* 0x000fe4000cfc1270 */
[----:B------:R-:W-:Y:S01]  /*72270*/  PRMT R26, R50, 0x7632, R26 ;  /* 0x00007632321a7816 */ /* 0x000fe2000000001a */
[C---:B0-----:R-:W-:Y:S01]  /*72280*/  IMAD.WIDE R22, R25.reuse, 0x2, R54 ;  /* 0x0000000219167825 */ /* 0x041fe200078e0236 */
[----:B------:R-:W4:Y:S09]  /*72290*/  LDL.LU R50, [R1+0x54c] ;  /* 0x00054c0001327983 */ /* 0x000f320000300800 */
[----:B------:R0:W-:Y:S01]  /*722a0*/  @P6 STG.E.U16 desc[UR66][R22.64], R26 ;  /* 0x0000001a16006986 */ /* 0x0001e2000c101542 */
[----:B------:R-:W-:Y:S01]  /*722b0*/  ISETP.LT.AND P6, PT, R46, UR4, !P1 ;  /* 0x000000042e007c0c */ /* 0x000fe2000cfc1270 */
[----:B0-----:R-:W-:-:S12]  /*722c0*/  IMAD.WIDE R22, R25, 0x2, R56 ;  /* 0x0000000219167825 */ /* 0x001fd800078e0238 */
[----:B------:R0:W-:Y:S01]  /*722d0*/  @P6 STG.E.U16 desc[UR66][R22.64], R51 ;  /* 0x0000003316006986 */ /* 0x0001e2000c101542 */
[----:B------:R-:W-:Y:S02]  /*722e0*/  ISETP.LT.AND P6, PT, R49, UR4, !P1 ;  /* 0x0000000431007c0c */ /* 0x000fe4000cfc1270 */
[----:B------:R-:W-:Y:S01]  /*722f0*/  PRMT R26, R51, 0x7632, R26 ;  /* 0x00007632331a7816 */ /* 0x000fe2000000001a */
[----:B0-----:R-:W-:Y:S01]  /*72300*/  IMAD.WIDE R22, R25, 0x2, R58 ;  /* 0x0000000219167825 */ /* 0x001fe200078e023a */
[----:B------:R-:W4:Y:S09]  /*72310*/  LDL.LU R51, [R1+0x55c] ;  /* 0x00055c0001337983 */ /* 0x000f320000300800 */
[----:B------:R0:W-:Y:S01]  /*72320*/  @P6 STG.E.U16 desc[UR66][R22.64], R26 ;  /* 0x0000001a16006986 */ /* 0x0001e2000c101542 */
[----:B------:R-:W-:Y:S01]  /*72330*/  ISETP.LT.AND P6, PT, R61, UR4, !P2 ;  /* 0x000000043d007c0c */ /* 0x000fe2000d7c1270 */
[----:B0-----:R-:W-:-:S02]  /*72340*/  IMAD.WIDE R22, R24, 0x2, R52 ;  /* 0x0000000218167825 */ /* 0x001fc400078e0234 */
[----:B------:R-:W4:Y:S10]  /*72350*/  LDL.LU R26, [R1+0x534] ;  /* 0x00053400011a7983 */ /* 0x000f340000300800 */
[----:B--2---:R0:W-:Y:S01]  /*72360*/  @P6 STG.E.U16 desc[UR66][R22.64], R7 ;  /* 0x0000000716006986 */ /* 0x0041e2000c101542 */
[----:B------:R-:W-:-:S02]  /*72370*/  ISETP.LT.AND P6, PT, R44, UR4, !P2 ;  /* 0x000000042c007c0c */ /* 0x000fc4000d7c1270 */
[----:B------:R-:W-:Y:S01]  /*72380*/  PRMT R25, R7, 0x7632, R25 ;  /* 0x0000763207197816 */ /* 0x000fe20000000019 */
[----:B0-----:R-:W-:Y:S01]  /*72390*/  IMAD.WIDE R22, R24, 0x2, R54 ;  /* 0x0000000218167825 */ /* 0x001fe200078e0236 */
[----:B------:R-:W2:Y:S09]  /*723a0*/  LDL.LU R7, [R1+0x1e74] ;  /* 0x001e740001077983 */ /* 0x000eb20000300800 */
[----:B------:R0:W-:Y:S01]  /*723b0*/  @P6 STG.E.U16 desc[UR66][R22.64], R25 ;  /* 0x0000001916006986 */ /* 0x0001e2000c101542 */
[----:B------:R-:W-:Y:S01]  /*723c0*/  ISETP.LT.AND P6, PT, R46, UR4, !P2 ;  /* 0x000000042e007c0c */ /* 0x000fe2000d7c1270 */
[----:B0-----:R-:W-:-:S12]  /*723d0*/  IMAD.WIDE R22, R24, 0x2, R56 ;  /* 0x0000000218167825 */ /* 0x001fd800078e0238 */
[----:B---3--:R0:W-:Y:S01]  /*723e0*/  @P6 STG.E.U16 desc[UR66][R22.64], R6 ;  /* 0x0000000616006986 */ /* 0x0081e2000c101542 */
[----:B------:R-:W-:Y:S01]  /*723f0*/  ISETP.LT.AND P6, PT, R49, UR4, !P2 ;  /* 0x0000000431007c0c */ /* 0x000fe2000d7c1270 */
[----:B0-----:R-:W-:Y:S02]  /*72400*/  IMAD.MOV.U32 R23, RZ, RZ, R6 ;  /* 0x000000ffff177224 */ /* 0x001fe400078e0006 */
[----:B------:R-:W3:Y:S03]  /*72410*/  LDL.LU R6, [R1+0x1e70] ;  /* 0x001e700001067983 */ /* 0x000ee60000300800 */
[----:B------:R-:W-:Y:S01]  /*72420*/  PRMT R25, R23, 0x7632, R25 ;  /* 0x0000763217197816 */ /* 0x000fe20000000019 */
[----:B------:R-:W-:-:S06]  /*72430*/  IMAD.WIDE R22, R24, 0x2, R58 ;  /* 0x0000000218167825 */ /* 0x000fcc00078e023a */
[----:B------:R0:W-:Y:S04]  /*72440*/  @P6 STG.E.U16 desc[UR66][R22.64], R25 ;  /* 0x0000001916006986 */ /* 0x0001e8000c101542 */
[----:B0-----:R-:W2:Y:S01]  /*72450*/  LDL.LU R25, [R1+0x524] ;  /* 0x0005240001197983 */ /* 0x001ea20000300800 */
[----:B------:R-:W-:Y:S01]  /*72460*/  ISETP.LT.AND P6, PT, R61, UR4, !P0 ;  /* 0x000000043d007c0c */ /* 0x000fe2000c7c1270 */
[----:B------:R-:W-:Y:S01]  /*72470*/  IMAD.WIDE R22, R21, 0x2, R52 ;  /* 0x0000000215167825 */ /* 0x000fe200078e0234 */
[----:B------:R-:W-:-:S11]  /*72480*/  PRMT R24, R5, 0x7632, R24 ;  /* 0x0000763205187816 */ /* 0x000fd60000000018 */
[----:B------:R0:W-:Y:S01]  /*72490*/  @P6 STG.E.U16 desc[UR66][R22.64], R5 ;  /* 0x0000000516006986 */ /* 0x0001e2000c101542 */
[----:B------:R-:W-:Y:S01]  /*724a0*/  ISETP.LT.AND P6, PT, R44, UR4, !P0 ;  /* 0x000000042c007c0c */ /* 0x000fe2000c7c1270 */
[C---:B0-----:R-:W-:Y:S01]  /*724b0*/  IMAD.WIDE R22, R21.reuse, 0x2, R54 ;  /* 0x0000000215167825 */ /* 0x041fe200078e0236 */
[----:B------:R-:W-:Y:S01]  /*724c0*/  LOP3.LUT P1, RZ, R2, 0x100, RZ, 0xc0, !PT ;  /* 0x0000010002ff7812 */ /* 0x000fe2000782c0ff */
[----:B------:R-:W3:Y:S10]  /*724d0*/  LDL.LU R5, [R1+0x1e6c] ;  /* 0x001e6c0001057983 */ /* 0x000ef40000300800 */
[----:B------:R0:W-:Y:S01]  /*724e0*/  @P6 STG.E.U16 desc[UR66][R22.64], R24 ;  /* 0x0000001816006986 */ /* 0x0001e2000c101542 */
[----:B------:R-:W-:Y:S01]  /*724f0*/  ISETP.LT.AND P6, PT, R46, UR4, !P0 ;  /* 0x000000042e007c0c */ /* 0x000fe2000c7c1270 */
[----:B0-----:R-:W-:-:S12]  /*72500*/  IMAD.WIDE R22, R21, 0x2, R56 ;  /* 0x0000000215167825 */ /* 0x001fd800078e0238 */
[----:B------:R0:W-:Y:S01]  /*72510*/  @P6 STG.E.U16 desc[UR66][R22.64], R4 ;  /* 0x0000000416006986 */ /* 0x0001e2000c101542 */
[----:B------:R-:W-:Y:S01]  /*72520*/  ISETP.LT.AND P6, PT, R49, UR4, !P0 ;  /* 0x0000000431007c0c */ /* 0x000fe2000c7c1270 */
[----:B0-----:R-:W-:Y:S01]  /*72530*/  IMAD.MOV.U32 R23, RZ, RZ, R4 ;  /* 0x000000ffff177224 */ /* 0x001fe200078e0004 */
[----:B------:R-:W-:Y:S01]  /*72540*/  LOP3.LUT P2, RZ, R2, 0x200, RZ, 0xc0, !PT ;  /* 0x0000020002ff7812 */ /* 0x000fe2000784c0ff */
[----:B------:R-:W3:Y:S03]  /*72550*/  LDL.LU R4, [R1+0x1e68] ;  /* 0x001e680001047983 */ /* 0x000ee60000300800 */
[----:B------:R-:W-:Y:S01]  /*72560*/  PRMT R24, R23, 0x7632, R24 ;  /* 0x0000763217187816 */ /* 0x000fe20000000018 */
[----:B------:R-:W-:-:S06]  /*72570*/  IMAD.WIDE R22, R21, 0x2, R58 ;  /* 0x0000000215167825 */ /* 0x000fcc00078e023a */
[----:B------:R0:W-:Y:S01]  /*72580*/  @P6 STG.E.U16 desc[UR66][R22.64], R24 ;  /* 0x0000001816006986 */ /* 0x0001e2000c101542 */
[----:B------:R-:W-:Y:S01]  /*72590*/  ISETP.LT.AND P6, PT, R61, UR4, !P1 ;  /* 0x000000043d007c0c */ /* 0x000fe2000cfc1270 */
[----:B0-----:R-:W-:Y:S01]  /*725a0*/  IMAD.WIDE R22, R29, 0x2, R52 ;  /* 0x000000021d167825 */ /* 0x001fe200078e0234 */
[----:B------:R-:W-:-:S11]  /*725b0*/  LOP3.LUT P0, RZ, R2, 0x400, RZ, 0xc0, !PT ;  /* 0x0000040002ff7812 */ /* 0x000fd6000780c0ff */
[----:B--2---:R0:W-:Y:S01]  /*725c0*/  @P6 STG.E.U16 desc[UR66][R22.64], R25 ;  /* 0x0000001916006986 */ /* 0x0041e2000c101542 */
[----:B------:R-:W-:Y:S02]  /*725d0*/  ISETP.LT.AND P6, PT, R44, UR4, !P1 ;  /* 0x000000042c007c0c */ /* 0x000fe4000cfc1270 */
[----:B------:R-:W-:Y:S01]  /*725e0*/  PRMT R21, R25, 0x7632, R21 ;  /* 0x0000763219157816 */ /* 0x000fe20000000015 */
[----:B0-----:R-:W-:-:S10]  /*725f0*/  IMAD.WIDE R22, R29, 0x2, R54 ;  /* 0x000000021d167825 */ /* 0x001fd400078e0236 */
[----:B------:R0:W-:Y:S01]  /*72600*/  @P6 STG.E.U16 desc[UR66][R22.64], R21 ;  /* 0x0000001516006986 */ /* 0x0001e2000c101542 */
[----:B------:R-:W-:Y:S01]  /*72610*/  ISETP.LT.AND P6, PT, R46, UR4, !P1 ;  /* 0x000000042e007c0c */ /* 0x000fe2000cfc1270 */
[----:B0-----:R-:W-:-:S12]  /*72620*/  IMAD.WIDE R22, R29, 0x2, R56 ;  /* 0x000000021d167825 */ /* 0x001fd800078e0238 */
[----:B----4-:R0:W-:Y:S01]  /*72630*/  @P6 STG.E.U16 desc[UR66][R22.64], R26 ;  /* 0x0000001a16006986 */ /* 0x0101e2000c101542 */
[----:B------:R-:W-:Y:S02]  /*72640*/  ISETP.LT.AND P6, PT, R49, UR4, !P1 ;  /* 0x0000000431007c0c */ /* 0x000fe4000cfc1270 */
[----:B------:R-:W-:Y:S01]  /*72650*/  PRMT R21, R26, 0x7632, R21 ;  /* 0x000076321a157816 */ /* 0x000fe20000000015 */
[----:B0-----:R-:W-:-:S10]  /*72660*/  IMAD.WIDE R22, R29, 0x2, R58 ;  /* 0x000000021d167825 */ /* 0x001fd400078e023a */
[----:B------:R0:W-:Y:S01]  /*72670*/  @P6 STG.E.U16 desc[UR66][R22.64], R21 ;  /* 0x0000001516006986 */ /* 0x0001e2000c101542 */
[----:B------:R-:W-:Y:S01]  /*72680*/  ISETP.LT.AND P6, PT, R61, UR4, !P2 ;  /* 0x000000043d007c0c */ /* 0x000fe2000d7c1270 */
[----:B0-----:R-:W-:-:S12]  /*72690*/  IMAD.WIDE R22, R30, 0x2, R52 ;  /* 0x000000021e167825 */ /* 0x001fd800078e0234 */
[----:B------:R0:W-:Y:S01]  /*726a0*/  @P6 STG.E.U16 desc[UR66][R22.64], R28 ;  /* 0x0000001c16006986 */ /* 0x0001e2000c101542 */
        /* <DEDUP_REMOVED lines=9> */
[----:B0-----:R-:W-:Y:S01]  /*72740*/  IMAD.WIDE R22, R30, 0x2, R58 ;  /* 0x000000021e167825 */ /* 0x001fe200078e023a */
[----:B------:R-:W2:Y:S09]  /*72750*/  LDL.LU R35, [R1+0x560] ;  /* 0x0005600001237983 */ /* 0x000eb20000300800 */
[----:B------:R0:W-:Y:S01]  /*72760*/  @P6 STG.E.U16 desc[UR66][R22.64], R21 ;  /* 0x0000001516006986 */ /* 0x0001e2000c101542 */
[----:B------:R-:W-:Y:S01]  /*72770*/  ISETP.LT.AND P6, PT, R61, UR4, !P0 ;  /* 0x000000043d007c0c */ /* 0x000fe2000c7c1270 */
[----:B0-----:R-:W-:-:S12]  /*72780*/  IMAD.WIDE R22, R31, 0x2, R52 ;  /* 0x000000021f167825 */ /* 0x001fd800078e0234 */
[----:B------:R0:W-:Y:S01]  /*72790*/  @P6 STG.E.U16 desc[UR66][R22.64], R38 ;  /* 0x0000002616006986 */ /* 0x0001e2000c101542 */
[----:B------:R-:W-:Y:S02]  /*727a0*/  ISETP.LT.AND P6, PT, R44, UR4, !P0 ;  /* 0x000000042c007c0c */ /* 0x000fe4000c7c1270 */
[----:B------:R-:W-:Y:S01]  /*727b0*/  PRMT R21, R38, 0x7632, R21 ;  /* 0x0000763226157816 */ /* 0x000fe20000000015 */
[C---:B0-----:R-:W-:Y:S01]  /*727c0*/  IMAD.WIDE R22, R31.reuse, 0x2, R54 ;  /* 0x000000021f167825 */ /* 0x041fe200078e0236 */
[----:B------:R-:W-:Y:S01]  /*727d0*/  LOP3.LUT P1, RZ, R2, 0x800, RZ, 0xc0, !PT ;  /* 0x0000080002ff7812 */ /* 0x000fe2000782c0ff */
[----:B------:R-:W4:Y:S08]  /*727e0*/  LDL.LU R38, [R1+0x570] ;  /* 0x0005700001267983 */ /* 0x000f300000300800 */
[----:B------:R0:W-:Y:S01]  /*727f0*/  @P6 STG.E.U16 desc[UR66][R22.64], R21 ;  /* 0x0000001516006986 */ /* 0x0001e2000c101542 */
[----:B------:R-:W-:Y:S01]  /*72800*/  ISETP.LT.AND P6, PT, R46, UR4, !P0 ;  /* 0x000000042e007c0c */ /* 0x000fe2000c7c1270 */
[----:B0-----:R-:W-:-:S12]  /*72810*/  IMAD.WIDE R22, R31, 0x2, R56 ;  /* 0x000000021f167825 */ /* 0x001fd800078e0238 */
[----:B------:R0:W-:Y:S01]  /*72820*/  @P6 STG.E.U16 desc[UR66][R22.64], R39 ;  /* 0x0000002716006986 */ /* 0x0001e2000c101542 */
[----:B------:R-:W-:Y:S02]  /*72830*/  ISETP.LT.AND P6, PT, R49, UR4, !P0 ;  /* 0x0000000431007c0c */ /* 0x000fe4000c7c1270 */
[----:B------:R-:W-:Y:S01]  /*72840*/  PRMT R21, R39, 0x7632, R21 ;  /* 0x0000763227157816 */ /* 0x000fe20000000015 */
[----:B0-----:R-:W-:Y:S01]  /*72850*/  IMAD.WIDE R22, R31, 0x2, R58 ;  /* 0x000000021f167825 */ /* 0x001fe200078e023a */
[----:B------:R-:W3:Y:S09]  /*72860*/  LDL.LU R39, [R1+0x580] ;  /* 0x0005800001277983 */ /* 0x000ef20000300800 */
        /* <DEDUP_REMOVED lines=12> */
[----:B------:R-:W-:Y:S02]  /*72930*/  PRMT R21, R48, 0x7632, R21 ;  /* 0x0000763230157816 */ /* 0x000fe40000000015 */
[----:B------:R-:W-:Y:S01]  /*72940*/  LOP3.LUT P2, RZ, R2, 0x2000, RZ, 0xc0, !PT ;  /* 0x0000200002ff7812 */ /* 0x000fe2000784c0ff */
[----:B0-----:R-:W-:Y:S01]  /*72950*/  IMAD.WIDE R22, R32, 0x2, R58 ;  /* 0x0000000220167825 */ /* 0x001fe200078e023a */
[----:B------:R-:W3:Y:S07]  /*72960*/  LDL.LU R48, [R1+0x590] ;  /* 0x0005900001307983 */ /* 0x000eee0000300800 */
        /* <DEDUP_REMOVED lines=17> */
[----:B------:R-:W-:-:S03]  /*72a80*/  ISETP.LT.AND P6, PT, R61, UR4, !P0 ;  /* 0x000000043d007c0c */ /* 0x000fc6000c7c1270 */
[----:B------:R-:W3:Y:S01]  /*72a90*/  LDL.LU R40, [R1+0x574] ;  /* 0x0005740001287983 */ /* 0x000ee20000300800 */
[----:B0-----:R-:W-:Y:S01]  /*72aa0*/  IMAD.WIDE R22, R34, 0x2, R52 ;  /* 0x0000000222167825 */ /* 0x001fe200078e0234 */
[----:B------:R-:W-:-:S08]  /*72ab0*/  PRMT R21, R50, 0x7632, R21 ;  /* 0x0000763232157816 */ /* 0x000fd00000000015 */
[----:B------:R0:W-:Y:S04]  /*72ac0*/  @P6 STG.E.U16 desc[UR66][R22.64], R50 ;  /* 0x0000003216006986 */ /* 0x0001e8000c101542 */
[----:B0-----:R-:W3:Y:S01]  /*72ad0*/  LDL.LU R50, [R1] ;  /* 0x0000000001327983 */ /* 0x001ee20000300800 */
[----:B------:R-:W-:Y:S01]  /*72ae0*/  ISETP.LT.AND P6, PT, R44, UR4, !P0 ;  /* 0x000000042c007c0c */ /* 0x000fe2000c7c1270 */
[----:B------:R-:W-:Y:S01]  /*72af0*/  IMAD.WIDE R22, R34, 0x2, R54 ;  /* 0x0000000222167825 */ /* 0x000fe200078e0236 */
[----:B------:R-:W-:Y:S01]  /*72b00*/  LOP3.LUT P1, RZ, R2, 0x40000, RZ, 0xc0, !PT ;  /* 0x0004000002ff7812 */ /* 0x000fe2000782c0ff */
[----:B------:R-:W3:Y:S10]  /*72b10*/  LDL.LU R45, [R1+0x10] ;  /* 0x00001000012d7983 */ /* 0x000ef40000300800 */
[----:B------:R0:W-:Y:S01]  /*72b20*/  @P6 STG.E.U16 desc[UR66][R22.64], R21 ;  /* 0x0000001516006986 */ /* 0x0001e2000c101542 */
[----:B------:R-:W-:Y:S01]  /*72b30*/  ISETP.LT.AND P6, PT, R46, UR4, !P0 ;  /* 0x000000042e007c0c */ /* 0x000fe2000c7c1270 */
[----:B0-----:R-:W-:-:S12]  /*72b40*/  IMAD.WIDE R22, R34, 0x2, R56 ;  /* 0x0000000222167825 */ /* 0x001fd800078e0238 */
[----:B------:R0:W-:Y:S01]  /*72b50*/  @P6 STG.E.U16 desc[UR66][R22.64], R51 ;  /* 0x0000003316006986 */ /* 0x0001e2000c101542 */
[----:B------:R-:W-:Y:S02]  /*72b60*/  ISETP.LT.AND P6, PT, R49, UR4, !P0 ;  /* 0x0000000431007c0c */ /* 0x000fe4000c7c1270 */
[----:B------:R-:W-:Y:S01]  /*72b70*/  PRMT R21, R51, 0x7632, R21 ;  /* 0x0000763233157816 */ /* 0x000fe20000000015 */
[----:B0-----:R-:W-:Y:S01]  /*72b80*/  IMAD.WIDE R22, R34, 0x2, R58 ;  /* 0x0000000222167825 */ /* 0x001fe200078e023a */
[----:B------:R-:W-:Y:S01]  /*72b90*/  LOP3.LUT P2, RZ, R2, 0x1000, RZ, 0xc0, !PT ;  /* 0x0000100002ff7812 */ /* 0x000fe2000784c0ff */
[----:B------:R-:W3:Y:S08]  /*72ba0*/  LDL.LU R51, [R1+0x20] ;  /* 0x0000200001337983 */ /* 0x000ef00000300800 */
        /* <DEDUP_REMOVED lines=16> */
[----:B0-----:R-:W-:Y:S01]  /*72cb0*/  IMAD.WIDE R22, R37, 0x2, R52 ;  /* 0x0000000225167825 */ /* 0x001fe200078e0234 */
[----:B---3--:R-:W-:-:S11]  /*72cc0*/  PRMT R21, R39, 0x7632, R21 ;  /* 0x0000763227157816 */ /* 0x008fd60000000015 */
[----:B------:R0:W-:Y:S01]  /*72cd0*/  @P6 STG.E.U16 desc[UR66][R22.64], R39 ;  /* 0x0000002716006986 */ /* 0x0001e2000c101542 */
[----:B------:R-:W-:-:S03]  /*72ce0*/  ISETP.LT.AND P6, PT, R44, UR4, !P2 ;  /* 0x000000042c007c0c */ /* 0x000fc6000d7c1270 */
[----:B0-----:R-:W2:Y:S01]  /*72cf0*/  LDL.LU R39, [R1+0x584] ;  /* 0x0005840001277983 */ /* 0x001ea20000300800 */
[----:B------:R-:W-:-:S09]  /*72d00*/  IMAD.WIDE R22, R37, 0x2, R54 ;  /* 0x0000000225167825 */ /* 0x000fd200078e0236 */
[----:B------:R0:W-:Y:S01]  /*72d10*/  @P6 STG.E.U16 desc[UR66][R22.64], R21 ;  /* 0x0000001516006986 */ /* 0x0001e2000c101542 */
[----:B------:R-:W-:Y:S01]  /*72d20*/  ISETP.LT.AND P6, PT, R46, UR4, !P2 ;  /* 0x000000042e007c0c */ /* 0x000fe2000d7c1270 */
[----:B0-----:R-:W-:-:S12]  /*72d30*/  IMAD.WIDE R22, R37, 0x2, R56 ;  /* 0x0000000225167825 */ /* 0x001fd800078e0238 */
[----:B------:R0:W-:Y:S01]  /*72d40*/  @P6 STG.E.U16 desc[UR66][R22.64], R48 ;  /* 0x0000003016006986 */ /* 0x0001e2000c101542 */
[----:B------:R-:W-:-:S03]  /*72d50*/  PRMT R21, R48, 0x7632, R21 ;  /* 0x0000763230157816 */ /* 0x000fc60000000015 */
[----:B0-----:R-:W3:Y:S01]  /*72d60*/  LDL.LU R48, [R1+0x594] ;  /* 0x0005940001307983 */ /* 0x001ee20000300800 */
[----:B------:R-:W-:Y:S01]  /*72d70*/  ISETP.LT.AND P6, PT, R49, UR4, !P2 ;  /* 0x0000000431007c0c */ /* 0x000fe2000d7c1270 */
[----:B------:R-:W-:Y:S01]  /*72d80*/  IMAD.WIDE R22, R37, 0x2, R58 ;  /* 0x0000000225167825 */ /* 0x000fe200078e023a */
[----:B------:R-:W-:-:S11]  /*72d90*/  LOP3.LUT P0, RZ, R2, 0x4000, RZ, 0xc0, !PT ;  /* 0x0000400002ff7812 */ /* 0x000fd6000780c0ff */
[----:B------:R0:W-:Y:S01]  /*72da0*/  @P6 STG.E.U16 desc[UR66][R22.64], R21 ;  /* 0x0000001516006986 */ /* 0x0001e2000c101542 */
[----:B------:R-:W-:Y:S02]  /*72db0*/  ISETP.LT.AND P6, PT, R61, UR4, !P0 ;  /* 0x000000043d007c0c */ /* 0x000fe4000c7c1270 */
[----:B0-----:R-:W-:Y:S01]  /*72dc0*/  PRMT R21, R47, 0x7632, R21 ;  /* 0x000076322f157816 */ /* 0x001fe20000000015 */
[----:B------:R-:W-:-:S10]  /*72dd0*/  IMAD.WIDE R22, R50, 0x2, R52 ;  /* 0x0000000232167825 */ /* 0x000fd400078e0234 */
[----:B------:R0:W-:Y:S04]  /*72de0*/  @P6 STG.E.U16 desc[UR66][R22.64], R47 ;  /* 0x0000002f16006986 */ /* 0x0001e8000c101542 */
[----:B0-----:R-:W4:Y:S01]  /*72df0*/  LDL.LU R47, [R1+0x568] ;  /* 0x00056800012f7983 */ /* 0x001f220000300800 */
[----:B------:R-:W-:Y:S01]  /*72e00*/  ISETP.LT.AND P6, PT, R44, UR4, !P0 ;  /* 0x000000042c007c0c */ /* 0x000fe2000c7c1270 */
[----:B------:R-:W-:-:S12]  /*72e10*/  IMAD.WIDE R22, R50, 0x2, R54 ;  /* 0x0000000232167825 */ /* 0x000fd800078e0236 */
[----:B------:R0:W-:Y:S01]  /*72e20*/  @P6 STG.E.U16 desc[UR66][R22.64], R21 ;  /* 0x0000001516006986 */ /* 0x0001e2000c101542 */
[----:B------:R-:W-:Y:S01]  /*72e30*/  ISETP.LT.AND P6, PT, R46, UR4, !P0 ;  /* 0x000000042e007c0c */ /* 0x000fe2000c7c1270 */
[----:B0-----:R-:W-:Y:S01]  /*72e40*/  IMAD.WIDE R22, R50, 0x2, R56 ;  /* 0x0000000232167825 */ /* 0x001fe200078e0238 */
[----:B------:R-:W-:-:S11]  /*72e50*/  PRMT R21, R40, 0x7632, R21 ;  /* 0x0000763228157816 */ /* 0x000fd60000000015 */
[----:B------:R0:W-:Y:S01]  /*72e60*/  @P6 STG.E.U16 desc[UR66][R22.64], R40 ;  /* 0x0000002816006986 */ /* 0x0001e2000c101542 */
[----:B------:R-:W-:-:S03]  /*72e70*/  ISETP.LT.AND P6, PT, R49, UR4, !P0 ;  /* 0x0000000431007c0c */ /* 0x000fc6000c7c1270 */
[----:B0-----:R-:W4:Y:S01]  /*72e80*/  LDL.LU R40, [R1+0x578] ;  /* 0x0005780001287983 */ /* 0x001f220000300800 */
[----:B------:R-:W-:Y:S01]  /*72e90*/  IMAD.WIDE R22, R50, 0x2, R58 ;  /* 0x0000000232167825 */ /* 0x000fe200078e023a */
[----:B------:R-:W-:Y:S02]  /*72ea0*/  LOP3.LUT P1, RZ, R2, 0x10000, RZ, 0xc0, !PT ;  /* 0x0001000002ff7812 */ /* 0x000fe4000782c0ff */
[----:B------:R-:W4:Y:S06]  /*72eb0*/  LDL.LU R50, [R1+0x30] ;  /* 0x0000300001327983 */ /* 0x000f2c0000300800 */
[----:B------:R0:W-:Y:S01]  /*72ec0*/  @P6 STG.E.U16 desc[UR66][R22.64], R21 ;  /* 0x0000001516006986 */ /* 0x0001e2000c101542 */
[----:B------:R-:W-:Y:S01]  /*72ed0*/  ISETP.LT.AND P6, PT, R61, UR4, !P1 ;  /* 0x000000043d007c0c */ /* 0x000fe2000cfc1270 */
[----:B0-----:R-:W-:-:S12]  /*72ee0*/  IMAD.WIDE R22, R45, 0x2, R52 ;  /* 0x000000022d167825 */ /* 0x001fd800078e0234 */
[----:B--2---:R0:W-:Y:S01]  /*72ef0*/  @P6 STG.E.U16 desc[UR66][R22.64], R39 ;  /* 0x0000002716006986 */ /* 0x0041e2000c101542 */
[----:B------:R-:W-:Y:S02]  /*72f00*/  PRMT R21, R39, 0x7632, R21 ;  /* 0x0000763227157816 */ /* 0x000fe40000000015 */
[----:B------:R-:W-:Y:S01]  /*72f10*/  ISETP.LT.AND P6, PT, R44, UR4, !P1 ;  /* 0x000000042c007c0c */ /* 0x000fe2000cfc1270 */
[----:B0-----:R-:W2:Y:S01]  /*72f20*/  LDL.LU R39, [R1+0x588] ;  /* 0x0005880001277983 */ /* 0x001ea20000300800 */
[----:B------:R-:W-:-:S11]  /*72f30*/  IMAD.WIDE R22, R45, 0x2, R54 ;  /* 0x000000022d167825 */ /* 0x000fd600078e0236 */
[----:B------:R0:W-:Y:S01]  /*72f40*/  @P6 STG.E.U16 desc[UR66][R22.64], R21 ;  /* 0x0000001516006986 */ /* 0x0001e2000c101542 */
[----:B------:R-:W-:Y:S01]  /*72f50*/  ISETP.LT.AND P6, PT, R46, UR4, !P1 ;  /* 0x000000042e007c0c */ /* 0x000fe2000cfc1270 */
[----:B0-----:R-:W-:-:S12]  /*72f60*/  IMAD.WIDE R22, R45, 0x2, R56 ;  /* 0x000000022d167825 */ /* 0x001fd800078e0238 */
[----:B---3--:R0:W-:Y:S01]  /*72f70*/  @P6 STG.E.U16 desc[UR66][R22.64], R48 ;  /* 0x0000003016006986 */ /* 0x0081e2000c101542 */
[----:B------:R-:W-:-:S03]  /*72f80*/  PRMT R21, R48, 0x7632, R21 ;  /* 0x0000763230157816 */ /* 0x000fc60000000015 */
[----:B0-----:R-:W3:Y:S01]  /*72f90*/  LDL.LU R48, [R1+0x598] ;  /* 0x0005980001307983 */ /* 0x001ee20000300800 */
[----:B------:R-:W-:Y:S01]  /*72fa0*/  ISETP.LT.AND P6, PT, R49, UR4, !P1 ;  /* 0x0000000431007c0c */ /* 0x000fe2000cfc1270 */
[----:B------:R-:W-:Y:S01]  /*72fb0*/  IMAD.WIDE R22, R45, 0x2, R58 ;  /* 0x000000022d167825 */ /* 0x000fe200078e023a */
[----:B------:R-:W-:Y:S01]  /*72fc0*/  LOP3.LUT P2, RZ, R2, 0x20000, RZ, 0xc0, !PT ;  /* 0x0002000002ff7812 */ /* 0x000fe2000784c0ff */
[----:B------:R-:W3:Y:S10]  /*72fd0*/  LDL.LU R45, [R1+0x40] ;  /* 0x00004000012d7983 */ /* 0x000ef40000300800 */
[----:B------:R0:W-:Y:S01]  /*72fe0*/  @P6 STG.E.U16 desc[UR66][R22.64], R21 ;  /* 0x0000001516006986 */ /* 0x0001e2000c101542 */
[----:B------:R-:W-:Y:S01]  /*72ff0*/  ISETP.LT.AND P6, PT, R61, UR4, !P2 ;  /* 0x000000043d007c0c */ /* 0x000fe2000d7c1270 */
[----:B0-----:R-:W-:-:S12]  /*73000*/  IMAD.WIDE R22, R51, 0x2, R52 ;  /* 0x0000000233167825 */ /* 0x001fd800078e0234 */
[----:B----4-:R0:W-:Y:S01]  /*73010*/  @P6 STG.E.U16 desc[UR66][R22.64], R47 ;  /* 0x0000002f16006986 */ /* 0x0101e2000c101542 */
[----:B------:R-:W-:-:S03]  /*73020*/  PRMT R21, R47, 0x7632, R21 ;  /* 0x000076322f157816 */ /* 0x000fc60000000015 */
[----:B0-----:R-:W4:Y:S01]  /*73030*/  LDL.LU R47, [R1+0x56c] ;  /* 0x00056c00012f7983 */ /* 0x001f220000300800 */
[----:B------:R-:W-:Y:S01]  /*73040*/  ISETP.LT.AND P6, PT, R44, UR4, !P2 ;  /* 0x000000042c007c0c */ /* 0x000fe2000d7c1270 */
[----:B------:R-:W-:-:S12]  /*73050*/  IMAD.WIDE R22, R51, 0x2, R54 ;  /* 0x0000000233167825 */ /* 0x000fd800078e0236 */
[----:B------:R0:W-:Y:S01]  /*73060*/  @P6 STG.E.U16 desc[UR66][R22.64], R21 ;  /* 0x0000001516006986 */ /* 0x0001e2000c101542 */
[----:B------:R-:W-:Y:S01]  /*73070*/  ISETP.LT.AND P6, PT, R46, UR4, !P2 ;  /* 0x000000042e007c0c */ /* 0x000fe2000d7c1270 */
[----:B0-----:R-:W-:-:S12]  /*73080*/  IMAD.WIDE R22, R51, 0x2, R56 ;  /* 0x0000000233167825 */ /* 0x001fd800078e0238 */
[----:B------:R0:W-:Y:S01]  /*73090*/  @P6 STG.E.U16 desc[UR66][R22.64], R40 ;  /* 0x0000002816006986 */ /* 0x0001e2000c101542 */
[----:B------:R-:W-:Y:S02]  /*730a0*/  PRMT R21, R40, 0x7632, R21 ;  /* 0x0000763228157816 */ /* 0x000fe40000000015 */
[----:B------:R-:W-:Y:S01]  /*730b0*/  ISETP.LT.AND P6, PT, R49, UR4, !P2 ;  /* 0x0000000431007c0c */ /* 0x000fe2000d7c1270 */
[----:B0-----:R-:W4:Y:S01]  /*730c0*/  LDL.LU R40, [R1+0x57c] ;  /* 0x00057c0001287983 */ /* 0x001f220000300800 */
[----:B------:R-:W-:Y:S01]  /*730d0*/  IMAD.WIDE R22, R51, 0x2, R58 ;  /* 0x0000000233167825 */ /* 0x000fe200078e023a */
[----:B------:R-:W-:Y:S02]  /*730e0*/  LOP3.LUT P0, RZ, R2, 0x80000, RZ, 0xc0, !PT ;  /* 0x0008000002ff7812 */ /* 0x000fe4000780c0ff */
[----:B------:R-:W4:Y:S08]  /*730f0*/  LDL.LU R51, [R1+0x54] ;  /* 0x0000540001337983 */ /* 0x000f300000300800 */
        /* <DEDUP_REMOVED lines=171> */
[----:B------:R-:W-:Y:S02]  /*73bb0*/  ISETP.LT.AND P6, PT, R46, UR4, !P0 ;  /* 0x000000042e007c0c */ /* 0x000fe4000c7c1270 */
[C---:B------:R-:W-:Y:S02]  /*73bc0*/  LOP3.LUT P1, RZ, R2.reuse, 0x20000000, RZ, 0xc0, !PT ;  /* 0x2000000002ff7812 */ /* 0x040fe4000782c0ff */
[----:B------:R-:W-:Y:S01]  /*73bd0*/  LOP3.LUT P2, RZ, R2, 0x40000000, RZ, 0xc0, !PT ;  /* 0x4000000002ff7812 */ /* 0x000fe2000784c0ff */
[----:B0-----:R-:W-:-:S08]  /*73be0*/  IMAD.WIDE R22, R50, 0x2, R56 ;  /* 0x0000000232167825 */ /* 0x001fd000078e0238 */
[----:B------:R0:W-:Y:S01]  /*73bf0*/  @P6 STG.E.U16 desc[UR66][R22.64], R40 ;  /* 0x0000002816006986 */ /* 0x0001e2000c101542 */
[----:B------:R-:W-:Y:S02]  /*73c00*/  ISETP.LT.AND P6, PT, R49, UR4, !P0 ;  /* 0x0000000431007c0c */ /* 0x000fe4000c7c1270 */
[----:B------:R-:W-:Y:S02]  /*73c10*/  LOP3.LUT P0, RZ, R2, 0x80000000, RZ, 0xc0, !PT ;  /* 0x8000000002ff7812 */ /* 0x000fe4000780c0ff */
[----:B------:R-:W-:Y:S02]  /*73c20*/  PRMT R2, R40, 0x7632, R2 ;  /* 0x0000763228027816 */ /* 0x000fe40000000002 */
[----:B0-----:R-:W4:Y:S01]  /*73c30*/  LDL.LU R40, [R1+0x5f0] ;  /* 0x0005f00001287983 */ /* 0x001f220000300800 */
[----:B------:R-:W-:-:S03]  /*73c40*/  IMAD.WIDE R22, R50, 0x2, R58 ;  /* 0x0000000232167825 */ /* 0x000fc600078e023a */
[----:B------:R-:W4:Y:S04]  /*73c50*/  LDL.LU R50, [R1+0x114] ;  /* 0x0001140001327983 */ /* 0x000f280000300800 */
        /* <DEDUP_REMOVED lines=15> */
[----:B------:R-:W-:Y:S02]  /*73d50*/  IMAD.WIDE R22, R45, 0x2, R58 ;  /* 0x000000022d167825 */ /* 0x000fe400078e023a */
        /* <DEDUP_REMOVED lines=16> */
[----:B------:R-:W-:-:S03]  /*73e60*/  IMAD.WIDE R22, R51, 0x2, R58 ;  /* 0x0000000233167825 */ /* 0x000fc600078e023a */
        /* <DEDUP_REMOVED lines=262> */
[----:B0-----:R-:W-:Y:S01]  /*74ed0*/  IMAD.WIDE R22, R51, 0x2, R56 ;  /* 0x0000000233167825 */ /* 0x001fe200078e0238 */
[----:B------:R-:W-:-:S11]  /*74ee0*/  ISETP.LT.AND P5, PT, R49, UR4, !P5 ;  /* 0x0000000431007c0c */ /* 0x000fd6000efa1270 */
[----:B---3--:R0:W-:Y:S01]  /*74ef0*/  @P6 STG.E.U16 desc[UR66][R22.64], R48 ;  /* 0x0000003016006986 */ /* 0x0081e2000c101542 */
[----:B------:R-:W-:-:S03]  /*74f00*/  PRMT R2, R48, 0x7632, R2 ;  /* 0x0000763230027816 */ /* 0x000fc60000000002 */
[----:B0-----:R-:W3:Y:S01]  /*74f10*/  LDL.LU R48, [R1+0x680] ;  /* 0x0006800001307983 */ /* 0x001ee20000300800 */
[----:B------:R-:W-:Y:S01]  /*74f20*/  IMAD.WIDE R22, R51, 0x2, R58 ;  /* 0x0000000233167825 */ /* 0x000fe200078e023a */
[----:B------:R-:W-:Y:S02]  /*74f30*/  LOP3.LUT P0, RZ, R3, 0x4000, RZ, 0xc0, !PT ;  /* 0x0000400003ff7812 */ /* 0x000fe4000780c0ff */
[----:B------:R-:W3:Y:S04]  /*74f40*/  LDL.LU R51, [R1+0x16c] ;  /* 0x00016c0001337983 */ /* 0x000ee80000300800 */
        /* <DEDUP_REMOVED lines=16> */
[----:B------:R-:W4:Y:S07]  /*75050*/  LDL.LU R40, [R1+0x664] ;  /* 0x0006640001287983 */ /* 0x000f2e0000300800 */
[----:B------:R0:W-:Y:S01]  /*75060*/  @P5 STG.E.U16 desc[UR66][R22.64], R2 ;  /* 0x0000000216005986 */ /* 0x0001e2000c101542 */
[----:B------:R-:W-:-:S03]  /*75070*/  ISETP.LT.AND P5, PT, R61, UR4, !P6 ;  /* 0x000000043d007c0c */ /* 0x000fc6000f7a1270 */
[----:B------:R-:W4:Y:S01]  /*75080*/  LDL.LU R50, [R1+0x170] ;  /* 0x0001700001327983 */ /* 0x000f220000300800 */
[----:B0-----:R-:W-:-:S09]  /*75090*/  IMAD.WIDE R22, R45, 0x2, R52 ;  /* 0x000000022d167825 */ /* 0x001fd200078e0234 */
        /* <DEDUP_REMOVED lines=24> */
[----:B------:R-:W-:Y:S01]  /*75220*/  ISETP.LT.AND P4, PT, R49, UR4, !P4 ;  /* 0x0000000431007c0c */ /* 0x000fe2000e781270 */
[----:B0-----:R-:W-:-:S10]  /*75230*/  IMAD.WIDE R22, R51, 0x2, R56 ;  /* 0x0000000233167825 */ /* 0x001fd400078e0238 */
[----:B------:R0:W-:Y:S01]  /*75240*/  @P5 STG.E.U16 desc[UR66][R22.64], R40 ;  /* 0x0000002816005986 */ /* 0x0001e2000c101542 */
[----:B------:R-:W-:Y:S01]  /*75250*/  PRMT R2, R40, 0x7632, R2 ;  /* 0x0000763228027816 */ /* 0x000fe20000000002 */
[----:B0-----:R-:W-:Y:S02]  /*75260*/  IMAD.WIDE R22, R51, 0x2, R58 ;  /* 0x0000000233167825 */ /* 0x001fe400078e023a */
[----:B------:R-:W4:Y:S04]  /*75270*/  LDL.LU R40, [R1+0x668] ;  /* 0x0006680001287983 */ /* 0x000f280000300800 */
[----:B------:R0:W-:Y:S01]  /*75280*/  @P4 STG.E.U16 desc[UR66][R22.64], R2 ;  /* 0x0000000216004986 */ /* 0x0001e2000c101542 */
[----:B------:R-:W-:-:S03]  /*75290*/  ISETP.LT.AND P4, PT, R61, UR4, !P3 ;  /* 0x000000043d007c0c */ /* 0x000fc6000df81270 */
[----:B------:R-:W4:Y:S04]  /*752a0*/  LDL.LU R51, [R1+0x178] ;  /* 0x0001780001337983 */ /* 0x000f280000300800 */
[----:B------:R-:W4:Y:S01]  /*752b0*/  LDL.LU R38, [R1+0x698] ;  /* 0x0006980001267983 */ /* 0x000f220000300800 */
[----:B0-----:R-:W-:Y:S01]  /*752c0*/  IMAD.WIDE R22, R50, 0x2, R52 ;  /* 0x0000000232167825 */ /* 0x001fe200078e0234 */
[----:B------:R-:W-:-:S04]  /*752d0*/  ISETP.NE.AND P2, PT, R41, RZ, PT ;  /* 0x000000ff2900720c */ /* 0x000fc80003f45270 */
[----:B--2---:R0:W-:Y:S01]  /*752e0*/  @P4 STG.E.U16 desc[UR66][R22.64], R39 ;  /* 0x0000002716004986 */ /* 0x0041e2000c101542 */
[----:B------:R-:W-:Y:S02]  /*752f0*/  ISETP.LT.AND P4, PT, R44, UR4, !P3 ;  /* 0x000000042c007c0c */ /* 0x000fe4000df81270 */
[----:B------:R-:W-:Y:S01]  /*75300*/  PRMT R2, R39, 0x7632, R2 ;  /* 0x0000763227027816 */ /* 0x000fe20000000002 */
[----:B0-----:R-:W-:-:S10]  /*75310*/  IMAD.WIDE R22, R50, 0x2, R54 ;  /* 0x0000000232167825 */ /* 0x001fd400078e0236 */
[----:B------:R0:W-:Y:S01]  /*75320*/  @P4 STG.E.U16 desc[UR66][R22.64], R2 ;  /* 0x0000000216004986 */ /* 0x0001e2000c101542 */
[----:B------:R-:W-:Y:S01]  /*75330*/  ISETP.LT.AND P4, PT, R46, UR4, !P3 ;  /* 0x000000042e007c0c */ /* 0x000fe2000df81270 */
[----:B0-----:R-:W-:Y:S01]  /*75340*/  IMAD.WIDE R22, R50, 0x2, R56 ;  /* 0x0000000232167825 */ /* 0x001fe200078e0238 */
[----:B------:R-:W-:-:S11]  /*75350*/  ISETP.LT.AND P3, PT, R49, UR4, !P3 ;  /* 0x0000000431007c0c */ /* 0x000fd6000df61270 */
[----:B---3--:R0:W-:Y:S01]  /*75360*/  @P4 STG.E.U16 desc[UR66][R22.64], R48 ;  /* 0x0000003016004986 */ /* 0x0081e2000c101542 */
[----:B------:R-:W-:-:S03]  /*75370*/  PRMT R2, R48, 0x7632, R2 ;  /* 0x0000763230027816 */ /* 0x000fc60000000002 */
[----:B0-----:R-:W2:Y:S01]  /*75380*/  LDL.LU R48, [R1+0x688] ;  /* 0x0006880001307983 */ /* 0x001ea20000300800 */
[----:B------:R-:W-:-:S03]  /*75390*/  IMAD.WIDE R22, R50, 0x2, R58 ;  /* 0x0000000232167825 */ /* 0x000fc600078e023a */
[----:B------:R-:W3:Y:S04]  /*753a0*/  LDL.LU R50, [R1+0x17c] ;  /* 0x00017c0001327983 */ /* 0x000ee80000300800 */
[----:B------:R0:W-:Y:S01]  /*753b0*/  @P3 STG.E.U16 desc[UR66][R22.64], R2 ;  /* 0x0000000216003986 */ /* 0x0001e2000c101542 */
[----:B------:R-:W-:Y:S01]  /*753c0*/  ISETP.LT.AND P3, PT, R61, UR4, !P2 ;  /* 0x000000043d007c0c */ /* 0x000fe2000d761270 */
[----:B0-----:R-:W-:-:S12]  /*753d0*/  IMAD.WIDE R22, R45, 0x2, R52 ;  /* 0x000000022d167825 */ /* 0x001fd800078e0234 */
[----:B----4-:R0:W-:Y:S01]  /*753e0*/  @P3 STG.E.U16 desc[UR66][R22.64], R47 ;  /* 0x0000002f16003986 */ /* 0x0101e2000c101542 */
[----:B------:R-:W-:-:S03]  /*753f0*/  PRMT R2, R47, 0x7632, R2 ;  /* 0x000076322f027816 */ /* 0x000fc60000000002 */
[----:B0-----:R-:W4:Y:S04]  /*75400*/  LDL.LU R47, [R1+0x67c] ;  /* 0x00067c00012f7983 */ /* 0x001f280000300800 */
[----:B------:R-:W4:Y:S01]  /*75410*/  LDL.LU R39, [R1+0x66c] ;  /* 0x00066c0001277983 */ /* 0x000f220000300800 */
[----:B------:R-:W-:Y:S01]  /*75420*/  ISETP.LT.AND P3, PT, R44, UR4, !P2 ;  /* 0x000000042c007c0c */ /* 0x000fe2000d761270 */
[----:B------:R-:W-:-:S12]  /*75430*/  IMAD.WIDE R22, R45, 0x2, R54 ;  /* 0x000000022d167825 */ /* 0x000fd800078e0236 */
[----:B------:R0:W-:Y:S01]  /*75440*/  @P3 STG.E.U16 desc[UR66][R22.64], R2 ;  /* 0x0000000216003986 */ /* 0x0001e2000c101542 */
[----:B------:R-:W-:Y:S02]  /*75450*/  ISETP.LT.AND P3, PT, R46, UR4, !P2 ;  /* 0x000000042e007c0c */ /* 0x000fe4000d761270 */
[----:B------:R-:W-:Y:S01]  /*75460*/  ISETP.LT.AND P2, PT, R49, UR4, !P2 ;  /* 0x0000000431007c0c */ /* 0x000fe2000d741270 */
[----:B0-----:R-:W-:Y:S01]  /*75470*/  IMAD.WIDE R22, R45, 0x2, R56 ;  /* 0x000000022d167825 */ /* 0x001fe200078e0238 */
[----:B------:R-:W-:Y:S02]  /*75480*/  ISETP.NE.AND P1, PT, R42, RZ, PT ;  /* 0x000000ff2a00720c */ /* 0x000fe40003f25270 */
[----:B------:R-:W-:-:S07]  /*75490*/  PRMT R2, R40, 0x7632, R2 ;  /* 0x0000763228027816 */ /* 0x000fce0000000002 */
[----:B------:R0:W-:Y:S02]  /*754a0*/  @P3 STG.E.U16 desc[UR66][R22.64], R40 ;  /* 0x0000002816003986 */ /* 0x0001e4000c101542 */
[----:B0-----:R-:W-:Y:S02]  /*754b0*/  IMAD.WIDE R22, R45, 0x2, R58 ;  /* 0x000000022d167825 */ /* 0x001fe400078e023a */
[----:B------:R-:W4:Y:S04]  /*754c0*/  LDL.LU R40, [R1+0x69c] ;  /* 0x00069c0001287983 */ /* 0x000f280000300800 */
[----:B------:R0:W-:Y:S01]  /*754d0*/  @P2 STG.E.U16 desc[UR66][R22.64], R2 ;  /* 0x0000000216002986 */ /* 0x0001e2000c101542 */
[----:B------:R-:W-:-:S03]  /*754e0*/  ISETP.LT.AND P2, PT, R61, UR4, !P1 ;  /* 0x000000043d007c0c */ /* 0x000fc6000cf41270 */
[----:B------:R-:W4:Y:S01]  /*754f0*/  LDL.LU R45, [R1+0x180] ;  /* 0x00018000012d7983 */ /* 0x000f220000300800 */
[----:B0-----:R-:W-:-:S09]  /*75500*/  IMAD.WIDE R22, R51, 0x2, R52 ;  /* 0x0000000233167825 */ /* 0x001fd200078e0234 */
[----:B------:R0:W-:Y:S01]  /*75510*/  @P2 STG.E.U16 desc[UR66][R22.64], R38 ;  /* 0x0000002616002986 */ /* 0x0001e2000c101542 */
[----:B------:R-:W-:Y:S02]  /*75520*/  ISETP.LT.AND P2, PT, R44, UR4, !P1 ;  /* 0x000000042c007c0c */ /* 0x000fe4000cf41270 */
[----:B------:R-:W-:Y:S01]  /*75530*/  PRMT R2, R38, 0x7632, R2 ;  /* 0x0000763226027816 */ /* 0x000fe20000000002 */
[----:B0-----:R-:W-:-:S10]  /*75540*/  IMAD.WIDE R22, R51, 0x2, R54 ;  /* 0x0000000233167825 */ /* 0x001fd400078e0236 */
[----:B------:R0:W-:Y:S01]  /*75550*/  @P2 STG.E.U16 desc[UR66][R22.64], R2 ;  /* 0x0000000216002986 */ /* 0x0001e2000c101542 */
[----:B------:R-:W-:Y:S01]  /*75560*/  ISETP.LT.AND P2, PT, R46, UR4, !P1 ;  /* 0x000000042e007c0c */ /* 0x000fe2000cf41270 */
[----:B0-----:R-:W-:Y:S01]  /*75570*/  IMAD.WIDE R22, R51, 0x2, R56 ;  /* 0x0000000233167825 */ /* 0x001fe200078e0238 */
[----:B------:R-:W-:Y:S02]  /*75580*/  ISETP.LT.AND P1, PT, R49, UR4, !P1 ;  /* 0x0000000431007c0c */ /* 0x000fe4000cf21270 */
[----:B------:R-:W-:-:S09]  /*75590*/  ISETP.NE.AND P0, PT, R43, RZ, PT ;  /* 0x000000ff2b00720c */ /* 0x000fd20003f05270 */
[----:B--2---:R0:W-:Y:S01]  /*755a0*/  @P2 STG.E.U16 desc[UR66][R22.64], R48 ;  /* 0x0000003016002986 */ /* 0x0041e2000c101542 */
[----:B------:R-:W-:-:S03]  /*755b0*/  PRMT R2, R48, 0x7632, R2 ;  /* 0x0000763230027816 */ /* 0x000fc60000000002 */
[----:B0-----:R-:W2:Y:S01]  /*755c0*/  LDL.LU R48, [R1+0x68c] ;  /* 0x00068c0001307983 */ /* 0x001ea20000300800 */
[----:B------:R-:W-:-:S03]  /*755d0*/  IMAD.WIDE R22, R51, 0x2, R58 ;  /* 0x0000000233167825 */ /* 0x000fc600078e023a */
[----:B------:R-:W2:Y:S04]  /*755e0*/  LDL.LU R51, [R1+0x184] ;  /* 0x0001840001337983 */ /* 0x000ea80000300800 */
[----:B------:R3:W-:Y:S01]  /*755f0*/  @P1 STG.E.U16 desc[UR66][R22.64], R2 ;  /* 0x0000000216001986 */ /* 0x0007e2000c101542 */
[----:B------:R-:W-:Y:S01]  /*75600*/  ISETP.LT.AND P1, PT, R61, UR4, !P0 ;  /* 0x000000043d007c0c */ /* 0x000fe2000c721270 */
[----:B---3--:R-:W-:-:S12]  /*75610*/  IMAD.WIDE R22, R50, 0x2, R52 ;  /* 0x0000000232167825 */ /* 0x008fd800078e0234 */
[----:B----4-:R0:W-:Y:S01]  /*75620*/  @P1 STG.E.U16 desc[UR66][R22.64], R47 ;  /* 0x0000002f16001986 */ /* 0x0101e2000c101542 */
[----:B------:R-:W-:Y:S02]  /*75630*/  PRMT R2, R47, 0x7632, R2 ;  /* 0x000076322f027816 */ /* 0x000fe40000000002 */
[----:B------:R-:W-:Y:S01]  /*75640*/  ISETP.LT.AND P1, PT, R44, UR4, !P0 ;  /* 0x000000042c007c0c */ /* 0x000fe2000c721270 */
[----:B0-----:R-:W3:Y:S01]  /*75650*/  LDL.LU R47, [R1+0x6c0] ;  /* 0x0006c000012f7983 */ /* 0x001ee20000300800 */
[----:B------:R-:W-:-:S11]  /*75660*/  IMAD.WIDE R22, R50, 0x2, R54 ;  /* 0x0000000232167825 */ /* 0x000fd600078e0236 */
[----:B------:R0:W-:Y:S01]  /*75670*/  @P1 STG.E.U16 desc[UR66][R22.64], R2 ;  /* 0x0000000216001986 */ /* 0x0001e2000c101542 */
[----:B------:R-:W-:Y:S01]  /*75680*/  ISETP.LT.AND P1, PT, R46, UR4, !P0 ;  /* 0x000000042e007c0c */ /* 0x000fe2000c721270 */
[----:B0-----:R-:W-:-:S12]  /*75690*/  IMAD.WIDE R22, R50, 0x2, R56 ;  /* 0x0000000232167825 */ /* 0x001fd800078e0238 */
[----:B------:R0:W-:Y:S02]  /*756a0*/  @P1 STG.E.U16 desc[UR66][R22.64], R39 ;  /* 0x0000002716001986 */ /* 0x0001e4000c101542 */
[----:B0-----:R-:W-:Y:S02]  /*756b0*/  IMAD.WIDE R22, R50, 0x2, R58 ;  /* 0x0000000232167825 */ /* 0x001fe400078e023a */
[----:B------:R-:W4:Y:S01]  /*756c0*/  LDL.LU R50, [R1+0x6b0] ;  /* 0x0006b00001327983 */ /* 0x000f220000300800 */
[----:B------:R-:W-:-:S03]  /*756d0*/  PRMT R2, R39, 0x7632, R2 ;  /* 0x0000763227027816 */ /* 0x000fc60000000002 */
[----:B------:R-:W4:Y:S04]  /*756e0*/  LDL.LU R35, [R1+0x6e0] ;  /* 0x0006e00001237983 */ /* 0x000f280000300800 */
[----:B------:R-:W4:Y:S01]  /*756f0*/  LDL.LU R39, [R1+0x188] ;  /* 0x0001880001277983 */ /* 0x000f220000300800 */
[----:B------:R-:W-:-:S03]  /*75700*/  ISETP.LT.AND P0, PT, R49, UR4, !P0 ;  /* 0x0000000431007c0c */ /* 0x000fc6000c701270 */
[----:B------:R-:W4:Y:S01]  /*75710*/  LDL.LU R38, [R1+0x6d0] ;  /* 0x0006d00001267983 */ /* 0x000f220000300800 */
[----:B------:R-:W-:-:S09]  /*75720*/  LOP3.LUT P4, RZ, R3, 0x200000, RZ, 0xc0, !PT ;  /* 0x0020000003ff7812 */ /* 0x000fd2000788c0ff */
        /* <DEDUP_REMOVED lines=9> */
[----:B0-----:R-:W-:Y:S01]  /*757c0*/  IMAD.WIDE R22, R45, 0x2, R56 ;  /* 0x000000022d167825 */ /* 0x001fe200078e0238 */
[----:B------:R-:W-:-:S11]  /*757d0*/  LOP3.LUT P5, RZ, R3, 0x400000, RZ, 0xc0, !PT ;  /* 0x0040000003ff7812 */ /* 0x000fd600078ac0ff */
[----:B--2---:R0:W-:Y:S02]  /*757e0*/  @P0 STG.E.U16 desc[UR66][R22.64], R48 ;  /* 0x0000003016000986 */ /* 0x0041e4000c101542 */
[----:B0-----:R-:W-:Y:S02]  /*757f0*/  IMAD.WIDE R22, R45, 0x2, R58 ;  /* 0x000000022d167825 */ /* 0x001fe400078e023a */
[----:B------:R-:W2:Y:S04]  /*75800*/  LDL.LU R45, [R1+0x18c] ;  /* 0x00018c00012d7983 */ /* 0x000ea80000300800 */
[----:B------:R-:W2:Y:S01]  /*75810*/  LDL.LU R40, [R1+0x6c4] ;  /* 0x0006c40001287983 */ /* 0x000ea20000300800 */
[----:B------:R-:W-:Y:S02]  /*75820*/  ISETP.LT.AND P0, PT, R49, UR4, !P4 ;  /* 0x0000000431007c0c */ /* 0x000fe4000e701270 */
[----:B------:R-:W-:-:S02]  /*75830*/  PRMT R2, R48, 0x7632, R2 ;  /* 0x0000763230027816 */ /* 0x000fc40000000002 */
[----:B------:R-:W2:Y:S09]  /*75840*/  LDL.LU R48, [R1+0x6b4] ;  /* 0x0006b40001307983 */ /* 0x000eb20000300800 */
[----:B------:R0:W-:Y:S01]  /*75850*/  @P0 STG.E.U16 desc[UR66][R22.64], R2 ;  /* 0x0000000216000986 */ /* 0x0001e2000c101542 */
[----:B------:R-:W-:Y:S01]  /*75860*/  ISETP.LT.AND P0, PT, R61, UR4, !P5 ;  /* 0x000000043d007c0c */ /* 0x000fe2000ef01270 */
[----:B0-----:R-:W-:-:S12]  /*75870*/  IMAD.WIDE R22, R51, 0x2, R52 ;  /* 0x0000000233167825 */ /* 0x001fd800078e0234 */
[----:B---3--:R0:W-:Y:S01]  /*75880*/  @P0 STG.E.U16 desc[UR66][R22.64], R47 ;  /* 0x0000002f16000986 */ /* 0x0081e2000c101542 */
[----:B------:R-:W-:Y:S02]  /*75890*/  ISETP.LT.AND P0, PT, R44, UR4, !P5 ;  /* 0x000000042c007c0c */ /* 0x000fe4000ef01270 */
[----:B------:R-:W-:Y:S01]  /*758a0*/  PRMT R2, R47, 0x7632, R2 ;  /* 0x000076322f027816 */ /* 0x000fe20000000002 */
[C---:B0-----:R-:W-:Y:S01]  /*758b0*/  IMAD.WIDE R22, R51.reuse, 0x2, R54 ;  /* 0x0000000233167825 */ /* 0x041fe200078e0236 */
[----:B------:R-:W3:Y:S09]  /*758c0*/  LDL.LU R47, [R1+0x6e4] ;  /* 0x0006e400012f7983 */ /* 0x000ef20000300800 */
[----:B------:R0:W-:Y:S01]  /*758d0*/  @P0 STG.E.U16 desc[UR66][R22.64], R2 ;  /* 0x0000000216000986 */ /* 0x0001e2000c101542 */
[----:B------:R-:W-:Y:S01]  /*758e0*/  ISETP.LT.AND P0, PT, R46, UR4, !P5 ;  /* 0x000000042e007c0c */ /* 0x000fe2000ef01270 */
[----:B0-----:R-:W-:-:S12]  /*758f0*/  IMAD.WIDE R22, R51, 0x2, R56 ;  /* 0x0000000233167825 */ /* 0x001fd800078e0238 */
[----:B----4-:R0:W-:Y:S01]  /*75900*/  @P0 STG.E.U16 desc[UR66][R22.64], R50 ;  /* 0x0000003216000986 */ /* 0x0101e2000c101542 */
[----:B------:R-:W-:Y:S01]  /*75910*/  PRMT R2, R50, 0x7632, R2 ;  /* 0x0000763232027816 */ /* 0x000fe20000000002 */
[----:B0-----:R-:W-:Y:S02]  /*75920*/  IMAD.WIDE R22, R51, 0x2, R58 ;  /* 0x0000000233167825 */ /* 0x001fe400078e023a */
[----:B------:R-:W4:Y:S04]  /*75930*/  LDL.LU R50, [R1+0x6d4] ;  /* 0x0006d40001327983 */ /* 0x000f280000300800 */
[----:B------:R-:W4:Y:S01]  /*75940*/  LDL.LU R51, [R1+0xd0] ;  /* 0x0000d00001337983 */ /* 0x000f220000300800 */
[----:B------:R-:W-:Y:S02]  /*75950*/  ISETP.LT.AND P0, PT, R49, UR4, !P5 ;  /* 0x0000000431007c0c */ /* 0x000fe4000ef01270 */
[----:B------:R-:W-:-:S11]  /*75960*/  LOP3.LUT P6, RZ, R3, 0x800000, RZ, 0xc0, !PT ;  /* 0x0080000003ff7812 */ /* 0x000fd600078cc0ff */
        /* <DEDUP_REMOVED lines=10> */
[----:B------:R-:W-:-:S11]  /*75a10*/  PRMT R2, R38, 0x7632, R2 ;  /* 0x0000763226027816 */ /* 0x000fd60000000002 */
[----:B------:R0:W-:Y:S04]  /*75a20*/  @P0 STG.E.U16 desc[UR66][R22.64], R38 ;  /* 0x0000002616000986 */ /* 0x0001e8000c101542 */
[----:B0-----:R-:W4:Y:S01]  /*75a30*/  LDL.LU R38, [R1+0x6c8] ;  /* 0x0006c80001267983 */ /* 0x001f220000300800 */
[----:B------:R-:W-:Y:S01]  /*75a40*/  IMAD.WIDE R22, R39, 0x2, R58 ;  /* 0x0000000227167825 */ /* 0x000fe200078e023a */
[----:B------:R-:W-:Y:S02]  /*75a50*/  ISETP.LT.AND P0, PT, R49, UR4, !P6 ;  /* 0x0000000431007c0c */ /* 0x000fe4000f701270 */
[----:B------:R-:W4:Y:S01]  /*75a60*/  LDL.LU R39, [R1+0x6b8] ;  /* 0x0006b80001277983 */ /* 0x000f220000300800 */
[----:B------:R-:W-:-:S10]  /*75a70*/  LOP3.LUT P4, RZ, R3, 0x1000000, RZ, 0xc0, !PT ;  /* 0x0100000003ff7812 */ /* 0x000fd4000788c0ff */
[----:B------:R2:W-:Y:S01]  /*75a80*/  @P0 STG.E.U16 desc[UR66][R22.64], R2 ;  /* 0x0000000216000986 */ /* 0x0005e2000c101542 */
[----:B------:R-:W-:Y:S01]  /*75a90*/  ISETP.LT.AND P0, PT, R61, UR4, !P4 ;  /* 0x000000043d007c0c */ /* 0x000fe2000e701270 */
[----:B--2---:R-:W-:Y:S01]  /*75aa0*/  IMAD.WIDE R22, R45, 0x2, R52 ;  /* 0x000000022d167825 */ /* 0x004fe200078e0234 */
[----:B------:R-:W-:-:S11]  /*75ab0*/  PRMT R2, R40, 0x7632, R2 ;  /* 0x0000763228027816 */ /* 0x000fd60000000002 */
[----:B------:R0:W-:Y:S01]  /*75ac0*/  @P0 STG.E.U16 desc[UR66][R22.64], R40 ;  /* 0x0000002816000986 */ /* 0x0001e2000c101542 */
[----:B------:R-:W-:-:S03]  /*75ad0*/  ISETP.LT.AND P0, PT, R44, UR4, !P4 ;  /* 0x000000042c007c0c */ /* 0x000fc6000e701270 */
[----:B0-----:R-:W2:Y:S01]  /*75ae0*/  LDL.LU R40, [R1+0x6e8] ;  /* 0x0006e80001287983 */ /* 0x001ea20000300800 */
[----:B------:R-:W-:-:S09]  /*75af0*/  IMAD.WIDE R22, R45, 0x2, R54 ;  /* 0x000000022d167825 */ /* 0x000fd200078e0236 */
[----:B------:R0:W-:Y:S01]  /*75b00*/  @P0 STG.E.U16 desc[UR66][R22.64], R2 ;  /* 0x0000000216000986 */ /* 0x0001e2000c101542 */
[----:B------:R-:W-:Y:S01]  /*75b10*/  ISETP.LT.AND P0, PT, R46, UR4, !P4 ;  /* 0x000000042e007c0c */ /* 0x000fe2000e701270 */
[----:B0-----:R-:W-:Y:S01]  /*75b20*/  IMAD.WIDE R22, R45, 0x2, R56 ;  /* 0x000000022d167825 */ /* 0x001fe200078e0238 */
[----:B------:R-:W-:-:S11]  /*75b30*/  PRMT R2, R48, 0x7632, R2 ;  /* 0x0000763230027816 */ /* 0x000fd60000000002 */
[----:B------:R0:W-:Y:S04]  /*75b40*/  @P0 STG.E.U16 desc[UR66][R22.64], R48 ;  /* 0x0000003016000986 */ /* 0x0001e8000c101542 */
[----:B0-----:R-:W2:Y:S01]  /*75b50*/  LDL.LU R48, [R1+0x6d8] ;  /* 0x0006d80001307983 */ /* 0x001ea20000300800 */
[----:B------:R-:W-:Y:S01]  /*75b60*/  IMAD.WIDE R22, R45, 0x2, R58 ;  /* 0x000000022d167825 */ /* 0x000fe200078e023a */
[----:B------:R-:W-:Y:S02]  /*75b70*/  ISETP.LT.AND P0, PT, R49, UR4, !P4 ;  /* 0x0000000431007c0c */ /* 0x000fe4000e701270 */
[----:B------:R-:W2:Y:S01]  /*75b80*/  LDL.LU R45, [R1+0x6cc] ;  /* 0x0006cc00012d7983 */ /* 0x000ea20000300800 */
[----:B------:R-:W-:-:S10]  /*75b90*/  LOP3.LUT P5, RZ, R3, 0x2000000, RZ, 0xc0, !PT ;  /* 0x0200000003ff7812 */ /* 0x000fd400078ac0ff */
[----:B------:R3:W-:Y:S01]  /*75ba0*/  @P0 STG.E.U16 desc[UR66][R22.64], R2 ;  /* 0x0000000216000986 */ /* 0x0007e2000c101542 */
[----:B------:R-:W-:Y:S02]  /*75bb0*/  ISETP.LT.AND P0, PT, R61, UR4, !P5 ;  /* 0x000000043d007c0c */ /* 0x000fe4000ef01270 */
[----:B---3--:R-:W-:Y:S01]  /*75bc0*/  PRMT R2, R47, 0x7632, R2 ;  /* 0x000076322f027816 */ /* 0x008fe20000000002 */
[----:B----4-:R-:W-:-:S10]  /*75bd0*/  IMAD.WIDE R22, R51, 0x2, R52 ;  /* 0x0000000233167825 */ /* 0x010fd400078e0234 */
[----:B------:R0:W-:Y:S01]  /*75be0*/  @P0 STG.E.U16 desc[UR66][R22.64], R47 ;  /* 0x0000002f16000986 */ /* 0x0001e2000c101542 */
[----:B------:R-:W-:-:S03]  /*75bf0*/  ISETP.LT.AND P0, PT, R44, UR4, !P5 ;  /* 0x000000042c007c0c */ /* 0x000fc6000ef01270 */
[----:B0-----:R-:W3:Y:S01]  /*75c00*/  LDL.LU R47, [R1+0x6bc] ;  /* 0x0006bc00012f7983 */ /* 0x001ee20000300800 */
[----:B------:R-:W-:-:S09]  /*75c10*/  IMAD.WIDE R22, R51, 0x2, R54 ;  /* 0x0000000233167825 */ /* 0x000fd200078e0236 */
[----:B------:R0:W-:Y:S01]  /*75c20*/  @P0 STG.E.U16 desc[UR66][R22.64], R2 ;  /* 0x0000000216000986 */ /* 0x0001e2000c101542 */
[----:B------:R-:W-:Y:S01]  /*75c30*/  ISETP.LT.AND P0, PT, R46, UR4, !P5 ;  /* 0x000000042e007c0c */ /* 0x000fe2000ef01270 */
[----:B0-----:R-:W-:Y:S01]  /*75c40*/  IMAD.WIDE R22, R51, 0x2, R56 ;  /* 0x0000000233167825 */ /* 0x001fe200078e0238 */
[----:B------:R-:W-:-:S11]  /*75c50*/  PRMT R2, R50, 0x7632, R2 ;  /* 0x0000763232027816 */ /* 0x000fd60000000002 */
[----:B------:R0:W-:Y:S04]  /*75c60*/  @P0 STG.E.U16 desc[UR66][R22.64], R50 ;  /* 0x0000003216000986 */ /* 0x0001e8000c101542 */
[----:B0-----:R-:W4:Y:S01]  /*75c70*/  LDL.LU R50, [R1+0x6ec] ;  /* 0x0006ec0001327983 */ /* 0x001f220000300800 */
[----:B------:R-:W-:-:S03]  /*75c80*/  IMAD.WIDE R22, R51, 0x2, R58 ;  /* 0x0000000233167825 */ /* 0x000fc600078e023a */
[----:B------:R-:W4:Y:S04]  /*75c90*/  LDL.LU R51, [R1+0x6dc] ;  /* 0x0006dc0001337983 */ /* 0x000f280000300800 */
[----:B------:R-:W4:Y:S04]  /*75ca0*/  LDL.LU R30, [R1+0x740] ;  /* 0x00074000011e7983 */ /* 0x000f280000300800 */
[----:B------:R-:W4:Y:S01]  /*75cb0*/  LDL.LU R24, [R1+0x730] ;  /* 0x0007300001187983 */ /* 0x000f220000300800 */
[----:B------:R-:W-:-:S03]  /*75cc0*/  ISETP.LT.AND P0, PT, R49, UR4, !P5 ;  /* 0x0000000431007c0c */ /* 0x000fc6000ef01270 */
[----:B------:R-:W4:Y:S01]  /*75cd0*/  LDL.LU R25, [R1+0x720] ;  /* 0x0007200001197983 */ /* 0x000f220000300800 */
[----:B------:R-:W-:-:S03]  /*75ce0*/  LOP3.LUT P6, RZ, R3, 0x4000000, RZ, 0xc0, !PT ;  /* 0x0400000003ff7812 */ /* 0x000fc600078cc0ff */
[----:B------:R-:W4:Y:S01]  /*75cf0*/  LDL.LU R26, [R1+0x710] ;  /* 0x00071000011a7983 */ /* 0x000f220000300800 */
[----:B------:R-:W-:-:S03]  /*75d00*/  LOP3.LUT P4, RZ, R3, 0x8000000, RZ, 0xc0, !PT ;  /* 0x0800000003ff7812 */ /* 0x000fc6000788c0ff */
        /* <DEDUP_REMOVED lines=8> */
[----:B0-----:R-:W-:Y:S01]  /*75d90*/  IMAD.WIDE R22, R20, 0x2, R54 ;  /* 0x0000000214167825 */ /* 0x001fe200078e0236 */
[----:B------:R-:W4:Y:S09]  /*75da0*/  LDL.LU R38, [R1+0x724] ;  /* 0x0007240001267983 */ /* 0x000f320000300800 */
[----:B------:R0:W-:Y:S01]  /*75db0*/  @P0 STG.E.U16 desc[UR66][R22.64], R2 ;  /* 0x0000000216000986 */ /* 0x0001e2000c101542 */
[----:B------:R-:W-:Y:S01]  /*75dc0*/  ISETP.LT.AND P0, PT, R46, UR4, !P6 ;  /* 0x000000042e007c0c */ /* 0x000fe2000f701270 */
[----:B0-----:R-:W-:-:S12]  /*75dd0*/  IMAD.WIDE R22, R20, 0x2, R56 ;  /* 0x0000000214167825 */ /* 0x001fd800078e0238 */
[----:B------:R0:W-:Y:S01]  /*75de0*/  @P0 STG.E.U16 desc[UR66][R22.64], R39 ;  /* 0x0000002716000986 */ /* 0x0001e2000c101542 */
[----:B------:R-:W-:Y:S01]  /*75df0*/  ISETP.LT.AND P0, PT, R49, UR4, !P6 ;  /* 0x0000000431007c0c */ /* 0x000fe2000f701270 */
[----:B------:R-:W-:Y:S01]  /*75e00*/  IMAD.WIDE R20, R20, 0x2, R58 ;  /* 0x0000000214147825 */ /* 0x000fe200078e023a */
[----:B------:R-:W-:Y:S02]  /*75e10*/  PRMT R2, R39, 0x7632, R2 ;  /* 0x0000763227027816 */ /* 0x000fe40000000002 */
[----:B------:R-:W-:Y:S01]  /*75e20*/  LOP3.LUT P5, RZ, R3, 0x10000000, RZ, 0xc0, !PT ;  /* 0x1000000003ff7812 */ /* 0x000fe200078ac0ff */
[----:B0-----:R-:W4:Y:S08]  /*75e30*/  LDL.LU R39, [R1+0x714] ;  /* 0x0007140001277983 */ /* 0x001f300000300800 */
[----:B------:R0:W-:Y:S01]  /*75e40*/  @P0 STG.E.U16 desc[UR66][R20.64], R2 ;  /* 0x0000000214000986 */ /* 0x0001e2000c101542 */
[----:B------:R-:W-:Y:S01]  /*75e50*/  ISETP.LT.AND P0, PT, R61, UR4, !P4 ;  /* 0x000000043d007c0c */ /* 0x000fe2000e701270 */
[----:B0-----:R-:W-:-:S12]  /*75e60*/  IMAD.WIDE R20, R19, 0x2, R52 ;  /* 0x0000000213147825 */ /* 0x001fd800078e0234 */
[----:B--2---:R0:W-:Y:S01]  /*75e70*/  @P0 STG.E.U16 desc[UR66][R20.64], R40 ;  /* 0x0000002814000986 */ /* 0x0041e2000c101542 */
[----:B------:R-:W-:Y:S02]  /*75e80*/  ISETP.LT.AND P0, PT, R44, UR4, !P4 ;  /* 0x000000042c007c0c */ /* 0x000fe4000e701270 */
[----:B------:R-:W-:Y:S01]  /*75e90*/  PRMT R2, R40, 0x7632, R2 ;  /* 0x0000763228027816 */ /* 0x000fe20000000002 */
[C---:B0-----:R-:W-:Y:S01]  /*75ea0*/  IMAD.WIDE R20, R19.reuse, 0x2, R54 ;  /* 0x0000000213147825 */ /* 0x041fe200078e0236 */
[----:B------:R-:W2:Y:S09]  /*75eb0*/  LDL.LU R40, [R1+0x748] ;  /* 0x0007480001287983 */ /* 0x000eb20000300800 */
        /* <DEDUP_REMOVED lines=8> */
[----:B------:R-:W2:Y:S08]  /*75f40*/  LDL.LU R48, [R1+0x738] ;  /* 0x0007380001307983 */ /* 0x000eb00000300800 */
        /* <DEDUP_REMOVED lines=10> */
[----:B0-----:R-:W-:-:S04]  /*75ff0*/  IMAD.WIDE R20, R18, 0x2, R56 ;  /* 0x0000000212147825 */ /* 0x001fc800078e0238 */
[----:B------:R-:W-:-:S08]  /*76000*/  IMAD.WIDE R18, R18, 0x2, R58 ;  /* 0x0000000212127825 */ /* 0x000fd000078e023a */
[----:B---3--:R-:W-:Y:S01]  /*76010*/  @P0 STG.E.U16 desc[UR66][R20.64], R47 ;  /* 0x0000002f14000986 */ /* 0x008fe2000c101542 */
[----:B------:R-:W-:Y:S02]  /*76020*/  ISETP.LT.AND P0, PT, R49, UR4, !P5 ;  /* 0x0000000431007c0c */ /* 0x000fe4000ef01270 */
[----:B------:R-:W-:-:S11]  /*76030*/  PRMT R2, R47, 0x7632, R2 ;  /* 0x000076322f027816 */ /* 0x000fd60000000002 */
        /* <DEDUP_REMOVED lines=17> */
[----:B------:R-:W-:-:S02]  /*76150*/  ISETP.LT.AND P0, PT, R61, UR4, !P4 ;  /* 0x000000043d007c0c */ /* 0x000fc4000e701270 */
[----:B------:R-:W-:Y:S01]  /*76160*/  PRMT R17, R30, 0x7632, R17 ;  /* 0x000076321e117816 */ /* 0x000fe20000000011 */
[----:B------:R-:W4:Y:S01]  /*76170*/  LDL.LU R47, [R1+0x74c] ;  /* 0x00074c00012f7983 */ /* 0x000f220000300800 */
[----:B------:R-:W-:-:S03]  /*76180*/  LOP3.LUT P5, RZ, R3, 0x80000000, RZ, 0xc0, !PT ;  /* 0x8000000003ff7812 */ /* 0x000fc600078ac0ff */
[----:B------:R-:W3:Y:S01]  /*76190*/  LDL.LU R50, [R1+0x73c] ;  /* 0x00073c0001327983 */ /* 0x000ee20000300800 */
[----:B0-----:R-:W-:-:S05]  /*761a0*/  IMAD.WIDE R18, R16, 0x2, R52 ;  /* 0x0000000210127825 */ /* 0x001fca00078e0234 */
[----:B------:R0:W-:Y:S01]  /*761b0*/  @P0 STG.E.U16 desc[UR66][R18.64], R30 ;  /* 0x0000001e12000986 */ /* 0x0001e2000c101542 */
[----:B------:R-:W-:Y:S01]  /*761c0*/  ISETP.LT.AND P0, PT, R44, UR4, !P4 ;  /* 0x000000042c007c0c */ /* 0x000fe2000e701270 */
[----:B0-----:R-:W-:-:S12]  /*761d0*/  IMAD.WIDE R18, R16, 0x2, R54 ;  /* 0x0000000210127825 */ /* 0x001fd800078e0236 */
[----:B------:R0:W-:Y:S01]  /*761e0*/  @P0 STG.E.U16 desc[UR66][R18.64], R17 ;  /* 0x0000001112000986 */ /* 0x0001e2000c101542 */
[----:B------:R-:W-:Y:S01]  /*761f0*/  ISETP.LT.AND P0, PT, R46, UR4, !P4 ;  /* 0x000000042e007c0c */ /* 0x000fe2000e701270 */
[----:B0-----:R-:W-:-:S12]  /*76200*/  IMAD.WIDE R18, R16, 0x2, R56 ;  /* 0x0000000210127825 */ /* 0x001fd800078e0238 */
[----:B------:R-:W-:Y:S01]  /*76210*/  @P0 STG.E.U16 desc[UR66][R18.64], R24 ;  /* 0x0000001812000986 */ /* 0x000fe2000c101542 */
[----:B------:R-:W-:Y:S01]  /*76220*/  ISETP.LT.AND P0, PT, R49, UR4, !P4 ;  /* 0x0000000431007c0c */ /* 0x000fe2000e701270 */
[----:B------:R-:W-:Y:S01]  /*76230*/  IMAD.WIDE R16, R16, 0x2, R58 ;  /* 0x0000000210107825 */ /* 0x000fe200078e023a */
[----:B------:R-:W-:-:S11]  /*76240*/  PRMT R2, R24, 0x7632, R2 ;  /* 0x0000763218027816 */ /* 0x000fd60000000002 */
        /* <DEDUP_REMOVED lines=14> */
[----:B0-----:R-:W-:-:S08]  /*76330*/  IMAD.WIDE R16, R15, 0x2, R58 ;  /* 0x000000020f107825 */ /* 0x001fd000078e023a */
        /* <DEDUP_REMOVED lines=10> */
[----:B------:R-:W-:Y:S01]  /*763e0*/  @P0 STG.E.U16 desc[UR66][R16.64], R35 ;  /* 0x0000002310000986 */ /* 0x000fe2000c101542 */
[----:B------:R-:W-:Y:S01]  /*763f0*/  ISETP.LT.AND P0, PT, R49, UR4, !P6 ;  /* 0x0000000431007c0c */ /* 0x000fe2000f701270 */
[----:B------:R-:W-:Y:S01]  /*76400*/  IMAD.WIDE R14, R14, 0x2, R58 ;  /* 0x000000020e0e7825 */ /* 0x000fe200078e023a */
[----:B------:R-:W-:Y:S02]  /*76410*/  PRMT R2, R35, 0x7632, R2 ;  /* 0x0000763223027816 */ /* 0x000fe40000000002 */
        /* <DEDUP_REMOVED lines=31> */
[----:B0-----:R-:W2:Y:S08]  /*76610*/  LDL.LU R48, [R1+0x72c] ;  /* 0x00072c0001307983 */ /* 0x001eb00000300800 */
        /* <DEDUP_REMOVED lines=8> */
[----:B------:R-:W-:Y:S02]  /*766a0*/  ISETP.LT.AND P0, PT, R46, UR4, !P6 ;  /* 0x000000042e007c0c */ /* 0x000fe4000f701270 */
[----:B---3--:R-:W-:Y:S01]  /*766b0*/  PRMT R2, R51, 0x7632, R2 ;  /* 0x0000763233027816 */ /* 0x008fe20000000002 */
[----:B0-----:R-:W-:-:S10]  /*766c0*/  IMAD.WIDE R12, R11, 0x2, R56 ;  /* 0x000000020b0c7825 */ /* 0x001fd400078e0238 */
[----:B------:R0:W-:Y:S01]  /*766d0*/  @P0 STG.E.U16 desc[UR66][R12.64], R51 ;  /* 0x000000330c000986 */ /* 0x0001e2000c101542 */
[----:B------:R-:W-:-:S03]  /*766e0*/  ISETP.LT.AND P0, PT, R49, UR4, !P6 ;  /* 0x0000000431007c0c */ /* 0x000fc6000f701270 */
[----:B0-----:R-:W3:Y:S01]  /*766f0*/  LDL.LU R51, [R1+0x71c] ;  /* 0x00071c0001337983 */ /* 0x001ee20000300800 */
[----:B------:R-:W-:Y:S01]  /*76700*/  IMAD.WIDE R12, R11, 0x2, R58 ;  /* 0x000000020b0c7825 */ /* 0x000fe200078e023a */
[----:B------:R-:W-:-:S08]  /*76710*/  LOP3.LUT P4, RZ, R60, 0x10, RZ, 0xc0, !PT ;  /* 0x000000103cff7812 */ /* 0x000fd0000788c0ff */
[----:B------:R0:W-:Y:S01]  /*76720*/  @P0 STG.E.U16 desc[UR66][R12.64], R2 ;  /* 0x000000020c000986 */ /* 0x0001e2000c101542 */
[----:B------:R-:W-:Y:S02]  /*76730*/  ISETP.LT.AND P0, PT, R61, UR4, !P4 ;  /* 0x000000043d007c0c */ /* 0x000fe4000e701270 */
[----:B----4-:R-:W-:Y:S01]  /*76740*/  PRMT R11, R47, 0x7632, R11 ;  /* 0x000076322f0b7816 */ /* 0x010fe2000000000b */
[----:B0-----:R-:W-:-:S10]  /*76750*/  IMAD.WIDE R12, R10, 0x2, R52 ;  /* 0x000000020a0c7825 */ /* 0x001fd400078e0234 */
[----:B------:R0:W-:Y:S01]  /*76760*/  @P0 STG.E.U16 desc[UR66][R12.64], R47 ;  /* 0x0000002f0c000986 */ /* 0x0001e2000c101542 */
[----:B------:R-:W-:-:S03]  /*76770*/  ISETP.LT.AND P0, PT, R44, UR4, !P4 ;  /* 0x000000042c007c0c */ /* 0x000fc6000e701270 */
[----:B0-----:R-:W4:Y:S01]  /*76780*/  LDL.LU R47, [R1+0x700] ;  /* 0x00070000012f7983 */ /* 0x001f220000300800 */
[----:B------:R-:W-:-:S09]  /*76790*/  IMAD.WIDE R12, R10, 0x2, R54 ;  /* 0x000000020a0c7825 */ /* 0x000fd200078e0236 */
[----:B------:R0:W-:Y:S01]  /*767a0*/  @P0 STG.E.U16 desc[UR66][R12.64], R11 ;  /* 0x0000000b0c000986 */ /* 0x0001e2000c101542 */
[----:B------:R-:W-:Y:S02]  /*767b0*/  ISETP.LT.AND P0, PT, R46, UR4, !P4 ;  /* 0x000000042e007c0c */ /* 0x000fe4000e701270 */
[----:B------:R-:W-:Y:S01]  /*767c0*/  PRMT R2, R50, 0x7632, R2 ;  /* 0x0000763232027816 */ /* 0x000fe20000000002 */
[----:B0-----:R-:W-:-:S10]  /*767d0*/  IMAD.WIDE R12, R10, 0x2, R56 ;  /* 0x000000020a0c7825 */ /* 0x001fd400078e0238 */
[----:B------:R0:W-:Y:S04]  /*767e0*/  @P0 STG.E.U16 desc[UR66][R12.64], R50 ;  /* 0x000000320c000986 */ /* 0x0001e8000c101542 */
[----:B0-----:R-:W4:Y:S01]  /*767f0*/  LDL.LU R50, [R1+0x6f0] ;  /* 0x0006f00001327983 */ /* 0x001f220000300800 */
[----:B------:R-:W-:Y:S01]  /*76800*/  ISETP.LT.AND P0, PT, R49, UR4, !P4 ;  /* 0x0000000431007c0c */ /* 0x000fe2000e701270 */
[----:B------:R-:W-:Y:S01]  /*76810*/  IMAD.WIDE R10, R10, 0x2, R58 ;  /* 0x000000020a0a7825 */ /* 0x000fe200078e023a */
[----:B------:R-:W-:Y:S01]  /*76820*/  LOP3.LUT P5, RZ, R60, 0x20, RZ, 0xc0, !PT ;  /* 0x000000203cff7812 */ /* 0x000fe200078ac0ff */
[----:B------:R-:W4:Y:S10]  /*76830*/  LDL.LU R45, [R1+0x194] ;  /* 0x00019400012d7983 */ /* 0x000f340000300800 */
[----:B------:R0:W-:Y:S01]  /*76840*/  @P0 STG.E.U16 desc[UR66][R10.64], R2 ;  /* 0x000000020a000986 */ /* 0x0001e2000c101542 */
[----:B------:R-:W-:Y:S01]  /*76850*/  ISETP.LT.AND P0, PT, R61, UR4, !P5 ;  /* 0x000000043d007c0c */ /* 0x000fe2000ef01270 */
[----:B------:R-:W-:-:S04]  /*76860*/  IMAD.WIDE R14, R9, 0x2, R52 ;  /* 0x00000002090e7825 */ /* 0x000fc800078e0234 */
[----:B------:R-:W-:-:S04]  /*76870*/  IMAD.WIDE R16, R9, 0x2, R54 ;  /* 0x0000000209107825 */ /* 0x000fc800078e0236 */
[----:B------:R-:W-:Y:S01]  /*76880*/  IMAD.WIDE R12, R9, 0x2, R56 ;  /* 0x00000002090c7825 */ /* 0x000fe200078e0238 */
[----:B------:R-:W-:-:S03]  /*76890*/  LOP3.LUT P6, RZ, R60, 0x40, RZ, 0xc0, !PT ;  /* 0x000000403cff7812 */ /* 0x000fc600078cc0ff */
[----:B--2---:R1:W-:Y:S01]  /*768a0*/  @P0 STG.E.U16 desc[UR66][R14.64], R48 ;  /* 0x000000300e000986 */ /* 0x0043e2000c101542 */
[----:B0-----:R-:W-:Y:S02]  /*768b0*/  PRMT R11, R48, 0x7632, R11 ;  /* 0x00007632300b7816 */ /* 0x001fe4000000000b */
[----:B------:R-:W-:Y:S01]  /*768c0*/  ISETP.LT.AND P0, PT, R44, UR4, !P5 ;  /* 0x000000042c007c0c */ /* 0x000fe2000ef01270 */
[----:B-1----:R-:W2:-:S12]  /*768d0*/  LDL.LU R48, [R1+0x6a0] ;  /* 0x0006a00001307983 */ /* 0x002e980000300800 */
[----:B------:R0:W-:Y:S01]  /*768e0*/  @P0 STG.E.U16 desc[UR66][R16.64], R11 ;  /* 0x0000000b10000986 */ /* 0x0001e2000c101542 */
[----:B------:R-:W-:Y:S01]  /*768f0*/  ISETP.LT.AND P0, PT, R46, UR4, !P5 ;  /* 0x000000042e007c0c */ /* 0x000fe2000ef01270 */
[----:B0-----:R-:W-:-:S04]  /*76900*/  IMAD.WIDE R10, R9, 0x2, R58 ;  /* 0x00000002090a7825 */ /* 0x001fc800078e023a */
[----:B------:R-:W-:-:S08]  /*76910*/  IMAD.WIDE R14, R8, 0x2, R52 ;  /* 0x00000002080e7825 */ /* 0x000fd000078e0234 */
[----:B---3--:R0:W-:Y:S01]  /*76920*/  @P0 STG.E.U16 desc[UR66][R12.64], R51 ;  /* 0x000000330c000986 */ /* 0x0081e2000c101542 */
[----:B------:R-:W-:Y:S02]  /*76930*/  ISETP.LT.AND P0, PT, R49, UR4, !P5 ;  /* 0x0000000431007c0c */ /* 0x000fe4000ef01270 */
[----:B------:R-:W-:Y:S02]  /*76940*/  PRMT R2, R51, 0x7632, R2 ;  /* 0x0000763233027816 */ /* 0x000fe40000000002 */
[----:B0-----:R-:W3:Y:S09]  /*76950*/  LDL.LU R51, [R1+0x190] ;  /* 0x0001900001337983 */ /* 0x001ef20000300800 */
[----:B------:R-:W-:Y:S01]  /*76960*/  @P0 STG.E.U16 desc[UR66][R10.64], R2 ;  /* 0x000000020a000986 */ /* 0x000fe2000c101542 */
[----:B------:R-:W-:Y:S01]  /*76970*/  ISETP.LT.AND P0, PT, R61, UR4, !P6 ;  /* 0x000000043d007c0c */ /* 0x000fe2000f701270 */
[----:B------:R-:W-:-:S12]  /*76980*/  IMAD.WIDE R16, R8, 0x2, R54 ;  /* 0x0000000208107825 */ /* 0x000fd800078e0236 */
[----:B----4-:R0:W-:Y:S01]  /*76990*/  @P0 STG.E.U16 desc[UR66][R14.64], R47 ;  /* 0x0000002f0e000986 */ /* 0x0101e2000c101542 */
[----:B------:R-:W-:Y:S02]  /*769a0*/  PRMT R9, R47, 0x7632, R9 ;  /* 0x000076322f097816 */ /* 0x000fe40000000009 */
[----:B------:R-:W-:Y:S01]  /*769b0*/  ISETP.LT.AND P0, PT, R44, UR4, !P6 ;  /* 0x000000042c007c0c */ /* 0x000fe2000f701270 */
[----:B0-----:R-:W4:-:S12]  /*769c0*/  LDL.LU R47, [R1+0x704] ;  /* 0x00070400012f7983 */ /* 0x001f180000300800 */
[----:B------:R-:W-:Y:S01]  /*769d0*/  @P0 STG.E.U16 desc[UR66][R16.64], R9 ;  /* 0x0000000910000986 */ /* 0x000fe2000c101542 */
[----:B------:R-:W-:Y:S01]  /*769e0*/  ISETP.LT.AND P0, PT, R46, UR4, !P6 ;  /* 0x000000042e007c0c */ /* 0x000fe2000f701270 */
[----:B------:R-:W-:-:S12]  /*769f0*/  IMAD.WIDE R12, R8, 0x2, R56 ;  /* 0x00000002080c7825 */ /* 0x000fd800078e0238 */
[----:B------:R0:W-:Y:S01]  /*76a00*/  @P0 STG.E.U16 desc[UR66][R12.64], R50 ;  /* 0x000000320c000986 */ /* 0x0001e2000c101542 */
[----:B------:R-:W-:-:S03]  /*76a10*/  PRMT R2, R50, 0x7632, R2 ;  /* 0x0000763232027816 */ /* 0x000fc60000000002 */
[----:B0-----:R-:W4:Y:S01]  /*76a20*/  LDL.LU R50, [R1+0x6f4] ;  /* 0x0006f40001327983 */ /* 0x001f220000300800 */
[----:B------:R-:W-:Y:S01]  /*76a30*/  ISETP.LT.AND P0, PT, R49, UR4, !P6 ;  /* 0x0000000431007c0c */ /* 0x000fe2000f701270 */
[----:B------:R-:W-:Y:S01]  /*76a40*/  IMAD.WIDE R18, R8, 0x2, R58 ;  /* 0x0000000208127825 */ /* 0x000fe200078e023a */
[----:B------:R-:W-:Y:S01]  /*76a50*/  LOP3.LUT P4, RZ, R60, 0x80, RZ, 0xc0, !PT ;  /* 0x000000803cff7812 */ /* 0x000fe2000788c0ff */
[----:B------:R-:W0:Y:S10]  /*76a60*/  LDS.128 R8, [R0] ;  /* 0x0000000000087984 */ /* 0x000e340000000c00 */
[----:B------:R0:W-:Y:S01]  /*76a70*/  @P0 STG.E.U16 desc[UR66][R18.64], R2 ;  /* 0x0000000212000986 */ /* 0x0001e2000c101542 */
[----:B------:R-:W-:Y:S01]  /*76a80*/  ISETP.LT.AND P0, PT, R61, UR4, !P4 ;  /* 0x000000043d007c0c */ /* 0x000fe2000e701270 */
[----:B------:R-:W-:-:S04]  /*76a90*/  IMAD.WIDE R14, R45, 0x2, R52 ;  /* 0x000000022d0e7825 */ /* 0x000fc800078e0234 */
[----:B------:R-:W-:Y:S01]  /*76aa0*/  IMAD.WIDE R16, R45, 0x2, R54 ;  /* 0x000000022d107825 */ /* 0x000fe200078e0236 */
[----:B------:R-:W-:Y:S02]  /*76ab0*/  LOP3.LUT P5, RZ, R3, 0x100000, RZ, 0xc0, !PT ;  /* 0x0010000003ff7812 */ /* 0x000fe400078ac0ff */
[----:B0-----:R-:W-:-:S05]  /*76ac0*/  PRMT R2, R8, 0x7632, R2 ;  /* 0x0000763208027816 */ /* 0x001fca0000000002 */
[----:B--2---:R0:W-:Y:S01]  /*76ad0*/  @P0 STG.E.U16 desc[UR66][R14.64], R48 ;  /* 0x000000300e000986 */ /* 0x0041e2000c101542 */
[----:B------:R-:W-:Y:S02]  /*76ae0*/  ISETP.LT.AND P0, PT, R44, UR4, !P4 ;  /* 0x000000042c007c0c */ /* 0x000fe4000e701270 */
[----:B------:R-:W-:Y:S01]  /*76af0*/  PRMT R13, R48, 0x7632, R13 ;  /* 0x00007632300d7816 */ /* 0x000fe2000000000d */
[----:B0-----:R-:W-:Y:S01]  /*76b00*/  IMAD.WIDE R14, R45, 0x2, R58 ;  /* 0x000000022d0e7825 */ /* 0x001fe200078e023a */
[----:B------:R-:W2:Y:S09]  /*76b10*/  LDL.LU R48, [R1+0x6a4] ;  /* 0x0006a40001307983 */ /* 0x000eb20000300800 */
[----:B------:R0:W-:Y:S01]  /*76b20*/  @P0 STG.E.U16 desc[UR66][R16.64], R13 ;  /* 0x0000000d10000986 */ /* 0x0001e2000c101542 */
[----:B------:R-:W-:-:S03]  /*76b30*/  ISETP.LT.AND P0, PT, R46, UR4, !P4 ;  /* 0x000000042e007c0c */ /* 0x000fc6000e701270 */
[----:B------:R-:W2:Y:S01]  /*76b40*/  LDL.LU R40, [R1+0x708] ;  /* 0x0007080001287983 */ /* 0x000ea20000300800 */
[----:B0-----:R-:W-:-:S09]  /*76b50*/  IMAD.WIDE R12, R45, 0x2, R56 ;  /* 0x000000022d0c7825 */ /* 0x001fd200078e0238 */
[----:B------:R0:W-:Y:S01]  /*76b60*/  @P0 STG.E.U16 desc[UR66][R12.64], R8 ;  /* 0x000000080c000986 */ /* 0x0001e2000c101542 */
[----:B------:R-:W-:-:S13]  /*76b70*/  ISETP.LT.AND P0, PT, R49, UR4, !P4 ;  /* 0x0000000431007c0c */ /* 0x000fda000e701270 */
[----:B------:R-:W-:Y:S01]  /*76b80*/  @P0 STG.E.U16 desc[UR66][R14.64], R2 ;  /* 0x000000020e000986 */ /* 0x000fe2000c101542 */
[----:B------:R-:W-:Y:S01]  /*76b90*/  ISETP.LT.AND P0, PT, R61, UR4, !P5 ;  /* 0x000000043d007c0c */ /* 0x000fe2000ef01270 */
[----:B---3--:R-:W-:-:S04]  /*76ba0*/  IMAD.WIDE R18, R51, 0x2, R52 ;  /* 0x0000000233127825 */ /* 0x008fc800078e0234 */
[----:B------:R-:W-:-:S04]  /*76bb0*/  IMAD.WIDE R16, R51, 0x2, R54 ;  /* 0x0000000233107825 */ /* 0x000fc800078e0236 */
[----:B0-----:R-:W-:-:S04]  /*76bc0*/  IMAD.WIDE R12, R51, 0x2, R56 ;  /* 0x00000002330c7825 */ /* 0x001fc800078e0238 */
[----:B----4-:R-:W-:Y:S01]  /*76bd0*/  @P0 STG.E.U16 desc[UR66][R18.64], R47 ;  /* 0x0000002f12000986 */ /* 0x010fe2000c101542 */
[----:B------:R-:W-:Y:S02]  /*76be0*/  ISETP.LT.AND P0, PT, R44, UR4, !P5 ;  /* 0x000000042c007c0c */ /* 0x000fe4000ef01270 */
[----:B------:R-:W-:-:S11]  /*76bf0*/  PRMT R0, R47, 0x7632, R0 ;  /* 0x000076322f007816 */ /* 0x000fd60000000000 */
[----:B------:R-:W-:Y:S01]  /*76c00*/  @P0 STG.E.U16 desc[UR66][R16.64], R0 ;  /* 0x0000000010000986 */ /* 0x000fe2000c101542 */
[----:B------:R-:W-:-:S13]  /*76c10*/  ISETP.LT.AND P0, PT, R46, UR4, !P5 ;  /* 0x000000042e007c0c */ /* 0x000fda000ef01270 */
[----:B------:R0:W-:Y:S01]  /*76c20*/  @P0 STG.E.U16 desc[UR66][R12.64], R50 ;  /* 0x000000320c000986 */ /* 0x0001e2000c101542 */
[----:B------:R-:W-:-:S03]  /*76c30*/  PRMT R8, R50, 0x7632, R8 ;  /* 0x0000763232087816 */ /* 0x000fc60000000008 */
[----:B0-----:R-:W3:Y:S01]  /*76c40*/  LDL.LU R50, [R1+0x6f8] ;  /* 0x0006f80001327983 */ /* 0x001ee20000300800 */
[----:B------:R-:W-:Y:S02]  /*76c50*/  LOP3.LUT P6, RZ, R3, 0x80000, RZ, 0xc0, !PT ;  /* 0x0008000003ff7812 */ /* 0x000fe400078cc0ff */
[----:B------:R-:W-:Y:S01]  /*76c60*/  ISETP.LT.AND P1, PT, R49, UR4, !P5 ;  /* 0x0000000431007c0c */ /* 0x000fe2000ef21270 */
[----:B------:R-:W-:Y:S01]  /*76c70*/  IMAD.WIDE R14, R51, 0x2, R58 ;  /* 0x00000002330e7825 */ /* 0x000fe200078e023a */
[----:B------:R-:W-:Y:S01]  /*76c80*/  ISETP.LT.AND P0, PT, R61, UR4, !P6 ;  /* 0x000000043d007c0c */ /* 0x000fe2000f701270 */
[----:B------:R-:W4:Y:S02]  /*76c90*/  LDL.LU R45, [R1+0x70c] ;  /* 0x00070c00012d7983 */ /* 0x000f240000300800 */
[----:B------:R-:W-:Y:S01]  /*76ca0*/  IMAD.WIDE R18, R7, 0x2, R52 ;  /* 0x0000000207127825 */ /* 0x000fe200078e0234 */
[----:B------:R-:W-:Y:S01]  /*76cb0*/  ISETP.LT.AND P2, PT, R49, UR4, !P6 ;  /* 0x0000000431007c0c */ /* 0x000fe2000f741270 */
[----:B------:R-:W4:Y:S01]  /*76cc0*/  LDL.LU R47, [R1+0x198] ;  /* 0x00019800012f7983 */ /* 0x000f220000300800 */
[----:B------:R-:W-:Y:S01]  /*76cd0*/  LOP3.LUT P3, RZ, R3, 0x40000, RZ, 0xc0, !PT ;  /* 0x0004000003ff7812 */ /* 0x000fe2000786c0ff */
[----:B------:R-:W-:Y:S01]  /*76ce0*/  IMAD.WIDE R16, R7, 0x2, R54 ;  /* 0x0000000207107825 */ /* 0x000fe200078e0236 */
[----:B------:R-:W-:Y:S01]  /*76cf0*/  LOP3.LUT P4, RZ, R3, 0x20000, RZ, 0xc0, !PT ;  /* 0x0002000003ff7812 */ /* 0x000fe2000788c0ff */
[----:B------:R-:W4:Y:S04]  /*76d00*/  LDL.LU R51, [R1+0x6ac] ;  /* 0x0006ac0001337983 */ /* 0x000f280000300800 */
[----:B------:R0:W-:Y:S01]  /*76d10*/  @P1 STG.E.U16 desc[UR66][R14.64], R8 ;  /* 0x000000080e001986 */ /* 0x0001e2000c101542 */
[----:B------:R-:W-:-:S02]  /*76d20*/  ISETP.LT.AND P1, PT, R44, UR4, !P6 ;  /* 0x000000042c007c0c */ /* 0x000fc4000f721270 */
[----:B------:R-:W-:Y:S01]  /*76d30*/  LOP3.LUT P5, RZ, R3, 0x10000, RZ, 0xc0, !PT ;  /* 0x0001000003ff7812 */ /* 0x000fe200078ac0ff */
[----:B------:R-:W-:Y:S01]  /*76d40*/  IMAD.WIDE R12, R7, 0x2, R58 ;  /* 0x00000002070c7825 */ /* 0x000fe200078e023a */
[----:B0-----:R-:W-:Y:S01]  /*76d50*/  PRMT R15, R9, 0x7632, R15 ;  /* 0x00007632090f7816 */ /* 0x001fe2000000000f */
[----:B--2---:R0:W-:Y:S01]  /*76d60*/  @P0 STG.E.U16 desc[UR66][R18.64], R48 ;  /* 0x0000003012000986 */ /* 0x0041e2000c101542 */
[----:B------:R-:W-:Y:S02]  /*76d70*/  ISETP.LT.AND P0, PT, R46, UR4, !P6 ;  /* 0x000000042e007c0c */ /* 0x000fe4000f701270 */
[----:B------:R-:W-:Y:S02]  /*76d80*/  PRMT R0, R48, 0x7632, R0 ;  /* 0x0000763230007816 */ /* 0x000fe40000000000 */
[----:B------:R-:W-:Y:S01]  /*76d90*/  LOP3.LUT P6, RZ, R3, 0x2000, RZ, 0xc0, !PT ;  /* 0x0000200003ff7812 */ /* 0x000fe200078cc0ff */
[----:B------:R-:W-:Y:S02]  /*76da0*/  IMAD.WIDE R2, R7, 0x2, R56 ;  /* 0x0000000207027825 */ /* 0x000fe400078e0238 */
[----:B------:R-:W-:Y:S01]  /*76db0*/  @P1 STG.E.U16 desc[UR66][R16.64], R0 ;  /* 0x0000000010001986 */ /* 0x000fe2000c101542 */
[----:B------:R-:W-:-:S03]  /*76dc0*/  ISETP.LT.AND P1, PT, R44, UR4, !P3 ;  /* 0x000000042c007c0c */ /* 0x000fc6000df21270 */
[----:B0-----:R-:W2:Y:S04]  /*76dd0*/  LDL.LU R48, [R1+0x6a8] ;  /* 0x0006a80001307983 */ /* 0x001ea80000300800 */
[----:B------:R0:W-:Y:S01]  /*76de0*/  @P0 STG.E.U16 desc[UR66][R2.64], R9 ;  /* 0x0000000902000986 */ /* 0x0001e2000c101542 */
[----:B------:R-:W-:-:S03]  /*76df0*/  ISETP.LT.AND P0, PT, R61, UR4, !P3 ;  /* 0x000000043d007c0c */ /* 0x000fc6000df01270 */
[----:B------:R1:W-:Y:S01]  /*76e00*/  @P2 STG.E.U16 desc[UR66][R12.64], R15 ;  /* 0x0000000f0c002986 */ /* 0x0003e2000c101542 */
[----:B------:R-:W-:Y:S01]  /*76e10*/  ISETP.LT.AND P2, PT, R46, UR4, !P3 ;  /* 0x000000042e007c0c */ /* 0x000fe2000df41270 */
[----:B------:R-:W-:Y:S01]  /*76e20*/  IMAD.WIDE R18, R6, 0x2, R54 ;  /* 0x0000000206127825 */ /* 0x000fe200078e0236 */
[----:B0-----:R-:W-:-:S03]  /*76e30*/  PRMT R3, R40, 0x7632, R3 ;  /* 0x0000763228037816 */ /* 0x001fc60000000003 */
[----:B-1----:R-:W-:-:S05]  /*76e40*/  IMAD.WIDE R14, R6, 0x2, R52 ;  /* 0x00000002060e7825 */ /* 0x002fca00078e0234 */
[----:B------:R-:W-:Y:S04]  /*76e50*/  @P0 STG.E.U16 desc[UR66][R14.64], R40 ;  /* 0x000000280e000986 */ /* 0x000fe8000c101542 */
[----:B------:R0:W-:Y:S02]  /*76e60*/  @P1 STG.E.U16 desc[UR66][R18.64], R3 ;  /* 0x0000000312001986 */ /* 0x0001e4000c101542 */
[----:B0-----:R-:W-:Y:S01]  /*76e70*/  IMAD.WIDE R2, R6, 0x2, R56 ;  /* 0x0000000206027825 */ /* 0x001fe200078e0238 */
[----:B---3--:R-:W-:-:S04]  /*76e80*/  PRMT R0, R50, 0x7632, R0 ;  /* 0x0000763232007816 */ /* 0x008fc80000000000 */
[----:B------:R0:W-:Y:S04]  /*76e90*/  @P2 STG.E.U16 desc[UR66][R2.64], R50 ;  /* 0x0000003202002986 */ /* 0x0001e8000c101542 */
[----:B0-----:R-:W3:Y:S01]  /*76ea0*/  LDL.LU R50, [R1+0x6fc] ;  /* 0x0006fc0001327983 */ /* 0x001ee20000300800 */
[----:B------:R-:W-:Y:S01]  /*76eb0*/  ISETP.LT.AND P3, PT, R49, UR4, !P3 ;  /* 0x0000000431007c0c */ /* 0x000fe2000df61270 */
[----:B------:R-:W-:Y:S01]  /*76ec0*/  IMAD.WIDE R6, R6, 0x2, R58 ;  /* 0x0000000206067825 */ /* 0x000fe200078e023a */
[----:B------:R-:W-:Y:S02]  /*76ed0*/  ISETP.LT.AND P0, PT, R61, UR4, !P4 ;  /* 0x000000043d007c0c */ /* 0x000fe4000e701270 */
[----:B------:R-:W-:Y:S02]  /*76ee0*/  ISETP.LT.AND P1, PT, R44, UR4, !P4 ;  /* 0x000000042c007c0c */ /* 0x000fe4000e721270 */
[----:B------:R-:W-:Y:S01]  /*76ef0*/  ISETP.LT.AND P2, PT, R46, UR4, !P4 ;  /* 0x000000042e007c0c */ /* 0x000fe2000e741270 */
[----:B------:R-:W-:-:S06]  /*76f00*/  IMAD.WIDE R8, R5, 0x2, R52 ;  /* 0x0000000205087825 */ /* 0x000fcc00078e0234 */
[----:B------:R0:W-:Y:S01]  /*76f10*/  @P3 STG.E.U16 desc[UR66][R6.64], R0 ;  /* 0x0000000006003986 */ /* 0x0001e2000c101542 */
[----:B------:R-:W-:Y:S01]  /*76f20*/  ISETP.LT.AND P3, PT, R49, UR4, !P4 ;  /* 0x0000000431007c0c */ /* 0x000fe2000e761270 */
[----:B------:R-:W-:Y:S01]  /*76f30*/  IMAD.WIDE R12, R5, 0x2, R54 ;  /* 0x00000002050c7825 */ /* 0x000fe200078e0236 */
[----:B------:R-:W-:-:S03]  /*76f40*/  ISETP.LT.AND P4, PT, R61, UR4, !P5 ;  /* 0x000000043d007c0c */ /* 0x000fc6000ef81270 */
[----:B------:R-:W-:Y:S01]  /*76f50*/  IMAD.WIDE R14, R5, 0x2, R56 ;  /* 0x00000002050e7825 */ /* 0x000fe200078e0238 */
[----:B0-----:R-:W-:-:S03]  /*76f60*/  PRMT R0, R10, 0x7632, R0 ;  /* 0x000076320a007816 */ /* 0x001fc60000000000 */
[----:B------:R-:W-:Y:S01]  /*76f70*/  IMAD.WIDE R6, R4, 0x2, R52 ;  /* 0x0000000204067825 */ /* 0x000fe200078e0234 */
[----:B----4-:R-:W-:-:S03]  /*76f80*/  PRMT R27, R51, 0x7632, R27 ;  /* 0x00007632331b7816 */ /* 0x010fc6000000001b */
[----:B------:R-:W-:Y:S01]  /*76f90*/  IMAD.WIDE R52, R47, 0x2, R52 ;  /* 0x000000022f347825 */ /* 0x000fe200078e0234 */
[----:B--2---:R-:W-:Y:S01]  /*76fa0*/  PRMT R3, R48, 0x7632, R3 ;  /* 0x0000763230037816 */ /* 0x004fe20000000003 */
[----:B------:R-:W-:Y:S04]  /*76fb0*/  @P0 STG.E.U16 desc[UR66][R8.64], R48 ;  /* 0x0000003008000986 */ /* 0x000fe8000c101542 */
[----:B------:R0:W-:Y:S01]  /*76fc0*/  @P1 STG.E.U16 desc[UR66][R12.64], R3 ;  /* 0x000000030c001986 */ /* 0x0001e2000c101542 */
[----:B------:R-:W-:-:S03]  /*76fd0*/  ISETP.LT.AND P1, PT, R44, UR4, !P5 ;  /* 0x000000042c007c0c */ /* 0x000fc6000ef21270 */
[----:B------:R1:W-:Y:S01]  /*76fe0*/  @P2 STG.E.U16 desc[UR66][R14.64], R10 ;  /* 0x0000000a0e002986 */ /* 0x0003e2000c101542 */
[----:B0-----:R-:W-:Y:S01]  /*76ff0*/  IMAD.WIDE R2, R5, 0x2, R58 ;  /* 0x0000000205027825 */ /* 0x001fe200078e023a */
[----:B------:R-:W-:-:S04]  /*77000*/  ISETP.LT.AND P0, PT, R61, UR4, !P6 ;  /* 0x000000043d007c0c */ /* 0x000fc8000f701270 */
[----:B------:R3:W-:Y:S04]  /*77010*/  @P3 STG.E.U16 desc[UR66][R2.64], R0 ;  /* 0x0000000002003986 */ /* 0x0007e8000c101542 */
[----:B------:R0:W-:Y:S01]  /*77020*/  @P4 STG.E.U16 desc[UR66][R6.64], R45 ;  /* 0x0000002d06004986 */ /* 0x0001e2000c101542 */
[----:B------:R-:W-:Y:S02]  /*77030*/  ISETP.LT.AND P4, PT, R46, UR4, !P5 ;  /* 0x000000042e007c0c */ /* 0x000fe4000ef81270 */
[----:B------:R-:W-:Y:S02]  /*77040*/  ISETP.LT.AND P5, PT, R49, UR4, !P5 ;  /* 0x0000000431007c0c */ /* 0x000fe4000efa1270 */
[----:B------:R-:W-:Y:S02]  /*77050*/  ISETP.LT.AND P2, PT, R44, UR4, !P6 ;  /* 0x000000042c007c0c */ /* 0x000fe4000f741270 */
[----:B------:R-:W-:-:S02]  /*77060*/  ISETP.LT.AND P3, PT, R46, UR4, !P6 ;  /* 0x000000042e007c0c */ /* 0x000fc4000f761270 */
[----:B------:R-:W-:Y:S01]  /*77070*/  ISETP.LT.AND P6, PT, R49, UR4, !P6 ;  /* 0x0000000431007c0c */ /* 0x000fe2000f7c1270 */
[----:B------:R-:W-:Y:S01]  /*77080*/  IMAD.WIDE R8, R4, 0x2, R54 ;  /* 0x0000000204087825 */ /* 0x000fe200078e0236 */
[----:B-1----:R-:W-:-:S03]  /*77090*/  PRMT R15, R45, 0x7632, R15 ;  /* 0x000076322d0f7816 */ /* 0x002fc6000000000f */
[----:B------:R-:W-:-:S04]  /*770a0*/  IMAD.WIDE R12, R4, 0x2, R56 ;  /* 0x00000002040c7825 */ /* 0x000fc800078e0238 */
[----:B------:R-:W-:Y:S01]  /*770b0*/  IMAD.WIDE R4, R4, 0x2, R58 ;  /* 0x0000000204047825 */ /* 0x000fe200078e023a */
[----:B------:R0:W-:Y:S03]  /*770c0*/  @P1 STG.E.U16 desc[UR66][R8.64], R15 ;  /* 0x0000000f08001986 */ /* 0x0001e6000c101542 */
[----:B------:R-:W-:-:S04]  /*770d0*/  IMAD.WIDE R54, R47, 0x2, R54 ;  /* 0x000000022f367825 */ /* 0x000fc800078e0236 */
[----:B------:R-:W-:-:S04]  /*770e0*/  IMAD.WIDE R56, R47, 0x2, R56 ;  /* 0x000000022f387825 */ /* 0x000fc800078e0238 */
[----:B------:R-:W-:Y:S01]  /*770f0*/  IMAD.WIDE R58, R47, 0x2, R58 ;  /* 0x000000022f3a7825 */ /* 0x000fe200078e023a */
[----:B---3--:R-:W-:Y:S01]  /*77100*/  PRMT R2, R50, 0x7632, R2 ;  /* 0x0000763232027816 */ /* 0x008fe20000000002 */
[----:B------:R0:W-:Y:S04]  /*77110*/  @P4 STG.E.U16 desc[UR66][R12.64], R50 ;  /* 0x000000320c004986 */ /* 0x0001e8000c101542 */
[----:B------:R0:W-:Y:S04]  /*77120*/  @P5 STG.E.U16 desc[UR66][R4.64], R2 ;  /* 0x0000000204005986 */ /* 0x0001e8000c101542 */
[----:B------:R0:W-:Y:S04]  /*77130*/  @P0 STG.E.U16 desc[UR66][R52.64], R51 ;  /* 0x0000003334000986 */ /* 0x0001e8000c101542 */
[----:B------:R0:W-:Y:S04]  /*77140*/  @P2 STG.E.U16 desc[UR66][R54.64], R27 ;  /* 0x0000001b36002986 */ /* 0x0001e8000c101542 */
[----:B------:R0:W-:Y:S01]  /*77150*/  @P3 STG.E.U16 desc[UR66][R56.64], R11 ;  /* 0x0000000b38003986 */ /* 0x0001e2000c101542 */
[----:B------:R-:W-:Y:S05]  /*77160*/  @!P6 EXIT ;  /* 0x000000000000e94d */ /* 0x000fea0003800000 */
[----:B------:R-:W-:-:S05]  /*77170*/  PRMT R29, R11, 0x7632, R29 ;  /* 0x000076320b1d7816 */ /* 0x000fca000000001d */
[----:B------:R-:W-:Y:S01]  /*77180*/  STG.E.U16 desc[UR66][R58.64], R29 ;  /* 0x0000001d3a007986 */ /* 0x000fe2000c101542 */
[----:B------:R-:W-:Y:S05]  /*77190*/  EXIT ;  /* 0x000000000000794d */ /* 0x000fea0003800000 */
.L_x_2:
[----:B------:R-:W-:-:S00]  /*771a0*/  BRA `(.L_x_2) ;  /* 0xfffffffc00fc7947 */ /* 0x000fc0000383ffff */
[----:B------:R-:W-:-:S00]  /*771b0*/  NOP ;  /* 0x0000000000007918 */ /* 0x000fc00000000000 */
        /* <DEDUP_REMOVED lines=12> */
.L_x_3:


//--------------------- .nv.shared.matmul_kernel  --------------------------
	.section	.nv.shared.matmul_kernel,"aw",@nobits
	.sectionflags	@""
	.align	16
	.zero		1024


//--------------------- .nv.shared.reserved.0     --------------------------
	.section	.nv.shared.reserved.0,"aw",@nobits
	.weak		__nv_reservedSMEM_offset_0_alias
	.size		__nv_reservedSMEM_offset_0_alias, 0, 64
	.other		__nv_reservedSMEM_offset_0_alias,@"STO_CUDA_RESERVED_SHARED STV_DEFAULT"
__nv_reservedSMEM_offset_0_alias:
	.zero		0
	.zero		64


//--------------------- .nv.constant0.matmul_kernel --------------------------
	.section	.nv.constant0.matmul_kernel,"a",@progbits
	.sectionflags	@""
	.align	4
.nv.constant0.matmul_kernel:
	.zero		976


//--------------------- SYMBOLS --------------------------

	.type		.nv.reservedSmem.offset0,@object
	.size		.nv.reservedSmem.offset0,0x4
	.type		.nv.reservedSmem.cap,@object
	.size		.nv.reservedSmem.cap,0x4
